//
// Generated by NVIDIA NVVM Compiler
//
// Compiler Build ID: CL-36424714
// Cuda compilation tools, release 13.0, V13.0.88
// Based on NVVM 20.0.0
//

.version 9.0
.target sm_100
.address_size 64

	// .globl	_Z20passo_bool_10_parte1P10ulonglong3S0_y

.visible .entry _Z20passo_bool_10_parte1P10ulonglong3S0_y(
	.param .u64 .ptr .align 1 _Z20passo_bool_10_parte1P10ulonglong3S0_y_param_0,
	.param .u64 .ptr .align 1 _Z20passo_bool_10_parte1P10ulonglong3S0_y_param_1,
	.param .u64 _Z20passo_bool_10_parte1P10ulonglong3S0_y_param_2
)
{
	.reg .pred 	%p<2>;
	.reg .b32 	%r<5>;
	.reg .b64 	%rd<148>;

	ld.param.u64 	%rd4, [_Z20passo_bool_10_parte1P10ulonglong3S0_y_param_2];
	mov.u32 	%r1, %tid.x;
	mov.u32 	%r2, %ctaid.x;
	mov.u32 	%r3, %ntid.x;
	mad.lo.s32 	%r4, %r2, %r3, %r1;
	cvt.u64.u32 	%rd1, %r4;
	setp.le.u64 	%p1, %rd4, %rd1;
	@%p1 bra 	$L__BB0_2;
	ld.param.u64 	%rd147, [_Z20passo_bool_10_parte1P10ulonglong3S0_y_param_1];
	ld.param.u64 	%rd146, [_Z20passo_bool_10_parte1P10ulonglong3S0_y_param_0];
	cvta.to.global.u64 	%rd5, %rd146;
	cvta.to.global.u64 	%rd6, %rd147;
	mul.lo.s64 	%rd7, %rd1, 24;
	add.s64 	%rd8, %rd5, %rd7;
	ld.global.u64 	%rd9, [%rd8];
	not.b64 	%rd10, %rd9;
	ld.global.u64 	%rd11, [%rd8+8];
	ld.global.u64 	%rd12, [%rd8+16];
	shr.u64 	%rd13, %rd9, 41;
	shr.u64 	%rd14, %rd9, 20;
	shr.u64 	%rd15, %rd9, 13;
	and.b64  	%rd16, %rd15, 2;
	or.b64  	%rd17, %rd14, %rd13;
	and.b64  	%rd18, %rd17, 1;
	shr.u64 	%rd19, %rd9, 15;
	and.b64  	%rd20, %rd19, 4;
	shl.b64 	%rd21, %rd9, 3;
	and.b64  	%rd22, %rd21, 8;
	shr.u64 	%rd23, %rd9, 6;
	shr.u64 	%rd24, %rd9, 7;
	not.b64 	%rd25, %rd24;
	and.b64  	%rd26, %rd23, %rd25;
	shr.u64 	%rd27, %rd9, 5;
	not.b64 	%rd28, %rd27;
	and.b64  	%rd29, %rd28, 1;
	and.b64  	%rd30, %rd26, %rd29;
	shr.u64 	%rd31, %rd9, 57;
	and.b64  	%rd32, %rd31, %rd25;
	and.b64  	%rd33, %rd32, %rd29;
	shl.b64 	%rd34, %rd33, 4;
	or.b64  	%rd35, %rd34, %rd30;
	shr.u64 	%rd36, %rd9, 61;
	not.b64 	%rd37, %rd31;
	and.b64  	%rd38, %rd36, %rd37;
	shr.u64 	%rd39, %rd9, 3;
	not.b64 	%rd40, %rd39;
	and.b64  	%rd41, %rd40, 1;
	and.b64  	%rd42, %rd38, %rd41;
	shr.u64 	%rd43, %rd9, 59;
	and.b64  	%rd44, %rd43, %rd37;
	and.b64  	%rd45, %rd44, %rd41;
	shl.b64 	%rd46, %rd45, 5;
	or.b64  	%rd47, %rd46, %rd42;
	shr.u64 	%rd48, %rd9, 49;
	and.b64  	%rd49, %rd25, 1;
	or.b64  	%rd50, %rd48, %rd19;
	and.b64  	%rd51, %rd50, %rd28;
	and.b64  	%rd52, %rd51, %rd49;
	shr.u64 	%rd53, %rd9, 23;
	and.b64  	%rd54, %rd53, %rd28;
	and.b64  	%rd55, %rd54, %rd49;
	shl.b64 	%rd56, %rd55, 6;
	or.b64  	%rd57, %rd56, %rd52;
	shr.u64 	%rd58, %rd9, 4;
	or.b64  	%rd59, %rd39, %rd58;
	not.b64 	%rd60, %rd59;
	and.b64  	%rd61, %rd36, %rd60;
	and.b64  	%rd62, %rd37, 1;
	and.b64  	%rd63, %rd61, %rd62;
	and.b64  	%rd64, %rd43, %rd60;
	and.b64  	%rd65, %rd64, %rd62;
	shl.b64 	%rd66, %rd65, 7;
	or.b64  	%rd67, %rd66, %rd63;
	shr.u64 	%rd68, %rd9, 55;
	not.b64 	%rd69, %rd68;
	and.b64  	%rd70, %rd69, 1;
	and.b64  	%rd71, %rd70, %rd15;
	shl.b64 	%rd72, %rd71, 8;
	shr.u64 	%rd73, %rd9, 12;
	shr.u64 	%rd74, %rd9, 56;
	not.b64 	%rd75, %rd74;
	and.b64  	%rd76, %rd73, %rd75;
	and.b64  	%rd77, %rd76, %rd70;
	shl.b64 	%rd78, %rd77, 9;
	or.b64  	%rd79, %rd22, %rd20;
	or.b64  	%rd80, %rd79, %rd16;
	or.b64  	%rd81, %rd80, %rd18;
	or.b64  	%rd82, %rd81, %rd72;
	or.b64  	%rd83, %rd82, %rd78;
	or.b64  	%rd84, %rd47, %rd35;
	or.b64  	%rd85, %rd84, %rd57;
	or.b64  	%rd86, %rd85, %rd67;
	or.b64  	%rd87, %rd86, %rd83;
	xor.b64  	%rd88, %rd87, 8;
	shr.u64 	%rd89, %rd9, 2;
	and.b64  	%rd90, %rd89, 1024;
	shr.u64 	%rd91, %rd9, 51;
	and.b64  	%rd92, %rd91, 2048;
	shr.u64 	%rd93, %rd9, 38;
	shr.u64 	%rd94, %rd9, 9;
	and.b64  	%rd95, %rd94, 4096;
	shr.u64 	%rd96, %rd9, 25;
	and.b64  	%rd97, %rd96, 8192;
	shr.u64 	%rd98, %rd9, 52;
	not.b64 	%rd99, %rd98;
	and.b64  	%rd100, %rd99, 1;
	and.b64  	%rd101, %rd100, %rd19;
	shr.u64 	%rd102, %rd9, 16;
	and.b64  	%rd103, %rd100, %rd102;
	shl.b64 	%rd104, %rd103, 14;
	or.b64  	%rd105, %rd104, %rd101;
	shr.u64 	%rd106, %rd9, 24;
	shr.u64 	%rd107, %rd9, 22;
	not.b64 	%rd108, %rd107;
	and.b64  	%rd109, %rd108, %rd106;
	and.b64  	%rd110, %rd109, %rd53;
	shl.b64 	%rd111, %rd110, 15;
	and.b64  	%rd112, %rd111, 32768;
	shr.u64 	%rd113, %rd9, 18;
	and.b64  	%rd114, %rd10, %rd99;
	and.b64  	%rd115, %rd114, %rd113;
	shl.b64 	%rd116, %rd115, 16;
	and.b64  	%rd117, %rd116, 65536;
	and.b64  	%rd118, %rd21, 131072;
	and.b64  	%rd119, %rd113, 262144;
	shl.b64 	%rd120, %rd9, 18;
	and.b64  	%rd121, %rd120, 524288;
	shl.b64 	%rd122, %rd9, 6;
	or.b64  	%rd123, %rd122, %rd48;
	add.s64 	%rd124, %rd6, %rd7;
	ld.global.u64 	%rd125, [%rd124];
	and.b64  	%rd126, %rd123, 1048577;
	or.b64  	%rd127, %rd126, %rd119;
	or.b64  	%rd128, %rd127, %rd118;
	or.b64  	%rd129, %rd128, %rd95;
	or.b64  	%rd130, %rd129, %rd92;
	or.b64  	%rd131, %rd130, %rd90;
	or.b64  	%rd132, %rd131, %rd97;
	or.b64  	%rd133, %rd132, %rd121;
	and.b64  	%rd134, %rd93, 1;
	or.b64  	%rd135, %rd133, %rd134;
	or.b64  	%rd136, %rd135, %rd125;
	or.b64  	%rd137, %rd136, %rd117;
	or.b64  	%rd138, %rd137, %rd105;
	or.b64  	%rd139, %rd138, %rd112;
	or.b64  	%rd140, %rd139, %rd88;
	or.b64  	%rd141, %rd140, %rd9;
	st.global.u64 	[%rd124], %rd141;
	ld.global.u64 	%rd142, [%rd124+8];
	or.b64  	%rd143, %rd142, %rd11;
	st.global.u64 	[%rd124+8], %rd143;
	ld.global.u64 	%rd144, [%rd124+16];
	or.b64  	%rd145, %rd144, %rd12;
	st.global.u64 	[%rd124+16], %rd145;
$L__BB0_2:
	ret;

}
	// .globl	_Z20passo_bool_10_parte2P10ulonglong3S0_y
.visible .entry _Z20passo_bool_10_parte2P10ulonglong3S0_y(
	.param .u64 .ptr .align 1 _Z20passo_bool_10_parte2P10ulonglong3S0_y_param_0,
	.param .u64 .ptr .align 1 _Z20passo_bool_10_parte2P10ulonglong3S0_y_param_1,
	.param .u64 _Z20passo_bool_10_parte2P10ulonglong3S0_y_param_2
)
{
	.reg .pred 	%p<3>;
	.reg .b32 	%r<5>;
	.reg .b64 	%rd<105>;

	ld.param.u64 	%rd3, [_Z20passo_bool_10_parte2P10ulonglong3S0_y_param_1];
	ld.param.u64 	%rd4, [_Z20passo_bool_10_parte2P10ulonglong3S0_y_param_2];
	mov.u32 	%r1, %tid.x;
	mov.u32 	%r2, %ctaid.x;
	mov.u32 	%r3, %ntid.x;
	mad.lo.s32 	%r4, %r2, %r3, %r1;
	cvt.u64.u32 	%rd1, %r4;
	setp.le.u64 	%p1, %rd4, %rd1;
	@%p1 bra 	$L__BB1_2;
	ld.param.u64 	%rd104, [_Z20passo_bool_10_parte2P10ulonglong3S0_y_param_0];
	cvta.to.global.u64 	%rd5, %rd104;
	cvta.to.global.u64 	%rd6, %rd3;
	mul.lo.s64 	%rd7, %rd1, 24;
	add.s64 	%rd8, %rd5, %rd7;
	ld.global.u64 	%rd9, [%rd8];
	ld.global.u64 	%rd10, [%rd8+8];
	ld.global.u64 	%rd11, [%rd8+16];
	shr.u64 	%rd12, %rd9, 10;
	and.b64  	%rd13, %rd12, 2097152;
	shr.u64 	%rd14, %rd9, 37;
	and.b64  	%rd15, %rd14, 4194304;
	shr.u64 	%rd16, %rd9, 24;
	and.b64  	%rd17, %rd16, 1;
	shr.u64 	%rd18, %rd9, 34;
	and.b64  	%rd19, %rd18, 8388608;
	shr.u64 	%rd20, %rd9, 53;
	and.b64  	%rd21, %rd20, 1;
	shl.b64 	%rd22, %rd9, 1;
	and.b64  	%rd23, %rd22, 16777216;
	shr.u64 	%rd24, %rd9, 35;
	and.b64  	%rd25, %rd24, 33554432;
	shr.u64 	%rd26, %rd9, 47;
	shr.u64 	%rd27, %rd9, 39;
	and.b64  	%rd28, %rd27, %rd26;
	and.b64  	%rd29, %rd28, 1;
	shl.b64 	%rd30, %rd9, 26;
	and.b64  	%rd31, %rd30, 67108864;
	shr.u64 	%rd32, %rd9, 32;
	and.b64  	%rd33, %rd32, 134217728;
	shr.u64 	%rd34, %rd9, 54;
	shr.u64 	%rd35, %rd9, 27;
	and.b64  	%rd36, %rd35, %rd34;
	shl.b64 	%rd37, %rd36, 28;
	and.b64  	%rd38, %rd37, 268435456;
	setp.lt.s64 	%p2, %rd9, 0;
	shl.b64 	%rd39, %rd36, 29;
	and.b64  	%rd40, %rd39, 536870912;
	selp.b64 	%rd41, 0, %rd40, %p2;
	shr.u64 	%rd42, %rd9, 43;
	not.b64 	%rd43, %rd42;
	and.b64  	%rd44, %rd43, %rd14;
	shl.b64 	%rd45, %rd44, 30;
	and.b64  	%rd46, %rd45, 1073741824;
	shr.u64 	%rd47, %rd9, 2;
	and.b64  	%rd48, %rd47, 2147483648;
	shr.u64 	%rd49, %rd9, 57;
	shr.u64 	%rd50, %rd9, 1;
	not.b64 	%rd51, %rd50;
	and.b64  	%rd52, %rd51, %rd49;
	shl.b64 	%rd53, %rd52, 32;
	and.b64  	%rd54, %rd53, 4294967296;
	shr.u64 	%rd55, %rd9, 12;
	not.b64 	%rd56, %rd55;
	and.b64  	%rd57, %rd55, 8589934592;
	and.b64  	%rd58, %rd22, 17179869184;
	shr.u64 	%rd59, %rd9, 9;
	and.b64  	%rd60, %rd59, 34359738368;
	shl.b64 	%rd61, %rd9, 32;
	and.b64  	%rd62, %rd61, 68719476736;
	shl.b64 	%rd63, %rd9, 2;
	and.b64  	%rd64, %rd63, 137438953472;
	shr.u64 	%rd65, %rd9, 61;
	or.b64  	%rd66, %rd65, %rd18;
	and.b64  	%rd67, %rd66, 1;
	shl.b64 	%rd68, %rd9, 17;
	and.b64  	%rd69, %rd68, 274877906944;
	and.b64  	%rd70, %rd56, 549755813888;
	shl.b64 	%rd71, %rd36, 40;
	and.b64  	%rd72, %rd71, 1099511627776;
	add.s64 	%rd73, %rd6, %rd7;
	ld.global.u64 	%rd74, [%rd73];
	or.b64  	%rd75, %rd69, %rd62;
	or.b64  	%rd76, %rd75, %rd60;
	or.b64  	%rd77, %rd76, %rd58;
	or.b64  	%rd78, %rd77, %rd57;
	or.b64  	%rd79, %rd78, %rd31;
	or.b64  	%rd80, %rd79, %rd23;
	or.b64  	%rd81, %rd80, %rd21;
	or.b64  	%rd82, %rd81, %rd15;
	or.b64  	%rd83, %rd82, %rd13;
	or.b64  	%rd84, %rd83, %rd19;
	or.b64  	%rd85, %rd84, %rd17;
	or.b64  	%rd86, %rd85, %rd25;
	or.b64  	%rd87, %rd86, %rd33;
	or.b64  	%rd88, %rd87, %rd48;
	or.b64  	%rd89, %rd88, %rd64;
	or.b64  	%rd90, %rd89, %rd67;
	or.b64  	%rd91, %rd90, %rd29;
	or.b64  	%rd92, %rd91, %rd70;
	or.b64  	%rd93, %rd92, %rd74;
	or.b64  	%rd94, %rd93, %rd38;
	or.b64  	%rd95, %rd94, %rd72;
	or.b64  	%rd96, %rd95, %rd41;
	or.b64  	%rd97, %rd96, %rd46;
	or.b64  	%rd98, %rd97, %rd54;
	or.b64  	%rd99, %rd98, %rd9;
	st.global.u64 	[%rd73], %rd99;
	ld.global.u64 	%rd100, [%rd73+8];
	or.b64  	%rd101, %rd100, %rd10;
	st.global.u64 	[%rd73+8], %rd101;
	ld.global.u64 	%rd102, [%rd73+16];
	or.b64  	%rd103, %rd102, %rd11;
	st.global.u64 	[%rd73+16], %rd103;
$L__BB1_2:
	ret;

}
	// .globl	_Z20passo_bool_10_parte3P10ulonglong3S0_y
.visible .entry _Z20passo_bool_10_parte3P10ulonglong3S0_y(
	.param .u64 .ptr .align 1 _Z20passo_bool_10_parte3P10ulonglong3S0_y_param_0,
	.param .u64 .ptr .align 1 _Z20passo_bool_10_parte3P10ulonglong3S0_y_param_1,
	.param .u64 _Z20passo_bool_10_parte3P10ulonglong3S0_y_param_2
)
{
	.reg .pred 	%p<2>;
	.reg .b32 	%r<5>;
	.reg .b64 	%rd<112>;

	ld.param.u64 	%rd3, [_Z20passo_bool_10_parte3P10ulonglong3S0_y_param_1];
	ld.param.u64 	%rd4, [_Z20passo_bool_10_parte3P10ulonglong3S0_y_param_2];
	mov.u32 	%r1, %tid.x;
	mov.u32 	%r2, %ctaid.x;
	mov.u32 	%r3, %ntid.x;
	mad.lo.s32 	%r4, %r2, %r3, %r1;
	cvt.u64.u32 	%rd1, %r4;
	setp.le.u64 	%p1, %rd4, %rd1;
	@%p1 bra 	$L__BB2_2;
	ld.param.u64 	%rd111, [_Z20passo_bool_10_parte3P10ulonglong3S0_y_param_0];
	cvta.to.global.u64 	%rd5, %rd111;
	cvta.to.global.u64 	%rd6, %rd3;
	mul.lo.s64 	%rd7, %rd1, 24;
	add.s64 	%rd8, %rd5, %rd7;
	ld.global.u64 	%rd9, [%rd8];
	ld.global.u64 	%rd10, [%rd8+8];
	ld.global.u64 	%rd11, [%rd8+16];
	shl.b64 	%rd12, %rd9, 14;
	and.b64  	%rd13, %rd12, 1125899906842624;
	shl.b64 	%rd14, %rd9, 40;
	and.b64  	%rd15, %rd14, 2251799813685248;
	or.b64  	%rd16, %rd15, %rd13;
	shr.u64 	%rd17, %rd9, 61;
	shr.u64 	%rd18, %rd9, 50;
	not.b64 	%rd19, %rd18;
	and.b64  	%rd20, %rd17, %rd19;
	shr.u64 	%rd21, %rd9, 57;
	and.b64  	%rd22, %rd21, 1;
	xor.b64  	%rd23, %rd22, 1;
	and.b64  	%rd24, %rd20, %rd23;
	shr.u64 	%rd25, %rd9, 59;
	and.b64  	%rd26, %rd25, %rd19;
	and.b64  	%rd27, %rd26, %rd23;
	shl.b64 	%rd28, %rd27, 52;
	or.b64  	%rd29, %rd28, %rd24;
	or.b64  	%rd30, %rd29, %rd16;
	shl.b64 	%rd31, %rd9, 23;
	and.b64  	%rd32, %rd31, 9007199254740992;
	and.b64  	%rd33, %rd14, 18014398509481984;
	or.b64  	%rd34, %rd33, %rd32;
	or.b64  	%rd35, %rd30, %rd34;
	shr.u64 	%rd36, %rd9, 38;
	not.b64 	%rd37, %rd36;
	shr.u64 	%rd38, %rd9, 32;
	or.b64  	%rd39, %rd38, %rd9;
	or.b64  	%rd40, %rd39, %rd36;
	not.b64 	%rd41, %rd40;
	shr.u64 	%rd42, %rd9, 9;
	and.b64  	%rd43, %rd42, 1;
	xor.b64  	%rd44, %rd43, 1;
	and.b64  	%rd45, %rd44, %rd41;
	and.b64  	%rd46, %rd45, %rd21;
	shl.b64 	%rd47, %rd46, 55;
	or.b64  	%rd48, %rd42, %rd9;
	not.b64 	%rd49, %rd48;
	and.b64  	%rd50, %rd37, %rd49;
	and.b64  	%rd51, %rd22, %rd50;
	shl.b64 	%rd52, %rd51, 56;
	shr.u64 	%rd53, %rd9, 19;
	shr.u64 	%rd54, %rd9, 43;
	and.b64  	%rd55, %rd54, 1;
	and.b64  	%rd56, %rd55, %rd38;
	xor.b64  	%rd57, %rd56, 1;
	and.b64  	%rd58, %rd57, %rd53;
	shr.u64 	%rd59, %rd9, 30;
	not.b64 	%rd60, %rd59;
	and.b64  	%rd61, %rd57, %rd59;
	shl.b64 	%rd62, %rd61, 57;
	or.b64  	%rd63, %rd62, %rd58;
	shl.b64 	%rd64, %rd9, 32;
	and.b64  	%rd65, %rd64, 288230376151711744;
	shr.u64 	%rd66, %rd9, 58;
	shr.u64 	%rd67, %rd10, 2;
	or.b64  	%rd68, %rd66, %rd67;
	or.b64  	%rd69, %rd68, %rd17;
	and.b64  	%rd70, %rd69, 1;
	and.b64  	%rd71, %rd55, %rd66;
	shl.b64 	%rd72, %rd71, 59;
	shr.u64 	%rd73, %rd9, 10;
	and.b64  	%rd74, %rd43, %rd73;
	shr.u64 	%rd75, %rd9, 8;
	and.b64  	%rd76, %rd73, %rd75;
	and.b64  	%rd77, %rd76, %rd43;
	shl.b64 	%rd78, %rd77, 60;
	or.b64  	%rd79, %rd78, %rd74;
	shr.u64 	%rd80, %rd9, 29;
	shr.u64 	%rd81, %rd9, 48;
	shr.u64 	%rd82, %rd9, 28;
	shr.u64 	%rd83, %rd9, 26;
	not.b64 	%rd84, %rd83;
	and.b64  	%rd85, %rd60, %rd84;
	and.b64  	%rd86, %rd85, %rd82;
	and.b64  	%rd87, %rd86, %rd81;
	and.b64  	%rd88, %rd87, %rd80;
	and.b64  	%rd89, %rd80, %rd81;
	and.b64  	%rd90, %rd89, %rd82;
	shl.b64 	%rd91, %rd90, 61;
	or.b64  	%rd92, %rd88, %rd91;
	and.b64  	%rd93, %rd92, 2305843009213693953;
	or.b64  	%rd94, %rd72, %rd65;
	or.b64  	%rd95, %rd94, %rd70;
	or.b64  	%rd96, %rd95, %rd47;
	or.b64  	%rd97, %rd96, %rd52;
	or.b64  	%rd98, %rd63, %rd79;
	or.b64  	%rd99, %rd98, %rd35;
	or.b64  	%rd100, %rd99, %rd93;
	or.b64  	%rd101, %rd100, %rd97;
	xor.b64  	%rd102, %rd101, 20266198323167232;
	add.s64 	%rd103, %rd6, %rd7;
	ld.global.u64 	%rd104, [%rd103];
	or.b64  	%rd105, %rd104, %rd102;
	or.b64  	%rd106, %rd105, %rd9;
	st.global.u64 	[%rd103], %rd106;
	ld.global.u64 	%rd107, [%rd103+8];
	or.b64  	%rd108, %rd107, %rd10;
	st.global.u64 	[%rd103+8], %rd108;
	ld.global.u64 	%rd109, [%rd103+16];
	or.b64  	%rd110, %rd109, %rd11;
	st.global.u64 	[%rd103+16], %rd110;
$L__BB2_2:
	ret;

}
	// .globl	_Z19passo_tlf_10_parte1P10ulonglong3S0_y
.visible .entry _Z19passo_tlf_10_parte1P10ulonglong3S0_y(
	.param .u64 .ptr .align 1 _Z19passo_tlf_10_parte1P10ulonglong3S0_y_param_0,
	.param .u64 .ptr .align 1 _Z19passo_tlf_10_parte1P10ulonglong3S0_y_param_1,
	.param .u64 _Z19passo_tlf_10_parte1P10ulonglong3S0_y_param_2
)
{
	.reg .pred 	%p<13>;
	.reg .b32 	%r<9>;
	.reg .b64 	%rd<160>;

	ld.param.u64 	%rd3, [_Z19passo_tlf_10_parte1P10ulonglong3S0_y_param_2];
	mov.u32 	%r1, %tid.x;
	mov.u32 	%r2, %ctaid.x;
	mov.u32 	%r3, %ntid.x;
	mad.lo.s32 	%r4, %r2, %r3, %r1;
	cvt.u64.u32 	%rd4, %r4;
	setp.le.u64 	%p1, %rd3, %rd4;
	@%p1 bra 	$L__BB3_2;
	ld.param.u64 	%rd159, [_Z19passo_tlf_10_parte1P10ulonglong3S0_y_param_1];
	ld.param.u64 	%rd158, [_Z19passo_tlf_10_parte1P10ulonglong3S0_y_param_0];
	cvta.to.global.u64 	%rd5, %rd158;
	cvta.to.global.u64 	%rd6, %rd159;
	mov.u32 	%r5, %ctaid.x;
	mov.u32 	%r6, %ntid.x;
	mov.u32 	%r7, %tid.x;
	mad.lo.s32 	%r8, %r5, %r6, %r7;
	mul.wide.u32 	%rd7, %r8, 24;
	add.s64 	%rd8, %rd5, %rd7;
	ld.global.u64 	%rd9, [%rd8];
	ld.global.u64 	%rd10, [%rd8+8];
	ld.global.u64 	%rd11, [%rd8+16];
	shr.u64 	%rd12, %rd9, 41;
	and.b64  	%rd13, %rd12, 1;
	shr.u64 	%rd14, %rd9, 20;
	shr.u64 	%rd15, %rd9, 14;
	or.b64  	%rd16, %rd14, %rd15;
	shl.b64 	%rd17, %rd16, 1;
	and.b64  	%rd18, %rd17, 2;
	shr.u64 	%rd19, %rd9, 15;
	and.b64  	%rd20, %rd19, 4;
	shr.u64 	%rd21, %rd9, 5;
	and.b64  	%rd22, %rd21, 2;
	shl.b64 	%rd23, %rd9, 56;
	shr.s64 	%rd24, %rd23, 63;
	and.b64  	%rd25, %rd24, -6;
	add.s64 	%rd26, %rd22, %rd25;
	shl.b64 	%rd27, %rd9, 58;
	shr.s64 	%rd28, %rd27, 63;
	and.b64  	%rd29, %rd28, -6;
	add.s64 	%rd30, %rd26, %rd29;
	shl.b64 	%rd31, %rd9, 6;
	shr.s64 	%rd32, %rd31, 62;
	and.b64  	%rd33, %rd32, -2;
	setp.eq.s64 	%p2, %rd30, %rd33;
	selp.b64 	%rd34, 0, 16, %p2;
	shr.u64 	%rd35, %rd9, 60;
	and.b64  	%rd36, %rd35, 2;
	shr.s64 	%rd37, %rd31, 63;
	and.b64  	%rd38, %rd37, -6;
	add.s64 	%rd39, %rd38, %rd36;
	shl.b64 	%rd40, %rd9, 60;
	shr.s64 	%rd41, %rd40, 63;
	and.b64  	%rd42, %rd41, -6;
	add.s64 	%rd43, %rd39, %rd42;
	shl.b64 	%rd44, %rd9, 4;
	shr.s64 	%rd45, %rd44, 62;
	and.b64  	%rd46, %rd45, -2;
	setp.eq.s64 	%p3, %rd43, %rd46;
	selp.b64 	%rd47, 0, 32, %p3;
	shl.b64 	%rd48, %rd9, 14;
	shr.s64 	%rd49, %rd48, 62;
	and.b64  	%rd50, %rd49, -2;
	and.b64  	%rd51, %rd28, 14;
	add.s64 	%rd52, %rd50, %rd51;
	and.b64  	%rd53, %rd24, 14;
	add.s64 	%rd54, %rd52, %rd53;
	and.b64  	%rd55, %rd19, 1;
	shr.u64 	%rd56, %rd9, 23;
	and.b64  	%rd57, %rd56, 1;
	add.s64 	%rd58, %rd55, %rd57;
	shl.b64 	%rd59, %rd58, 1;
	setp.eq.s64 	%p4, %rd59, %rd54;
	selp.b64 	%rd60, 0, 64, %p4;
	add.s64 	%rd61, %rd42, %rd36;
	shl.b64 	%rd62, %rd9, 59;
	shr.s64 	%rd63, %rd62, 63;
	and.b64  	%rd64, %rd63, -6;
	add.s64 	%rd65, %rd61, %rd64;
	add.s64 	%rd66, %rd65, %rd38;
	setp.eq.s64 	%p5, %rd66, %rd46;
	selp.b64 	%rd67, 0, 128, %p5;
	shr.u64 	%rd68, %rd9, 12;
	and.b64  	%rd69, %rd68, 2;
	shl.b64 	%rd70, %rd9, 8;
	shr.s64 	%rd71, %rd70, 62;
	and.b64  	%rd72, %rd71, -2;
	neg.s64 	%rd73, %rd72;
	setp.eq.s64 	%p6, %rd69, %rd73;
	selp.b64 	%rd74, 0, 256, %p6;
	shr.u64 	%rd75, %rd9, 11;
	and.b64  	%rd76, %rd75, 2;
	shl.b64 	%rd77, %rd9, 7;
	shr.s64 	%rd78, %rd77, 62;
	and.b64  	%rd79, %rd78, -2;
	add.s64 	%rd80, %rd76, %rd79;
	setp.eq.s64 	%p7, %rd80, %rd73;
	selp.b64 	%rd81, 0, 512, %p7;
	shr.u64 	%rd82, %rd9, 2;
	and.b64  	%rd83, %rd82, 1024;
	shr.u64 	%rd84, %rd9, 51;
	and.b64  	%rd85, %rd84, 2048;
	and.b64  	%rd86, %rd9, 1;
	shr.u64 	%rd87, %rd9, 38;
	and.b64  	%rd88, %rd87, 1;
	shr.u64 	%rd89, %rd9, 21;
	and.b64  	%rd90, %rd89, 1;
	add.s64 	%rd91, %rd90, %rd86;
	or.b64  	%rd92, %rd91, %rd88;
	setp.eq.s64 	%p8, %rd92, 0;
	selp.b64 	%rd93, 0, 4096, %p8;
	shr.u64 	%rd94, %rd9, 25;
	and.b64  	%rd95, %rd94, 8192;
	shl.b64 	%rd96, %rd9, 11;
	shr.s64 	%rd97, %rd96, 63;
	and.b64  	%rd98, %rd97, 6;
	shr.u64 	%rd99, %rd9, 16;
	and.b64  	%rd100, %rd99, 1;
	add.s64 	%rd101, %rd55, %rd100;
	shl.b64 	%rd102, %rd101, 1;
	setp.eq.s64 	%p9, %rd102, %rd98;
	selp.b64 	%rd103, 0, 16384, %p9;
	shr.u64 	%rd104, %rd9, 22;
	and.b64  	%rd105, %rd104, 2;
	and.b64  	%rd106, %rd56, 2;
	add.s64 	%rd107, %rd105, %rd106;
	shl.b64 	%rd108, %rd9, 41;
	shr.s64 	%rd109, %rd108, 62;
	and.b64  	%rd110, %rd109, -2;
	add.s64 	%rd111, %rd107, %rd110;
	setp.gt.u64 	%p10, %rd111, 3;
	selp.b64 	%rd112, 32768, 0, %p10;
	shr.u64 	%rd113, %rd9, 18;
	shr.u64 	%rd114, %rd9, 17;
	and.b64  	%rd115, %rd114, 2;
	shr.s64 	%rd116, %rd96, 62;
	and.b64  	%rd117, %rd116, -2;
	add.s64 	%rd118, %rd115, %rd117;
	setp.eq.b64 	%p11, %rd86, 1;
	selp.b64 	%rd119, 2, 0, %p11;
	setp.eq.s64 	%p12, %rd118, %rd119;
	selp.b64 	%rd120, 0, 65536, %p12;
	shl.b64 	%rd121, %rd9, 3;
	and.b64  	%rd122, %rd121, 131072;
	and.b64  	%rd123, %rd113, 262144;
	shl.b64 	%rd124, %rd9, 18;
	and.b64  	%rd125, %rd124, 524288;
	shr.u64 	%rd126, %rd9, 49;
	or.b64  	%rd127, %rd126, %rd15;
	shl.b64 	%rd128, %rd127, 20;
	and.b64  	%rd129, %rd128, 1048576;
	add.s64 	%rd130, %rd6, %rd7;
	ld.global.u64 	%rd131, [%rd130];
	or.b64  	%rd132, %rd123, %rd122;
	or.b64  	%rd133, %rd132, %rd85;
	or.b64  	%rd134, %rd133, %rd83;
	or.b64  	%rd135, %rd134, %rd13;
	or.b64  	%rd136, %rd135, %rd20;
	or.b64  	%rd137, %rd136, %rd95;
	or.b64  	%rd138, %rd137, %rd125;
	or.b64  	%rd139, %rd138, %rd131;
	or.b64  	%rd140, %rd139, %rd18;
	or.b64  	%rd141, %rd140, %rd129;
	or.b64  	%rd142, %rd141, %rd74;
	or.b64  	%rd143, %rd142, %rd81;
	or.b64  	%rd144, %rd143, %rd93;
	or.b64  	%rd145, %rd144, %rd103;
	or.b64  	%rd146, %rd145, %rd120;
	or.b64  	%rd147, %rd146, %rd34;
	or.b64  	%rd148, %rd147, %rd47;
	or.b64  	%rd149, %rd148, %rd60;
	or.b64  	%rd150, %rd149, %rd112;
	or.b64  	%rd151, %rd150, %rd67;
	or.b64  	%rd152, %rd151, %rd9;
	or.b64  	%rd153, %rd152, 8;
	st.global.u64 	[%rd130], %rd153;
	ld.global.u64 	%rd154, [%rd130+8];
	or.b64  	%rd155, %rd154, %rd10;
	st.global.u64 	[%rd130+8], %rd155;
	ld.global.u64 	%rd156, [%rd130+16];
	or.b64  	%rd157, %rd156, %rd11;
	st.global.u64 	[%rd130+16], %rd157;
$L__BB3_2:
	ret;

}
	// .globl	_Z19passo_tlf_10_parte2P10ulonglong3S0_y
.visible .entry _Z19passo_tlf_10_parte2P10ulonglong3S0_y(
	.param .u64 .ptr .align 1 _Z19passo_tlf_10_parte2P10ulonglong3S0_y_param_0,
	.param .u64 .ptr .align 1 _Z19passo_tlf_10_parte2P10ulonglong3S0_y_param_1,
	.param .u64 _Z19passo_tlf_10_parte2P10ulonglong3S0_y_param_2
)
{
	.reg .pred 	%p<10>;
	.reg .b32 	%r<9>;
	.reg .b64 	%rd<122>;

	ld.param.u64 	%rd3, [_Z19passo_tlf_10_parte2P10ulonglong3S0_y_param_2];
	mov.u32 	%r1, %tid.x;
	mov.u32 	%r2, %ctaid.x;
	mov.u32 	%r3, %ntid.x;
	mad.lo.s32 	%r4, %r2, %r3, %r1;
	cvt.u64.u32 	%rd4, %r4;
	setp.le.u64 	%p1, %rd3, %rd4;
	@%p1 bra 	$L__BB4_2;
	ld.param.u64 	%rd121, [_Z19passo_tlf_10_parte2P10ulonglong3S0_y_param_1];
	ld.param.u64 	%rd120, [_Z19passo_tlf_10_parte2P10ulonglong3S0_y_param_0];
	cvta.to.global.u64 	%rd5, %rd120;
	cvta.to.global.u64 	%rd6, %rd121;
	mov.u32 	%r5, %ctaid.x;
	mov.u32 	%r6, %ntid.x;
	mov.u32 	%r7, %tid.x;
	mad.lo.s32 	%r8, %r5, %r6, %r7;
	mul.wide.u32 	%rd7, %r8, 24;
	add.s64 	%rd8, %rd5, %rd7;
	ld.global.u64 	%rd9, [%rd8];
	ld.global.u64 	%rd10, [%rd8+8];
	ld.global.u64 	%rd11, [%rd8+16];
	shr.u64 	%rd12, %rd9, 10;
	and.b64  	%rd13, %rd12, 2097152;
	shr.u64 	%rd14, %rd9, 37;
	and.b64  	%rd15, %rd14, 4194304;
	shr.u64 	%rd16, %rd9, 24;
	shr.u64 	%rd17, %rd9, 57;
	or.b64  	%rd18, %rd16, %rd17;
	shl.b64 	%rd19, %rd18, 23;
	and.b64  	%rd20, %rd19, 8388608;
	shr.u64 	%rd21, %rd9, 53;
	shr.u64 	%rd22, %rd9, 23;
	or.b64  	%rd23, %rd21, %rd22;
	shl.b64 	%rd24, %rd23, 24;
	and.b64  	%rd25, %rd24, 16777216;
	shr.u64 	%rd26, %rd9, 35;
	and.b64  	%rd27, %rd26, 33554432;
	shr.u64 	%rd28, %rd9, 47;
	and.b64  	%rd29, %rd28, 1;
	shr.u64 	%rd30, %rd9, 39;
	and.b64  	%rd31, %rd30, 1;
	and.b64  	%rd32, %rd9, 1;
	setp.eq.b64 	%p2, %rd32, 1;
	selp.b64 	%rd33, 6, 0, %p2;
	add.s64 	%rd34, %rd31, %rd29;
	shl.b64 	%rd35, %rd34, 1;
	add.s64 	%rd36, %rd35, %rd33;
	setp.gt.u64 	%p3, %rd36, 3;
	selp.b64 	%rd37, 67108864, 0, %p3;
	shr.u64 	%rd38, %rd9, 32;
	and.b64  	%rd39, %rd38, 134217728;
	and.b64  	%rd40, %rd21, 2;
	shr.u64 	%rd41, %rd9, 26;
	and.b64  	%rd42, %rd41, 2;
	add.s64 	%rd43, %rd40, %rd42;
	setp.gt.u64 	%p4, %rd43, 3;
	selp.b64 	%rd44, 268435456, 0, %p4;
	shr.s64 	%rd45, %rd9, 62;
	and.b64  	%rd46, %rd45, -2;
	add.s64 	%rd47, %rd43, %rd46;
	setp.gt.u64 	%p5, %rd47, 3;
	selp.b64 	%rd48, 536870912, 0, %p5;
	shr.u64 	%rd49, %rd9, 36;
	and.b64  	%rd50, %rd49, 2;
	shl.b64 	%rd51, %rd9, 20;
	shr.s64 	%rd52, %rd51, 62;
	and.b64  	%rd53, %rd52, -2;
	neg.s64 	%rd54, %rd53;
	setp.eq.s64 	%p6, %rd50, %rd54;
	selp.b64 	%rd55, 0, 1073741824, %p6;
	shr.u64 	%rd56, %rd9, 2;
	and.b64  	%rd57, %rd56, 2147483648;
	shl.b64 	%rd58, %rd9, 62;
	shr.s64 	%rd59, %rd58, 63;
	and.b64  	%rd60, %rd59, 6;
	and.b64  	%rd61, %rd17, 1;
	add.s64 	%rd62, %rd61, %rd32;
	shl.b64 	%rd63, %rd62, 1;
	setp.eq.s64 	%p7, %rd63, %rd60;
	selp.b64 	%rd64, 0, 4294967296, %p7;
	shr.u64 	%rd65, %rd9, 12;
	and.b64  	%rd66, %rd65, 8589934592;
	shl.b64 	%rd67, %rd9, 1;
	and.b64  	%rd68, %rd67, 17179869184;
	shr.u64 	%rd69, %rd9, 9;
	and.b64  	%rd70, %rd69, 34359738368;
	shl.b64 	%rd71, %rd9, 32;
	and.b64  	%rd72, %rd71, 68719476736;
	shl.b64 	%rd73, %rd9, 2;
	and.b64  	%rd74, %rd73, 137438953472;
	shr.u64 	%rd75, %rd9, 61;
	and.b64  	%rd76, %rd75, 1;
	shr.u64 	%rd77, %rd9, 34;
	and.b64  	%rd78, %rd77, 1;
	shr.u64 	%rd79, %rd9, 21;
	and.b64  	%rd80, %rd79, 1;
	add.s64 	%rd81, %rd76, %rd80;
	or.b64  	%rd82, %rd81, %rd78;
	setp.eq.s64 	%p8, %rd82, 0;
	selp.b64 	%rd83, 0, 274877906944, %p8;
	selp.b64 	%rd84, 1099511627776, 0, %p4;
	shr.u64 	%rd85, %rd9, 40;
	and.b64  	%rd86, %rd85, 2;
	shl.b64 	%rd87, %rd9, 21;
	shr.s64 	%rd88, %rd87, 62;
	and.b64  	%rd89, %rd88, -2;
	neg.s64 	%rd90, %rd89;
	setp.eq.s64 	%p9, %rd86, %rd90;
	selp.b64 	%rd91, 0, 2199023255552, %p9;
	add.s64 	%rd92, %rd6, %rd7;
	ld.global.u64 	%rd93, [%rd92];
	or.b64  	%rd94, %rd72, %rd70;
	or.b64  	%rd95, %rd94, %rd68;
	or.b64  	%rd96, %rd95, %rd66;
	or.b64  	%rd97, %rd96, %rd15;
	or.b64  	%rd98, %rd97, %rd13;
	or.b64  	%rd99, %rd98, %rd27;
	or.b64  	%rd100, %rd99, %rd39;
	or.b64  	%rd101, %rd100, %rd57;
	or.b64  	%rd102, %rd101, %rd74;
	or.b64  	%rd103, %rd102, %rd93;
	or.b64  	%rd104, %rd103, %rd20;
	or.b64  	%rd105, %rd104, %rd25;
	or.b64  	%rd106, %rd105, %rd55;
	or.b64  	%rd107, %rd106, %rd91;
	or.b64  	%rd108, %rd107, %rd44;
	or.b64  	%rd109, %rd108, %rd64;
	or.b64  	%rd110, %rd109, %rd83;
	or.b64  	%rd111, %rd110, %rd84;
	or.b64  	%rd112, %rd111, %rd37;
	or.b64  	%rd113, %rd112, %rd48;
	or.b64  	%rd114, %rd113, %rd9;
	or.b64  	%rd115, %rd114, 549755813888;
	st.global.u64 	[%rd92], %rd115;
	ld.global.u64 	%rd116, [%rd92+8];
	or.b64  	%rd117, %rd116, %rd10;
	st.global.u64 	[%rd92+8], %rd117;
	ld.global.u64 	%rd118, [%rd92+16];
	or.b64  	%rd119, %rd118, %rd11;
	st.global.u64 	[%rd92+16], %rd119;
$L__BB4_2:
	ret;

}
	// .globl	_Z19passo_tlf_10_parte3P10ulonglong3S0_y
.visible .entry _Z19passo_tlf_10_parte3P10ulonglong3S0_y(
	.param .u64 .ptr .align 1 _Z19passo_tlf_10_parte3P10ulonglong3S0_y_param_0,
	.param .u64 .ptr .align 1 _Z19passo_tlf_10_parte3P10ulonglong3S0_y_param_1,
	.param .u64 _Z19passo_tlf_10_parte3P10ulonglong3S0_y_param_2
)
{
	.reg .pred 	%p<9>;
	.reg .b32 	%r<9>;
	.reg .b64 	%rd<113>;

	ld.param.u64 	%rd3, [_Z19passo_tlf_10_parte3P10ulonglong3S0_y_param_2];
	mov.u32 	%r1, %tid.x;
	mov.u32 	%r2, %ctaid.x;
	mov.u32 	%r3, %ntid.x;
	mad.lo.s32 	%r4, %r2, %r3, %r1;
	cvt.u64.u32 	%rd4, %r4;
	setp.le.u64 	%p1, %rd3, %rd4;
	@%p1 bra 	$L__BB5_2;
	ld.param.u64 	%rd112, [_Z19passo_tlf_10_parte3P10ulonglong3S0_y_param_1];
	ld.param.u64 	%rd111, [_Z19passo_tlf_10_parte3P10ulonglong3S0_y_param_0];
	cvta.to.global.u64 	%rd5, %rd111;
	cvta.to.global.u64 	%rd6, %rd112;
	mov.u32 	%r5, %ctaid.x;
	mov.u32 	%r6, %ntid.x;
	mov.u32 	%r7, %tid.x;
	mad.lo.s32 	%r8, %r5, %r6, %r7;
	mul.wide.u32 	%rd7, %r8, 24;
	add.s64 	%rd8, %rd5, %rd7;
	ld.global.u64 	%rd9, [%rd8];
	ld.global.u64 	%rd10, [%rd8+8];
	ld.global.u64 	%rd11, [%rd8+16];
	shr.u64 	%rd12, %rd9, 15;
	and.b64  	%rd13, %rd12, 4398046511104;
	shr.u64 	%rd14, %rd9, 5;
	and.b64  	%rd15, %rd14, 17592186044416;
	shr.u64 	%rd16, %rd9, 1;
	and.b64  	%rd17, %rd16, 35184372088832;
	shr.u64 	%rd18, %rd9, 27;
	and.b64  	%rd19, %rd18, 1;
	shr.u64 	%rd20, %rd9, 54;
	and.b64  	%rd21, %rd20, 1;
	shr.s64 	%rd22, %rd9, 63;
	and.b64  	%rd23, %rd22, 6;
	add.s64 	%rd24, %rd21, %rd19;
	shl.b64 	%rd25, %rd24, 1;
	add.s64 	%rd26, %rd25, %rd23;
	setp.gt.u64 	%p2, %rd26, 3;
	selp.b64 	%rd27, 70368744177664, 0, %p2;
	shl.b64 	%rd28, %rd9, 14;
	and.b64  	%rd29, %rd28, 1125899906842624;
	shr.u64 	%rd30, %rd9, 61;
	shr.u64 	%rd31, %rd9, 60;
	and.b64  	%rd32, %rd31, 2;
	shl.b64 	%rd33, %rd9, 13;
	shr.s64 	%rd34, %rd33, 63;
	and.b64  	%rd35, %rd34, -6;
	add.s64 	%rd36, %rd32, %rd35;
	shl.b64 	%rd37, %rd9, 6;
	shr.s64 	%rd38, %rd37, 63;
	and.b64  	%rd39, %rd38, -6;
	add.s64 	%rd40, %rd36, %rd39;
	shl.b64 	%rd41, %rd9, 4;
	shr.s64 	%rd42, %rd41, 62;
	and.b64  	%rd43, %rd42, -2;
	setp.eq.s64 	%p3, %rd40, %rd43;
	selp.b64 	%rd44, 0, 4503599627370496, %p3;
	shl.b64 	%rd45, %rd9, 23;
	and.b64  	%rd46, %rd45, 9007199254740992;
	shr.u64 	%rd47, %rd9, 56;
	and.b64  	%rd48, %rd47, 2;
	shl.b64 	%rd49, %rd9, 25;
	shr.s64 	%rd50, %rd49, 62;
	and.b64  	%rd51, %rd50, -2;
	and.b64  	%rd52, %rd9, 1;
	setp.eq.b64 	%p4, %rd52, 1;
	selp.b64 	%rd53, -2, 0, %p4;
	shl.b64 	%rd54, %rd9, 31;
	shr.s64 	%rd55, %rd54, 62;
	and.b64  	%rd56, %rd55, -2;
	add.s64 	%rd57, %rd53, %rd48;
	add.s64 	%rd58, %rd57, %rd51;
	add.s64 	%rd59, %rd58, %rd56;
	shl.b64 	%rd60, %rd9, 54;
	shr.s64 	%rd61, %rd60, 62;
	and.b64  	%rd62, %rd61, -2;
	neg.s64 	%rd63, %rd62;
	setp.eq.s64 	%p5, %rd59, %rd63;
	selp.b64 	%rd64, 0, 36028797018963968, %p5;
	add.s64 	%rd65, %rd57, %rd62;
	neg.s64 	%rd66, %rd51;
	setp.eq.s64 	%p6, %rd65, %rd66;
	selp.b64 	%rd67, 0, 72057594037927936, %p6;
	shl.b64 	%rd68, %rd9, 32;
	and.b64  	%rd69, %rd68, 288230376151711744;
	shr.u64 	%rd70, %rd9, 58;
	or.b64  	%rd71, %rd30, %rd70;
	shl.b64 	%rd72, %rd71, 59;
	and.b64  	%rd73, %rd72, 576460752303423488;
	shr.u64 	%rd74, %rd9, 7;
	and.b64  	%rd75, %rd74, 4;
	shr.u64 	%rd76, %rd9, 8;
	and.b64  	%rd77, %rd76, 4;
	add.s64 	%rd78, %rd75, %rd77;
	setp.gt.u64 	%p7, %rd78, 7;
	selp.b64 	%rd79, 1152921504606846976, 0, %p7;
	shr.u64 	%rd80, %rd9, 29;
	and.b64  	%rd81, %rd80, 1;
	shr.u64 	%rd82, %rd9, 45;
	and.b64  	%rd83, %rd82, 8;
	shr.u64 	%rd84, %rd9, 28;
	and.b64  	%rd85, %rd84, 1;
	add.s64 	%rd86, %rd81, %rd85;
	shl.b64 	%rd87, %rd86, 3;
	add.s64 	%rd88, %rd87, %rd83;
	setp.gt.u64 	%p8, %rd88, 23;
	selp.b64 	%rd89, 2305843009213693952, 0, %p8;
	add.s64 	%rd90, %rd6, %rd7;
	ld.global.u64 	%rd91, [%rd90];
	or.b64  	%rd92, %rd17, %rd15;
	or.b64  	%rd93, %rd92, %rd13;
	or.b64  	%rd94, %rd93, %rd29;
	or.b64  	%rd95, %rd94, %rd46;
	or.b64  	%rd96, %rd95, %rd69;
	or.b64  	%rd97, %rd96, %rd91;
	or.b64  	%rd98, %rd97, %rd73;
	or.b64  	%rd99, %rd98, %rd79;
	or.b64  	%rd100, %rd99, %rd27;
	or.b64  	%rd101, %rd100, %rd44;
	or.b64  	%rd102, %rd101, %rd67;
	or.b64  	%rd103, %rd102, %rd89;
	or.b64  	%rd104, %rd103, %rd64;
	or.b64  	%rd105, %rd104, %rd9;
	or.b64  	%rd106, %rd105, 165234607422177280;
	st.global.u64 	[%rd90], %rd106;
	ld.global.u64 	%rd107, [%rd90+8];
	or.b64  	%rd108, %rd107, %rd10;
	st.global.u64 	[%rd90+8], %rd108;
	ld.global.u64 	%rd109, [%rd90+16];
	or.b64  	%rd110, %rd109, %rd11;
	st.global.u64 	[%rd90+16], %rd110;
$L__BB5_2:
	ret;

}
	// .globl	_Z20passo_bool_11_parte1P10ulonglong3S0_y
.visible .entry _Z20passo_bool_11_parte1P10ulonglong3S0_y(
	.param .u64 .ptr .align 1 _Z20passo_bool_11_parte1P10ulonglong3S0_y_param_0,
	.param .u64 .ptr .align 1 _Z20passo_bool_11_parte1P10ulonglong3S0_y_param_1,
	.param .u64 _Z20passo_bool_11_parte1P10ulonglong3S0_y_param_2
)
{
	.reg .pred 	%p<3>;
	.reg .b32 	%r<9>;
	.reg .b64 	%rd<110>;

	ld.param.u64 	%rd3, [_Z20passo_bool_11_parte1P10ulonglong3S0_y_param_2];
	mov.u32 	%r1, %tid.x;
	mov.u32 	%r2, %ctaid.x;
	mov.u32 	%r3, %ntid.x;
	mad.lo.s32 	%r4, %r2, %r3, %r1;
	cvt.u64.u32 	%rd4, %r4;
	setp.le.u64 	%p1, %rd3, %rd4;
	@%p1 bra 	$L__BB6_2;
	ld.param.u64 	%rd109, [_Z20passo_bool_11_parte1P10ulonglong3S0_y_param_1];
	ld.param.u64 	%rd108, [_Z20passo_bool_11_parte1P10ulonglong3S0_y_param_0];
	cvta.to.global.u64 	%rd5, %rd108;
	cvta.to.global.u64 	%rd6, %rd109;
	mov.u32 	%r5, %ctaid.x;
	mov.u32 	%r6, %ntid.x;
	mov.u32 	%r7, %tid.x;
	mad.lo.s32 	%r8, %r5, %r6, %r7;
	mul.wide.u32 	%rd7, %r8, 24;
	add.s64 	%rd8, %rd5, %rd7;
	ld.global.u64 	%rd9, [%rd8];
	ld.global.u64 	%rd10, [%rd8+8];
	ld.global.u64 	%rd11, [%rd8+16];
	shr.u64 	%rd12, %rd9, 56;
	shr.u64 	%rd13, %rd9, 57;
	and.b64  	%rd14, %rd13, %rd12;
	and.b64  	%rd15, %rd14, 1;
	shr.u64 	%rd16, %rd9, 29;
	shr.u64 	%rd17, %rd9, 59;
	and.b64  	%rd18, %rd17, 1;
	and.b64  	%rd19, %rd18, %rd16;
	shl.b64 	%rd20, %rd19, 1;
	or.b64  	%rd21, %rd20, %rd15;
	shr.u64 	%rd22, %rd9, 43;
	shr.u64 	%rd23, %rd9, 62;
	not.b64 	%rd24, %rd23;
	and.b64  	%rd25, %rd24, %rd22;
	shl.b64 	%rd26, %rd25, 2;
	and.b64  	%rd27, %rd26, 4;
	or.b64  	%rd28, %rd21, %rd27;
	shr.u64 	%rd29, %rd9, 6;
	and.b64  	%rd30, %rd29, 8;
	shr.u64 	%rd31, %rd9, 18;
	and.b64  	%rd32, %rd31, 16;
	and.b64  	%rd33, %rd9, 192;
	setp.eq.s64 	%p2, %rd33, 192;
	shr.u64 	%rd34, %rd9, 9;
	and.b64  	%rd35, %rd34, 32;
	selp.b64 	%rd36, 0, %rd35, %p2;
	shr.u64 	%rd37, %rd9, 48;
	and.b64  	%rd38, %rd37, 64;
	shr.u64 	%rd39, %rd9, 21;
	and.b64  	%rd40, %rd39, 1;
	shr.u64 	%rd41, %rd9, 13;
	and.b64  	%rd42, %rd41, 128;
	shr.u64 	%rd43, %rd9, 41;
	and.b64  	%rd44, %rd43, 256;
	shr.u64 	%rd45, %rd9, 15;
	and.b64  	%rd46, %rd45, 512;
	shr.u64 	%rd47, %rd9, 12;
	and.b64  	%rd48, %rd47, 1024;
	shr.u64 	%rd49, %rd9, 16;
	and.b64  	%rd50, %rd49, 2048;
	shr.u64 	%rd51, %rd9, 2;
	shr.u64 	%rd52, %rd9, 52;
	and.b64  	%rd53, %rd52, %rd49;
	and.b64  	%rd54, %rd53, %rd51;
	shl.b64 	%rd55, %rd54, 12;
	and.b64  	%rd56, %rd55, 4096;
	shr.u64 	%rd57, %rd9, 26;
	shr.u64 	%rd58, %rd9, 10;
	shr.u64 	%rd59, %rd9, 4;
	and.b64  	%rd60, %rd59, %rd58;
	shr.u64 	%rd61, %rd9, 46;
	and.b64  	%rd62, %rd60, %rd61;
	and.b64  	%rd63, %rd62, %rd57;
	shl.b64 	%rd64, %rd63, 13;
	and.b64  	%rd65, %rd64, 8192;
	shl.b64 	%rd66, %rd9, 13;
	and.b64  	%rd67, %rd66, 16384;
	shr.u64 	%rd68, %rd9, 30;
	and.b64  	%rd69, %rd68, 32768;
	shl.b64 	%rd70, %rd9, 7;
	and.b64  	%rd71, %rd70, 65536;
	and.b64  	%rd72, %rd45, 131072;
	shr.u64 	%rd73, %rd9, 63;
	shr.u64 	%rd74, %rd9, 7;
	and.b64  	%rd75, %rd74, 262144;
	shr.u64 	%rd76, %rd9, 3;
	and.b64  	%rd77, %rd76, 524288;
	and.b64  	%rd78, %rd51, 1048576;
	add.s64 	%rd79, %rd6, %rd7;
	ld.global.u64 	%rd80, [%rd79];
	or.b64  	%rd81, %rd73, %rd78;
	or.b64  	%rd82, %rd81, %rd77;
	or.b64  	%rd83, %rd82, %rd75;
	or.b64  	%rd84, %rd83, %rd72;
	or.b64  	%rd85, %rd84, %rd71;
	or.b64  	%rd86, %rd85, %rd69;
	or.b64  	%rd87, %rd86, %rd67;
	or.b64  	%rd88, %rd87, %rd48;
	or.b64  	%rd89, %rd88, %rd46;
	or.b64  	%rd90, %rd89, %rd44;
	or.b64  	%rd91, %rd90, %rd42;
	or.b64  	%rd92, %rd91, %rd40;
	or.b64  	%rd93, %rd92, %rd32;
	or.b64  	%rd94, %rd93, %rd30;
	or.b64  	%rd95, %rd94, %rd38;
	or.b64  	%rd96, %rd95, %rd50;
	or.b64  	%rd97, %rd96, %rd36;
	or.b64  	%rd98, %rd97, %rd80;
	or.b64  	%rd99, %rd98, %rd56;
	or.b64  	%rd100, %rd99, %rd28;
	or.b64  	%rd101, %rd100, %rd65;
	or.b64  	%rd102, %rd101, %rd9;
	or.b64  	%rd103, %rd102, %rd18;
	st.global.u64 	[%rd79], %rd103;
	ld.global.u64 	%rd104, [%rd79+8];
	or.b64  	%rd105, %rd104, %rd10;
	st.global.u64 	[%rd79+8], %rd105;
	ld.global.u64 	%rd106, [%rd79+16];
	or.b64  	%rd107, %rd106, %rd11;
	st.global.u64 	[%rd79+16], %rd107;
$L__BB6_2:
	ret;

}
	// .globl	_Z20passo_bool_11_parte2P10ulonglong3S0_y
.visible .entry _Z20passo_bool_11_parte2P10ulonglong3S0_y(
	.param .u64 .ptr .align 1 _Z20passo_bool_11_parte2P10ulonglong3S0_y_param_0,
	.param .u64 .ptr .align 1 _Z20passo_bool_11_parte2P10ulonglong3S0_y_param_1,
	.param .u64 _Z20passo_bool_11_parte2P10ulonglong3S0_y_param_2
)
{
	.reg .pred 	%p<2>;
	.reg .b32 	%r<9>;
	.reg .b64 	%rd<108>;

	ld.param.u64 	%rd3, [_Z20passo_bool_11_parte2P10ulonglong3S0_y_param_2];
	mov.u32 	%r1, %tid.x;
	mov.u32 	%r2, %ctaid.x;
	mov.u32 	%r3, %ntid.x;
	mad.lo.s32 	%r4, %r2, %r3, %r1;
	cvt.u64.u32 	%rd4, %r4;
	setp.le.u64 	%p1, %rd3, %rd4;
	@%p1 bra 	$L__BB7_2;
	ld.param.u64 	%rd107, [_Z20passo_bool_11_parte2P10ulonglong3S0_y_param_1];
	ld.param.u64 	%rd106, [_Z20passo_bool_11_parte2P10ulonglong3S0_y_param_0];
	cvta.to.global.u64 	%rd5, %rd106;
	cvta.to.global.u64 	%rd6, %rd107;
	mov.u32 	%r5, %ctaid.x;
	mov.u32 	%r6, %ntid.x;
	mov.u32 	%r7, %tid.x;
	mad.lo.s32 	%r8, %r5, %r6, %r7;
	mul.wide.u32 	%rd7, %r8, 24;
	add.s64 	%rd8, %rd5, %rd7;
	ld.global.u64 	%rd9, [%rd8];
	ld.global.u64 	%rd10, [%rd8+8];
	ld.global.u64 	%rd11, [%rd8+16];
	shr.u64 	%rd12, %rd9, 29;
	and.b64  	%rd13, %rd12, 1;
	shr.u64 	%rd14, %rd9, 1;
	and.b64  	%rd15, %rd14, 2097152;
	or.b64  	%rd16, %rd13, %rd15;
	shr.u64 	%rd17, %rd9, 11;
	and.b64  	%rd18, %rd17, 4194304;
	or.b64  	%rd19, %rd18, %rd16;
	shr.u64 	%rd20, %rd9, 28;
	shr.u64 	%rd21, %rd9, 51;
	and.b64  	%rd22, %rd20, %rd21;
	shr.u64 	%rd23, %rd9, 62;
	not.b64 	%rd24, %rd23;
	and.b64  	%rd25, %rd24, %rd22;
	shl.b64 	%rd26, %rd25, 23;
	and.b64  	%rd27, %rd26, 8388608;
	or.b64  	%rd28, %rd27, %rd19;
	shr.u64 	%rd29, %rd9, 31;
	and.b64  	%rd30, %rd29, 16777216;
	or.b64  	%rd31, %rd28, %rd30;
	shr.u64 	%rd32, %rd9, 59;
	and.b64  	%rd33, %rd32, 1;
	shl.b64 	%rd34, %rd9, 3;
	and.b64  	%rd35, %rd34, 33554432;
	shl.b64 	%rd36, %rd9, 4;
	and.b64  	%rd37, %rd36, 67108864;
	shr.u64 	%rd38, %rd9, 18;
	and.b64  	%rd39, %rd38, 134217728;
	shl.b64 	%rd40, %rd9, 11;
	and.b64  	%rd41, %rd40, 268435456;
	shr.u64 	%rd42, %rd9, 36;
	shr.u64 	%rd43, %rd9, 38;
	and.b64  	%rd44, %rd43, %rd42;
	and.b64  	%rd45, %rd44, 1;
	shr.u64 	%rd46, %rd9, 12;
	and.b64  	%rd47, %rd46, 536870912;
	shl.b64 	%rd48, %rd10, 30;
	and.b64  	%rd49, %rd48, 1073741824;
	shl.b64 	%rd50, %rd9, 19;
	and.b64  	%rd51, %rd50, 2147483648;
	shr.u64 	%rd52, %rd9, 15;
	and.b64  	%rd53, %rd52, 4294967296;
	shr.u64 	%rd54, %rd9, 50;
	and.b64  	%rd55, %rd54, 1;
	and.b64  	%rd56, %rd14, 8589934592;
	shl.b64 	%rd57, %rd9, 22;
	and.b64  	%rd58, %rd57, 17179869184;
	shl.b64 	%rd59, %rd9, 23;
	and.b64  	%rd60, %rd59, 34359738368;
	shl.b64 	%rd61, %rd9, 2;
	and.b64  	%rd62, %rd61, 68719476736;
	shl.b64 	%rd63, %rd9, 6;
	and.b64  	%rd64, %rd63, 137438953472;
	shr.u64 	%rd65, %rd9, 35;
	shr.u64 	%rd66, %rd9, 34;
	or.b64  	%rd67, %rd65, %rd66;
	and.b64  	%rd68, %rd67, 1;
	shl.b64 	%rd69, %rd9, 7;
	and.b64  	%rd70, %rd69, 274877906944;
	shl.b64 	%rd71, %rd9, 8;
	and.b64  	%rd72, %rd71, 549755813888;
	shl.b64 	%rd73, %rd9, 28;
	and.b64  	%rd74, %rd73, 1099511627776;
	shl.b64 	%rd75, %rd9, 29;
	and.b64  	%rd76, %rd75, 2199023255552;
	add.s64 	%rd77, %rd6, %rd7;
	ld.global.u64 	%rd78, [%rd77];
	or.b64  	%rd79, %rd74, %rd72;
	or.b64  	%rd80, %rd79, %rd70;
	or.b64  	%rd81, %rd80, %rd64;
	or.b64  	%rd82, %rd81, %rd62;
	or.b64  	%rd83, %rd82, %rd60;
	or.b64  	%rd84, %rd83, %rd58;
	or.b64  	%rd85, %rd84, %rd56;
	or.b64  	%rd86, %rd85, %rd55;
	or.b64  	%rd87, %rd86, %rd53;
	or.b64  	%rd88, %rd87, %rd51;
	or.b64  	%rd89, %rd88, %rd47;
	or.b64  	%rd90, %rd89, %rd41;
	or.b64  	%rd91, %rd90, %rd39;
	or.b64  	%rd92, %rd91, %rd35;
	or.b64  	%rd93, %rd92, %rd33;
	or.b64  	%rd94, %rd93, %rd37;
	or.b64  	%rd95, %rd94, %rd76;
	or.b64  	%rd96, %rd95, %rd68;
	or.b64  	%rd97, %rd96, %rd45;
	or.b64  	%rd98, %rd97, %rd49;
	or.b64  	%rd99, %rd98, %rd78;
	or.b64  	%rd100, %rd99, %rd31;
	or.b64  	%rd101, %rd100, %rd9;
	st.global.u64 	[%rd77], %rd101;
	ld.global.u64 	%rd102, [%rd77+8];
	or.b64  	%rd103, %rd102, %rd10;
	st.global.u64 	[%rd77+8], %rd103;
	ld.global.u64 	%rd104, [%rd77+16];
	or.b64  	%rd105, %rd104, %rd11;
	st.global.u64 	[%rd77+16], %rd105;
$L__BB7_2:
	ret;

}
	// .globl	_Z20passo_bool_11_parte3P10ulonglong3S0_y
.visible .entry _Z20passo_bool_11_parte3P10ulonglong3S0_y(
	.param .u64 .ptr .align 1 _Z20passo_bool_11_parte3P10ulonglong3S0_y_param_0,
	.param .u64 .ptr .align 1 _Z20passo_bool_11_parte3P10ulonglong3S0_y_param_1,
	.param .u64 _Z20passo_bool_11_parte3P10ulonglong3S0_y_param_2
)
{
	.reg .pred 	%p<2>;
	.reg .b32 	%r<9>;
	.reg .b64 	%rd<123>;

	ld.param.u64 	%rd3, [_Z20passo_bool_11_parte3P10ulonglong3S0_y_param_2];
	mov.u32 	%r1, %tid.x;
	mov.u32 	%r2, %ctaid.x;
	mov.u32 	%r3, %ntid.x;
	mad.lo.s32 	%r4, %r2, %r3, %r1;
	cvt.u64.u32 	%rd4, %r4;
	setp.le.u64 	%p1, %rd3, %rd4;
	@%p1 bra 	$L__BB8_2;
	ld.param.u64 	%rd122, [_Z20passo_bool_11_parte3P10ulonglong3S0_y_param_1];
	ld.param.u64 	%rd121, [_Z20passo_bool_11_parte3P10ulonglong3S0_y_param_0];
	cvta.to.global.u64 	%rd5, %rd121;
	cvta.to.global.u64 	%rd6, %rd122;
	mov.u32 	%r5, %ctaid.x;
	mov.u32 	%r6, %ntid.x;
	mov.u32 	%r7, %tid.x;
	mad.lo.s32 	%r8, %r5, %r6, %r7;
	mul.wide.u32 	%rd7, %r8, 24;
	add.s64 	%rd8, %rd5, %rd7;
	ld.global.u64 	%rd9, [%rd8];
	ld.global.u64 	%rd10, [%rd8+8];
	ld.global.u64 	%rd11, [%rd8+16];
	shl.b64 	%rd12, %rd9, 30;
	and.b64  	%rd13, %rd12, 4398046511104;
	shr.u64 	%rd14, %rd9, 18;
	shr.u64 	%rd15, %rd9, 23;
	and.b64  	%rd16, %rd14, 1;
	and.b64  	%rd17, %rd16, %rd15;
	shl.b64 	%rd18, %rd9, 13;
	and.b64  	%rd19, %rd18, 8796093022208;
	or.b64  	%rd20, %rd19, %rd17;
	or.b64  	%rd21, %rd13, %rd20;
	shr.u64 	%rd22, %rd9, 15;
	shr.u64 	%rd23, %rd9, 11;
	and.b64  	%rd24, %rd22, %rd23;
	shr.u64 	%rd25, %rd10, 1;
	not.b64 	%rd26, %rd25;
	and.b64  	%rd27, %rd26, %rd24;
	shl.b64 	%rd28, %rd27, 44;
	and.b64  	%rd29, %rd28, 17592186044416;
	or.b64  	%rd30, %rd29, %rd21;
	shl.b64 	%rd31, %rd9, 15;
	and.b64  	%rd32, %rd31, 35184372088832;
	shr.u64 	%rd33, %rd9, 56;
	shr.u64 	%rd34, %rd9, 57;
	and.b64  	%rd35, %rd34, %rd33;
	and.b64  	%rd36, %rd35, 1;
	shl.b64 	%rd37, %rd9, 45;
	and.b64  	%rd38, %rd37, 70368744177664;
	shr.u64 	%rd39, %rd9, 60;
	shr.u64 	%rd40, %rd10, 2;
	and.b64  	%rd41, %rd39, %rd40;
	shl.b64 	%rd42, %rd41, 47;
	and.b64  	%rd43, %rd42, 140737488355328;
	shr.u64 	%rd44, %rd9, 5;
	shr.u64 	%rd45, %rd9, 14;
	and.b64  	%rd46, %rd45, %rd44;
	shl.b64 	%rd47, %rd46, 48;
	and.b64  	%rd48, %rd47, 281474976710656;
	shl.b64 	%rd49, %rd9, 27;
	and.b64  	%rd50, %rd49, 562949953421312;
	shr.u64 	%rd51, %rd9, 52;
	shr.u64 	%rd52, %rd9, 42;
	shr.u64 	%rd53, %rd9, 44;
	and.b64  	%rd54, %rd53, %rd52;
	and.b64  	%rd55, %rd54, %rd51;
	shl.b64 	%rd56, %rd55, 50;
	and.b64  	%rd57, %rd56, 1125899906842624;
	shl.b64 	%rd58, %rd9, 48;
	and.b64  	%rd59, %rd58, 2251799813685248;
	shr.u64 	%rd60, %rd9, 1;
	and.b64  	%rd61, %rd60, 4503599627370496;
	shl.b64 	%rd62, %rd9, 29;
	and.b64  	%rd63, %rd62, 9007199254740992;
	shl.b64 	%rd64, %rd9, 32;
	and.b64  	%rd65, %rd64, 18014398509481984;
	shr.u64 	%rd66, %rd9, 30;
	or.b64  	%rd67, %rd66, %rd15;
	and.b64  	%rd68, %rd67, 1;
	shl.b64 	%rd69, %rd9, 37;
	and.b64  	%rd70, %rd69, 36028797018963968;
	shl.b64 	%rd71, %rd9, 34;
	and.b64  	%rd72, %rd71, 72057594037927936;
	shr.u64 	%rd73, %rd9, 29;
	shr.u64 	%rd74, %rd9, 59;
	and.b64  	%rd75, %rd74, %rd73;
	shl.b64 	%rd76, %rd75, 57;
	and.b64  	%rd77, %rd76, 144115188075855872;
	shl.b64 	%rd78, %rd9, 36;
	and.b64  	%rd79, %rd78, 288230376151711744;
	shr.u64 	%rd80, %rd9, 37;
	shr.u64 	%rd81, %rd9, 39;
	and.b64  	%rd82, %rd80, %rd81;
	shr.u64 	%rd83, %rd10, 3;
	not.b64 	%rd84, %rd83;
	and.b64  	%rd85, %rd84, %rd82;
	and.b64  	%rd86, %rd85, 1;
	shl.b64 	%rd87, %rd9, 19;
	and.b64  	%rd88, %rd87, 576460752303423488;
	and.b64  	%rd89, %rd60, 1152921504606846976;
	shl.b64 	%rd90, %rd9, 61;
	and.b64  	%rd91, %rd90, 2305843009213693952;
	add.s64 	%rd92, %rd6, %rd7;
	ld.global.u64 	%rd93, [%rd92];
	or.b64  	%rd94, %rd91, %rd89;
	or.b64  	%rd95, %rd94, %rd88;
	or.b64  	%rd96, %rd95, %rd70;
	or.b64  	%rd97, %rd96, %rd65;
	or.b64  	%rd98, %rd97, %rd63;
	or.b64  	%rd99, %rd98, %rd61;
	or.b64  	%rd100, %rd99, %rd59;
	or.b64  	%rd101, %rd100, %rd38;
	or.b64  	%rd102, %rd101, %rd32;
	or.b64  	%rd103, %rd102, %rd16;
	or.b64  	%rd104, %rd103, %rd50;
	or.b64  	%rd105, %rd104, %rd72;
	or.b64  	%rd106, %rd105, %rd79;
	or.b64  	%rd107, %rd106, %rd68;
	or.b64  	%rd108, %rd107, %rd36;
	or.b64  	%rd109, %rd108, %rd93;
	or.b64  	%rd110, %rd109, %rd48;
	or.b64  	%rd111, %rd110, %rd77;
	or.b64  	%rd112, %rd111, %rd86;
	or.b64  	%rd113, %rd112, %rd43;
	or.b64  	%rd114, %rd113, %rd57;
	or.b64  	%rd115, %rd114, %rd30;
	or.b64  	%rd116, %rd115, %rd9;
	st.global.u64 	[%rd92], %rd116;
	ld.global.u64 	%rd117, [%rd92+8];
	or.b64  	%rd118, %rd117, %rd10;
	st.global.u64 	[%rd92+8], %rd118;
	ld.global.u64 	%rd119, [%rd92+16];
	or.b64  	%rd120, %rd119, %rd11;
	st.global.u64 	[%rd92+16], %rd120;
$L__BB8_2:
	ret;

}
	// .globl	_Z19passo_tlf_11_parte1P10ulonglong3S0_y
.visible .entry _Z19passo_tlf_11_parte1P10ulonglong3S0_y(
	.param .u64 .ptr .align 1 _Z19passo_tlf_11_parte1P10ulonglong3S0_y_param_0,
	.param .u64 .ptr .align 1 _Z19passo_tlf_11_parte1P10ulonglong3S0_y_param_1,
	.param .u64 _Z19passo_tlf_11_parte1P10ulonglong3S0_y_param_2
)
{
	.reg .pred 	%p<8>;
	.reg .b32 	%r<9>;
	.reg .b64 	%rd<131>;

	ld.param.u64 	%rd3, [_Z19passo_tlf_11_parte1P10ulonglong3S0_y_param_2];
	mov.u32 	%r1, %tid.x;
	mov.u32 	%r2, %ctaid.x;
	mov.u32 	%r3, %ntid.x;
	mad.lo.s32 	%r4, %r2, %r3, %r1;
	cvt.u64.u32 	%rd4, %r4;
	setp.le.u64 	%p1, %rd3, %rd4;
	@%p1 bra 	$L__BB9_2;
	ld.param.u64 	%rd130, [_Z19passo_tlf_11_parte1P10ulonglong3S0_y_param_1];
	ld.param.u64 	%rd129, [_Z19passo_tlf_11_parte1P10ulonglong3S0_y_param_0];
	cvta.to.global.u64 	%rd5, %rd129;
	cvta.to.global.u64 	%rd6, %rd130;
	mov.u32 	%r5, %ctaid.x;
	mov.u32 	%r6, %ntid.x;
	mov.u32 	%r7, %tid.x;
	mad.lo.s32 	%r8, %r5, %r6, %r7;
	mul.wide.u32 	%rd7, %r8, 24;
	add.s64 	%rd8, %rd5, %rd7;
	ld.global.u64 	%rd9, [%rd8];
	ld.global.u64 	%rd10, [%rd8+8];
	ld.global.u64 	%rd11, [%rd8+16];
	shr.u64 	%rd12, %rd9, 56;
	shr.u64 	%rd13, %rd9, 55;
	and.b64  	%rd14, %rd13, 2;
	and.b64  	%rd15, %rd12, 2;
	add.s64 	%rd16, %rd14, %rd15;
	setp.gt.u64 	%p2, %rd16, 3;
	selp.u64 	%rd17, 1, 0, %p2;
	shr.u64 	%rd18, %rd9, 28;
	and.b64  	%rd19, %rd18, 2;
	shr.u64 	%rd20, %rd9, 59;
	shr.u64 	%rd21, %rd9, 58;
	and.b64  	%rd22, %rd21, 2;
	add.s64 	%rd23, %rd19, %rd22;
	setp.gt.u64 	%p3, %rd23, 3;
	selp.b64 	%rd24, 2, 0, %p3;
	shr.u64 	%rd25, %rd9, 42;
	and.b64  	%rd26, %rd25, 2;
	shl.b64 	%rd27, %rd9, 1;
	shr.s64 	%rd28, %rd27, 62;
	and.b64  	%rd29, %rd28, -2;
	neg.s64 	%rd30, %rd29;
	setp.eq.s64 	%p4, %rd26, %rd30;
	selp.b64 	%rd31, 0, 4, %p4;
	shr.u64 	%rd32, %rd9, 6;
	and.b64  	%rd33, %rd32, 8;
	shr.u64 	%rd34, %rd9, 18;
	and.b64  	%rd35, %rd34, 16;
	shl.b64 	%rd36, %rd9, 49;
	shr.s64 	%rd37, %rd36, 63;
	and.b64  	%rd38, %rd37, 6;
	shl.b64 	%rd39, %rd9, 56;
	shr.s64 	%rd40, %rd39, 62;
	and.b64  	%rd41, %rd40, -2;
	add.s64 	%rd42, %rd38, %rd41;
	shl.b64 	%rd43, %rd9, 57;
	shr.s64 	%rd44, %rd43, 62;
	and.b64  	%rd45, %rd44, -2;
	add.s64 	%rd46, %rd42, %rd45;
	setp.gt.u64 	%p5, %rd46, 3;
	selp.b64 	%rd47, 32, 0, %p5;
	shr.u64 	%rd48, %rd9, 48;
	and.b64  	%rd49, %rd48, 64;
	shr.u64 	%rd50, %rd9, 21;
	shr.u64 	%rd51, %rd9, 20;
	or.b64  	%rd52, %rd50, %rd51;
	shl.b64 	%rd53, %rd52, 7;
	and.b64  	%rd54, %rd53, 128;
	shr.u64 	%rd55, %rd9, 41;
	and.b64  	%rd56, %rd55, 256;
	shr.u64 	%rd57, %rd9, 15;
	and.b64  	%rd58, %rd57, 512;
	shr.u64 	%rd59, %rd9, 22;
	or.b64  	%rd60, %rd20, %rd59;
	shl.b64 	%rd61, %rd60, 10;
	and.b64  	%rd62, %rd61, 1024;
	shr.u64 	%rd63, %rd9, 16;
	and.b64  	%rd64, %rd63, 2048;
	shr.u64 	%rd65, %rd9, 2;
	and.b64  	%rd66, %rd65, 1;
	and.b64  	%rd67, %rd57, 2;
	shr.u64 	%rd68, %rd9, 52;
	and.b64  	%rd69, %rd68, 1;
	add.s64 	%rd70, %rd66, %rd69;
	shl.b64 	%rd71, %rd70, 1;
	add.s64 	%rd72, %rd71, %rd67;
	setp.gt.u64 	%p6, %rd72, 5;
	selp.b64 	%rd73, 4096, 0, %p6;
	shr.u64 	%rd74, %rd9, 26;
	and.b64  	%rd75, %rd74, 1;
	shr.u64 	%rd76, %rd9, 9;
	and.b64  	%rd77, %rd76, 2;
	shr.u64 	%rd78, %rd9, 4;
	and.b64  	%rd79, %rd78, 1;
	add.s64 	%rd80, %rd75, %rd79;
	shr.u64 	%rd81, %rd9, 46;
	and.b64  	%rd82, %rd81, 1;
	add.s64 	%rd83, %rd80, %rd82;
	shl.b64 	%rd84, %rd83, 1;
	add.s64 	%rd85, %rd84, %rd77;
	setp.gt.u64 	%p7, %rd85, 7;
	selp.b64 	%rd86, 8192, 0, %p7;
	shr.u64 	%rd87, %rd9, 1;
	or.b64  	%rd88, %rd50, %rd87;
	shl.b64 	%rd89, %rd88, 14;
	and.b64  	%rd90, %rd89, 16384;
	shr.u64 	%rd91, %rd9, 30;
	and.b64  	%rd92, %rd91, 32768;
	shl.b64 	%rd93, %rd9, 7;
	and.b64  	%rd94, %rd93, 65536;
	and.b64  	%rd95, %rd57, 131072;
	shr.u64 	%rd96, %rd9, 7;
	and.b64  	%rd97, %rd96, 262144;
	shr.u64 	%rd98, %rd9, 3;
	and.b64  	%rd99, %rd98, 524288;
	and.b64  	%rd100, %rd65, 1048576;
	add.s64 	%rd101, %rd6, %rd7;
	ld.global.u64 	%rd102, [%rd101];
	or.b64  	%rd103, %rd100, %rd99;
	or.b64  	%rd104, %rd103, %rd97;
	or.b64  	%rd105, %rd104, %rd95;
	or.b64  	%rd106, %rd105, %rd94;
	or.b64  	%rd107, %rd106, %rd92;
	or.b64  	%rd108, %rd107, %rd58;
	or.b64  	%rd109, %rd108, %rd56;
	or.b64  	%rd110, %rd109, %rd35;
	or.b64  	%rd111, %rd110, %rd33;
	or.b64  	%rd112, %rd111, %rd49;
	or.b64  	%rd113, %rd112, %rd64;
	or.b64  	%rd114, %rd113, %rd102;
	or.b64  	%rd115, %rd114, %rd54;
	or.b64  	%rd116, %rd115, %rd62;
	or.b64  	%rd117, %rd116, %rd90;
	or.b64  	%rd118, %rd117, %rd31;
	or.b64  	%rd119, %rd118, %rd17;
	or.b64  	%rd120, %rd119, %rd24;
	or.b64  	%rd121, %rd120, %rd47;
	or.b64  	%rd122, %rd121, %rd73;
	or.b64  	%rd123, %rd122, %rd86;
	or.b64  	%rd124, %rd123, %rd9;
	st.global.u64 	[%rd101], %rd124;
	ld.global.u64 	%rd125, [%rd101+8];
	or.b64  	%rd126, %rd125, %rd10;
	st.global.u64 	[%rd101+8], %rd126;
	ld.global.u64 	%rd127, [%rd101+16];
	or.b64  	%rd128, %rd127, %rd11;
	st.global.u64 	[%rd101+16], %rd128;
$L__BB9_2:
	ret;

}
	// .globl	_Z19passo_tlf_11_parte2P10ulonglong3S0_y
.visible .entry _Z19passo_tlf_11_parte2P10ulonglong3S0_y(
	.param .u64 .ptr .align 1 _Z19passo_tlf_11_parte2P10ulonglong3S0_y_param_0,
	.param .u64 .ptr .align 1 _Z19passo_tlf_11_parte2P10ulonglong3S0_y_param_1,
	.param .u64 _Z19passo_tlf_11_parte2P10ulonglong3S0_y_param_2
)
{
	.reg .pred 	%p<5>;
	.reg .b32 	%r<9>;
	.reg .b64 	%rd<110>;

	ld.param.u64 	%rd3, [_Z19passo_tlf_11_parte2P10ulonglong3S0_y_param_2];
	mov.u32 	%r1, %tid.x;
	mov.u32 	%r2, %ctaid.x;
	mov.u32 	%r3, %ntid.x;
	mad.lo.s32 	%r4, %r2, %r3, %r1;
	cvt.u64.u32 	%rd4, %r4;
	setp.le.u64 	%p1, %rd3, %rd4;
	@%p1 bra 	$L__BB10_2;
	ld.param.u64 	%rd109, [_Z19passo_tlf_11_parte2P10ulonglong3S0_y_param_1];
	ld.param.u64 	%rd108, [_Z19passo_tlf_11_parte2P10ulonglong3S0_y_param_0];
	cvta.to.global.u64 	%rd5, %rd108;
	cvta.to.global.u64 	%rd6, %rd109;
	mov.u32 	%r5, %ctaid.x;
	mov.u32 	%r6, %ntid.x;
	mov.u32 	%r7, %tid.x;
	mad.lo.s32 	%r8, %r5, %r6, %r7;
	mul.wide.u32 	%rd7, %r8, 24;
	add.s64 	%rd8, %rd5, %rd7;
	ld.global.u64 	%rd9, [%rd8];
	ld.global.u64 	%rd10, [%rd8+8];
	ld.global.u64 	%rd11, [%rd8+16];
	shr.u64 	%rd12, %rd9, 29;
	shr.u64 	%rd13, %rd9, 22;
	or.b64  	%rd14, %rd12, %rd13;
	shl.b64 	%rd15, %rd14, 21;
	and.b64  	%rd16, %rd15, 2097152;
	shr.u64 	%rd17, %rd9, 11;
	and.b64  	%rd18, %rd17, 4194304;
	shr.u64 	%rd19, %rd9, 27;
	and.b64  	%rd20, %rd19, 2;
	shr.u64 	%rd21, %rd9, 50;
	and.b64  	%rd22, %rd21, 2;
	add.s64 	%rd23, %rd20, %rd22;
	shl.b64 	%rd24, %rd9, 1;
	shr.s64 	%rd25, %rd24, 62;
	and.b64  	%rd26, %rd25, -2;
	add.s64 	%rd27, %rd23, %rd26;
	setp.gt.u64 	%p2, %rd27, 3;
	selp.b64 	%rd28, 8388608, 0, %p2;
	shr.u64 	%rd29, %rd9, 31;
	and.b64  	%rd30, %rd29, 16777216;
	shr.u64 	%rd31, %rd9, 59;
	or.b64  	%rd32, %rd31, %rd13;
	shl.b64 	%rd33, %rd32, 25;
	and.b64  	%rd34, %rd33, 33554432;
	shl.b64 	%rd35, %rd32, 26;
	and.b64  	%rd36, %rd35, 67108864;
	shr.u64 	%rd37, %rd9, 18;
	and.b64  	%rd38, %rd37, 134217728;
	shl.b64 	%rd39, %rd9, 11;
	and.b64  	%rd40, %rd39, 268435456;
	shr.u64 	%rd41, %rd9, 35;
	and.b64  	%rd42, %rd41, 2;
	shr.u64 	%rd43, %rd9, 37;
	and.b64  	%rd44, %rd43, 2;
	add.s64 	%rd45, %rd42, %rd44;
	shl.b64 	%rd46, %rd9, 22;
	shr.s64 	%rd47, %rd46, 63;
	and.b64  	%rd48, %rd47, 6;
	add.s64 	%rd49, %rd45, %rd48;
	setp.gt.u64 	%p3, %rd49, 3;
	selp.b64 	%rd50, 536870912, 0, %p3;
	shl.b64 	%rd51, %rd10, 30;
	and.b64  	%rd52, %rd51, 1073741824;
	shl.b64 	%rd53, %rd9, 19;
	and.b64  	%rd54, %rd53, 2147483648;
	shr.u64 	%rd55, %rd9, 15;
	and.b64  	%rd56, %rd55, 4294967296;
	shr.u64 	%rd57, %rd9, 34;
	or.b64  	%rd58, %rd21, %rd57;
	shl.b64 	%rd59, %rd58, 33;
	and.b64  	%rd60, %rd59, 8589934592;
	and.b64  	%rd61, %rd46, 17179869184;
	shl.b64 	%rd62, %rd9, 23;
	and.b64  	%rd63, %rd62, 34359738368;
	shl.b64 	%rd64, %rd9, 2;
	and.b64  	%rd65, %rd64, 68719476736;
	shl.b64 	%rd66, %rd9, 6;
	and.b64  	%rd67, %rd66, 137438953472;
	and.b64  	%rd68, %rd41, 1;
	and.b64  	%rd69, %rd57, 1;
	and.b64  	%rd70, %rd29, 1;
	add.s64 	%rd71, %rd68, %rd70;
	or.b64  	%rd72, %rd71, %rd69;
	setp.eq.s64 	%p4, %rd72, 0;
	selp.b64 	%rd73, 0, 274877906944, %p4;
	shl.b64 	%rd74, %rd9, 8;
	and.b64  	%rd75, %rd74, 549755813888;
	shl.b64 	%rd76, %rd9, 28;
	and.b64  	%rd77, %rd76, 1099511627776;
	shl.b64 	%rd78, %rd9, 29;
	and.b64  	%rd79, %rd78, 2199023255552;
	add.s64 	%rd80, %rd6, %rd7;
	ld.global.u64 	%rd81, [%rd80];
	or.b64  	%rd82, %rd77, %rd75;
	or.b64  	%rd83, %rd82, %rd67;
	or.b64  	%rd84, %rd83, %rd65;
	or.b64  	%rd85, %rd84, %rd63;
	or.b64  	%rd86, %rd85, %rd61;
	or.b64  	%rd87, %rd86, %rd56;
	or.b64  	%rd88, %rd87, %rd54;
	or.b64  	%rd89, %rd88, %rd40;
	or.b64  	%rd90, %rd89, %rd38;
	or.b64  	%rd91, %rd90, %rd18;
	or.b64  	%rd92, %rd91, %rd30;
	or.b64  	%rd93, %rd92, %rd79;
	or.b64  	%rd94, %rd93, %rd52;
	or.b64  	%rd95, %rd94, %rd81;
	or.b64  	%rd96, %rd95, %rd16;
	or.b64  	%rd97, %rd96, %rd34;
	or.b64  	%rd98, %rd97, %rd36;
	or.b64  	%rd99, %rd98, %rd60;
	or.b64  	%rd100, %rd99, %rd73;
	or.b64  	%rd101, %rd100, %rd28;
	or.b64  	%rd102, %rd101, %rd50;
	or.b64  	%rd103, %rd102, %rd9;
	st.global.u64 	[%rd80], %rd103;
	ld.global.u64 	%rd104, [%rd80+8];
	or.b64  	%rd105, %rd104, %rd10;
	st.global.u64 	[%rd80+8], %rd105;
	ld.global.u64 	%rd106, [%rd80+16];
	or.b64  	%rd107, %rd106, %rd11;
	st.global.u64 	[%rd80+16], %rd107;
$L__BB10_2:
	ret;

}
	// .globl	_Z19passo_tlf_11_parte3P10ulonglong3S0_y
.visible .entry _Z19passo_tlf_11_parte3P10ulonglong3S0_y(
	.param .u64 .ptr .align 1 _Z19passo_tlf_11_parte3P10ulonglong3S0_y_param_0,
	.param .u64 .ptr .align 1 _Z19passo_tlf_11_parte3P10ulonglong3S0_y_param_1,
	.param .u64 _Z19passo_tlf_11_parte3P10ulonglong3S0_y_param_2
)
{
	.reg .pred 	%p<11>;
	.reg .b32 	%r<9>;
	.reg .b64 	%rd<140>;

	ld.param.u64 	%rd3, [_Z19passo_tlf_11_parte3P10ulonglong3S0_y_param_2];
	mov.u32 	%r1, %tid.x;
	mov.u32 	%r2, %ctaid.x;
	mov.u32 	%r3, %ntid.x;
	mad.lo.s32 	%r4, %r2, %r3, %r1;
	cvt.u64.u32 	%rd4, %r4;
	setp.le.u64 	%p1, %rd3, %rd4;
	@%p1 bra 	$L__BB11_2;
	ld.param.u64 	%rd139, [_Z19passo_tlf_11_parte3P10ulonglong3S0_y_param_1];
	ld.param.u64 	%rd138, [_Z19passo_tlf_11_parte3P10ulonglong3S0_y_param_0];
	cvta.to.global.u64 	%rd5, %rd138;
	cvta.to.global.u64 	%rd6, %rd139;
	mov.u32 	%r5, %ctaid.x;
	mov.u32 	%r6, %ntid.x;
	mov.u32 	%r7, %tid.x;
	mad.lo.s32 	%r8, %r5, %r6, %r7;
	mul.wide.u32 	%rd7, %r8, 24;
	add.s64 	%rd8, %rd5, %rd7;
	ld.global.u64 	%rd9, [%rd8];
	ld.global.u64 	%rd10, [%rd8+8];
	ld.global.u64 	%rd11, [%rd8+16];
	shl.b64 	%rd12, %rd9, 30;
	and.b64  	%rd13, %rd12, 4398046511104;
	shr.u64 	%rd14, %rd9, 18;
	and.b64  	%rd15, %rd14, 1;
	shr.u64 	%rd16, %rd9, 17;
	and.b64  	%rd17, %rd16, 2;
	shr.u64 	%rd18, %rd9, 23;
	and.b64  	%rd19, %rd18, 1;
	shr.u64 	%rd20, %rd9, 22;
	and.b64  	%rd21, %rd20, 2;
	add.s64 	%rd22, %rd17, %rd21;
	shl.b64 	%rd23, %rd9, 33;
	shr.s64 	%rd24, %rd23, 63;
	and.b64  	%rd25, %rd24, 6;
	add.s64 	%rd26, %rd22, %rd25;
	setp.gt.u64 	%p2, %rd26, 3;
	selp.b64 	%rd27, 8796093022208, 0, %p2;
	shr.u64 	%rd28, %rd9, 14;
	and.b64  	%rd29, %rd28, 2;
	shr.u64 	%rd30, %rd9, 10;
	and.b64  	%rd31, %rd30, 2;
	add.s64 	%rd32, %rd29, %rd31;
	shl.b64 	%rd33, %rd10, 62;
	shr.s64 	%rd34, %rd33, 62;
	and.b64  	%rd35, %rd34, -2;
	add.s64 	%rd36, %rd32, %rd35;
	setp.gt.u64 	%p3, %rd36, 3;
	selp.b64 	%rd37, 17592186044416, 0, %p3;
	shr.u64 	%rd38, %rd9, 30;
	or.b64  	%rd39, %rd14, %rd38;
	shl.b64 	%rd40, %rd39, 45;
	and.b64  	%rd41, %rd40, 35184372088832;
	shr.u64 	%rd42, %rd9, 56;
	shr.u64 	%rd43, %rd9, 55;
	and.b64  	%rd44, %rd43, 2;
	and.b64  	%rd45, %rd42, 2;
	add.s64 	%rd46, %rd44, %rd45;
	shl.b64 	%rd47, %rd9, 62;
	shr.s64 	%rd48, %rd47, 63;
	and.b64  	%rd49, %rd48, 6;
	add.s64 	%rd50, %rd46, %rd49;
	setp.gt.u64 	%p4, %rd50, 3;
	selp.b64 	%rd51, 70368744177664, 0, %p4;
	shr.u64 	%rd52, %rd9, 59;
	and.b64  	%rd53, %rd52, 2;
	shr.u64 	%rd54, %rd10, 1;
	and.b64  	%rd55, %rd54, 2;
	add.s64 	%rd56, %rd53, %rd55;
	setp.gt.u64 	%p5, %rd56, 3;
	selp.b64 	%rd57, 140737488355328, 0, %p5;
	shr.u64 	%rd58, %rd9, 4;
	and.b64  	%rd59, %rd58, 2;
	shr.u64 	%rd60, %rd9, 13;
	and.b64  	%rd61, %rd60, 2;
	add.s64 	%rd62, %rd59, %rd61;
	setp.gt.u64 	%p6, %rd62, 3;
	selp.b64 	%rd63, 281474976710656, 0, %p6;
	shl.b64 	%rd64, %rd9, 27;
	and.b64  	%rd65, %rd64, 562949953421312;
	shr.u64 	%rd66, %rd9, 52;
	and.b64  	%rd67, %rd66, 1;
	shr.u64 	%rd68, %rd9, 41;
	and.b64  	%rd69, %rd68, 2;
	shr.u64 	%rd70, %rd9, 44;
	and.b64  	%rd71, %rd70, 1;
	add.s64 	%rd72, %rd67, %rd71;
	shl.b64 	%rd73, %rd72, 1;
	add.s64 	%rd74, %rd73, %rd69;
	setp.gt.u64 	%p7, %rd74, 5;
	selp.b64 	%rd75, 1125899906842624, 0, %p7;
	shl.b64 	%rd76, %rd9, 48;
	and.b64  	%rd77, %rd76, 2251799813685248;
	shr.u64 	%rd78, %rd9, 1;
	and.b64  	%rd79, %rd78, 4503599627370496;
	shl.b64 	%rd80, %rd9, 29;
	and.b64  	%rd81, %rd80, 9007199254740992;
	shl.b64 	%rd82, %rd9, 32;
	and.b64  	%rd83, %rd82, 18014398509481984;
	and.b64  	%rd84, %rd38, 1;
	add.s64 	%rd85, %rd84, %rd15;
	or.b64  	%rd86, %rd85, %rd19;
	setp.eq.s64 	%p8, %rd86, 0;
	selp.b64 	%rd87, 0, 36028797018963968, %p8;
	shl.b64 	%rd88, %rd9, 34;
	and.b64  	%rd89, %rd88, 72057594037927936;
	shr.u64 	%rd90, %rd9, 28;
	and.b64  	%rd91, %rd90, 2;
	shr.u64 	%rd92, %rd9, 58;
	and.b64  	%rd93, %rd92, 2;
	add.s64 	%rd94, %rd91, %rd93;
	setp.gt.u64 	%p9, %rd94, 3;
	selp.b64 	%rd95, 144115188075855872, 0, %p9;
	shl.b64 	%rd96, %rd9, 36;
	and.b64  	%rd97, %rd96, 288230376151711744;
	shr.u64 	%rd98, %rd9, 36;
	and.b64  	%rd99, %rd98, 2;
	shr.u64 	%rd100, %rd9, 38;
	and.b64  	%rd101, %rd100, 2;
	add.s64 	%rd102, %rd99, %rd101;
	shl.b64 	%rd103, %rd9, 23;
	shr.s64 	%rd104, %rd103, 63;
	and.b64  	%rd105, %rd104, 14;
	add.s64 	%rd106, %rd102, %rd105;
	setp.gt.u64 	%p10, %rd106, 3;
	selp.b64 	%rd107, 576460752303423488, 0, %p10;
	and.b64  	%rd108, %rd78, 1152921504606846976;
	shl.b64 	%rd109, %rd9, 61;
	and.b64  	%rd110, %rd109, 2305843009213693952;
	add.s64 	%rd111, %rd6, %rd7;
	ld.global.u64 	%rd112, [%rd111];
	or.b64  	%rd113, %rd110, %rd108;
	or.b64  	%rd114, %rd113, %rd83;
	or.b64  	%rd115, %rd114, %rd81;
	or.b64  	%rd116, %rd115, %rd79;
	or.b64  	%rd117, %rd116, %rd77;
	or.b64  	%rd118, %rd117, %rd13;
	or.b64  	%rd119, %rd118, %rd65;
	or.b64  	%rd120, %rd119, %rd89;
	or.b64  	%rd121, %rd120, %rd97;
	or.b64  	%rd122, %rd121, %rd112;
	or.b64  	%rd123, %rd122, %rd41;
	or.b64  	%rd124, %rd123, %rd63;
	or.b64  	%rd125, %rd124, %rd87;
	or.b64  	%rd126, %rd125, %rd95;
	or.b64  	%rd127, %rd126, %rd27;
	or.b64  	%rd128, %rd127, %rd37;
	or.b64  	%rd129, %rd128, %rd51;
	or.b64  	%rd130, %rd129, %rd57;
	or.b64  	%rd131, %rd130, %rd75;
	or.b64  	%rd132, %rd131, %rd107;
	or.b64  	%rd133, %rd132, %rd9;
	st.global.u64 	[%rd111], %rd133;
	ld.global.u64 	%rd134, [%rd111+8];
	or.b64  	%rd135, %rd134, %rd10;
	st.global.u64 	[%rd111+8], %rd135;
	ld.global.u64 	%rd136, [%rd111+16];
	or.b64  	%rd137, %rd136, %rd11;
	st.global.u64 	[%rd111+16], %rd137;
$L__BB11_2:
	ret;

}
	// .globl	_Z20passo_bool_12_parte1P10ulonglong3S0_y
.visible .entry _Z20passo_bool_12_parte1P10ulonglong3S0_y(
	.param .u64 .ptr .align 1 _Z20passo_bool_12_parte1P10ulonglong3S0_y_param_0,
	.param .u64 .ptr .align 1 _Z20passo_bool_12_parte1P10ulonglong3S0_y_param_1,
	.param .u64 _Z20passo_bool_12_parte1P10ulonglong3S0_y_param_2
)
{
	.reg .pred 	%p<2>;
	.reg .b32 	%r<9>;
	.reg .b64 	%rd<113>;

	ld.param.u64 	%rd3, [_Z20passo_bool_12_parte1P10ulonglong3S0_y_param_2];
	mov.u32 	%r1, %tid.x;
	mov.u32 	%r2, %ctaid.x;
	mov.u32 	%r3, %ntid.x;
	mad.lo.s32 	%r4, %r2, %r3, %r1;
	cvt.u64.u32 	%rd4, %r4;
	setp.le.u64 	%p1, %rd3, %rd4;
	@%p1 bra 	$L__BB12_2;
	ld.param.u64 	%rd112, [_Z20passo_bool_12_parte1P10ulonglong3S0_y_param_1];
	ld.param.u64 	%rd111, [_Z20passo_bool_12_parte1P10ulonglong3S0_y_param_0];
	cvta.to.global.u64 	%rd5, %rd111;
	cvta.to.global.u64 	%rd6, %rd112;
	mov.u32 	%r5, %ctaid.x;
	mov.u32 	%r6, %ntid.x;
	mov.u32 	%r7, %tid.x;
	mad.lo.s32 	%r8, %r5, %r6, %r7;
	mul.wide.u32 	%rd7, %r8, 24;
	add.s64 	%rd8, %rd5, %rd7;
	ld.global.u64 	%rd9, [%rd8];
	ld.global.u64 	%rd10, [%rd8+8];
	ld.global.u64 	%rd11, [%rd8+16];
	shr.u64 	%rd12, %rd9, 61;
	and.b64  	%rd13, %rd12, 1;
	shr.u64 	%rd14, %rd9, 2;
	and.b64  	%rd15, %rd14, 2;
	shr.u64 	%rd16, %rd9, 39;
	and.b64  	%rd17, %rd16, 4;
	or.b64  	%rd18, %rd17, %rd15;
	or.b64  	%rd19, %rd18, %rd13;
	xor.b64  	%rd20, %rd19, 5;
	shr.u64 	%rd21, %rd9, 55;
	and.b64  	%rd22, %rd21, 1;
	shl.b64 	%rd23, %rd9, 1;
	and.b64  	%rd24, %rd23, 8;
	shr.u64 	%rd25, %rd9, 3;
	and.b64  	%rd26, %rd25, 1;
	shr.u64 	%rd27, %rd9, 50;
	and.b64  	%rd28, %rd27, 16;
	shr.u64 	%rd29, %rd9, 17;
	shr.u64 	%rd30, %rd9, 41;
	not.b64 	%rd31, %rd30;
	and.b64  	%rd32, %rd31, %rd29;
	and.b64  	%rd33, %rd32, 1;
	shr.u64 	%rd34, %rd9, 8;
	and.b64  	%rd35, %rd34, 32;
	and.b64  	%rd36, %rd25, 64;
	shr.u64 	%rd37, %rd9, 13;
	and.b64  	%rd38, %rd37, 1;
	shr.u64 	%rd39, %rd9, 10;
	and.b64  	%rd40, %rd39, 128;
	shr.u64 	%rd41, %rd9, 9;
	and.b64  	%rd42, %rd41, 256;
	shr.u64 	%rd43, %rd9, 32;
	and.b64  	%rd44, %rd43, 512;
	or.b64  	%rd45, %rd44, %rd42;
	xor.b64  	%rd46, %rd45, 512;
	shr.u64 	%rd47, %rd9, 7;
	and.b64  	%rd48, %rd47, 1024;
	shl.b64 	%rd49, %rd9, 2;
	and.b64  	%rd50, %rd49, 2048;
	shr.u64 	%rd51, %rd9, 5;
	and.b64  	%rd52, %rd51, 4096;
	shr.u64 	%rd53, %rd9, 49;
	and.b64  	%rd54, %rd53, 8192;
	shl.b64 	%rd55, %rd9, 9;
	and.b64  	%rd56, %rd55, 16384;
	shl.b64 	%rd57, %rd9, 8;
	and.b64  	%rd58, %rd57, 32768;
	and.b64  	%rd59, %rd34, 1;
	shr.u64 	%rd60, %rd9, 43;
	and.b64  	%rd61, %rd60, 65536;
	shr.u64 	%rd62, %rd9, 18;
	not.b64 	%rd63, %rd62;
	and.b64  	%rd64, %rd63, %rd41;
	shl.b64 	%rd65, %rd64, 17;
	and.b64  	%rd66, %rd65, 131072;
	shr.u64 	%rd67, %rd9, 12;
	shr.u64 	%rd68, %rd9, 14;
	not.b64 	%rd69, %rd68;
	and.b64  	%rd70, %rd67, %rd69;
	shr.u64 	%rd71, %rd9, 16;
	not.b64 	%rd72, %rd71;
	and.b64  	%rd73, %rd72, %rd70;
	shl.b64 	%rd74, %rd73, 18;
	and.b64  	%rd75, %rd74, 262144;
	shr.u64 	%rd76, %rd9, 63;
	and.b64  	%rd77, %rd10, 1;
	shl.b64 	%rd78, %rd10, 18;
	and.b64  	%rd79, %rd78, 524288;
	add.s64 	%rd80, %rd6, %rd7;
	ld.global.u64 	%rd81, [%rd80];
	or.b64  	%rd82, %rd76, %rd77;
	or.b64  	%rd83, %rd82, %rd61;
	or.b64  	%rd84, %rd83, %rd59;
	or.b64  	%rd85, %rd84, %rd58;
	or.b64  	%rd86, %rd85, %rd56;
	or.b64  	%rd87, %rd86, %rd54;
	or.b64  	%rd88, %rd87, %rd52;
	or.b64  	%rd89, %rd88, %rd50;
	or.b64  	%rd90, %rd89, %rd48;
	or.b64  	%rd91, %rd90, %rd40;
	or.b64  	%rd92, %rd91, %rd38;
	or.b64  	%rd93, %rd92, %rd35;
	or.b64  	%rd94, %rd93, %rd28;
	or.b64  	%rd95, %rd94, %rd26;
	or.b64  	%rd96, %rd95, %rd24;
	or.b64  	%rd97, %rd96, %rd22;
	or.b64  	%rd98, %rd97, %rd36;
	or.b64  	%rd99, %rd98, %rd79;
	or.b64  	%rd100, %rd99, %rd81;
	or.b64  	%rd101, %rd100, %rd33;
	or.b64  	%rd102, %rd101, %rd46;
	or.b64  	%rd103, %rd102, %rd20;
	or.b64  	%rd104, %rd103, %rd66;
	or.b64  	%rd105, %rd104, %rd75;
	or.b64  	%rd106, %rd105, %rd9;
	st.global.u64 	[%rd80], %rd106;
	ld.global.u64 	%rd107, [%rd80+8];
	or.b64  	%rd108, %rd107, %rd10;
	st.global.u64 	[%rd80+8], %rd108;
	ld.global.u64 	%rd109, [%rd80+16];
	or.b64  	%rd110, %rd109, %rd11;
	st.global.u64 	[%rd80+16], %rd110;
$L__BB12_2:
	ret;

}
	// .globl	_Z20passo_bool_12_parte2P10ulonglong3S0_y
.visible .entry _Z20passo_bool_12_parte2P10ulonglong3S0_y(
	.param .u64 .ptr .align 1 _Z20passo_bool_12_parte2P10ulonglong3S0_y_param_0,
	.param .u64 .ptr .align 1 _Z20passo_bool_12_parte2P10ulonglong3S0_y_param_1,
	.param .u64 _Z20passo_bool_12_parte2P10ulonglong3S0_y_param_2
)
{
	.reg .pred 	%p<2>;
	.reg .b32 	%r<9>;
	.reg .b64 	%rd<103>;

	ld.param.u64 	%rd3, [_Z20passo_bool_12_parte2P10ulonglong3S0_y_param_2];
	mov.u32 	%r1, %tid.x;
	mov.u32 	%r2, %ctaid.x;
	mov.u32 	%r3, %ntid.x;
	mad.lo.s32 	%r4, %r2, %r3, %r1;
	cvt.u64.u32 	%rd4, %r4;
	setp.le.u64 	%p1, %rd3, %rd4;
	@%p1 bra 	$L__BB13_2;
	ld.param.u64 	%rd102, [_Z20passo_bool_12_parte2P10ulonglong3S0_y_param_1];
	ld.param.u64 	%rd101, [_Z20passo_bool_12_parte2P10ulonglong3S0_y_param_0];
	cvta.to.global.u64 	%rd5, %rd101;
	cvta.to.global.u64 	%rd6, %rd102;
	mov.u32 	%r5, %ctaid.x;
	mov.u32 	%r6, %ntid.x;
	mov.u32 	%r7, %tid.x;
	mad.lo.s32 	%r8, %r5, %r6, %r7;
	mul.wide.u32 	%rd7, %r8, 24;
	add.s64 	%rd8, %rd5, %rd7;
	ld.global.u64 	%rd9, [%rd8];
	ld.global.u64 	%rd10, [%rd8+8];
	ld.global.u64 	%rd11, [%rd8+16];
	shr.u64 	%rd12, %rd9, 57;
	shr.u64 	%rd13, %rd9, 46;
	shr.u64 	%rd14, %rd9, 44;
	or.b64  	%rd15, %rd13, %rd14;
	or.b64  	%rd16, %rd15, %rd12;
	shl.b64 	%rd17, %rd16, 20;
	and.b64  	%rd18, %rd17, 1048576;
	shl.b64 	%rd19, %rd15, 21;
	and.b64  	%rd20, %rd19, 2097152;
	shl.b64 	%rd21, %rd15, 22;
	and.b64  	%rd22, %rd21, 4194304;
	shr.u64 	%rd23, %rd9, 41;
	and.b64  	%rd24, %rd23, 1;
	and.b64  	%rd25, %rd24, %rd15;
	shl.b64 	%rd26, %rd25, 23;
	shr.u64 	%rd27, %rd9, 22;
	and.b64  	%rd28, %rd27, 16777216;
	shr.u64 	%rd29, %rd9, 21;
	and.b64  	%rd30, %rd29, 33554432;
	or.b64  	%rd31, %rd30, %rd28;
	shr.u64 	%rd32, %rd9, 54;
	shl.b64 	%rd33, %rd9, 23;
	or.b64  	%rd34, %rd32, %rd33;
	and.b64  	%rd35, %rd32, 1;
	and.b64  	%rd36, %rd34, 67108865;
	or.b64  	%rd37, %rd36, %rd31;
	or.b64  	%rd38, %rd37, %rd20;
	or.b64  	%rd39, %rd38, %rd22;
	or.b64  	%rd40, %rd39, %rd18;
	or.b64  	%rd41, %rd40, %rd26;
	xor.b64  	%rd42, %rd41, 57671680;
	shl.b64 	%rd43, %rd9, 24;
	and.b64  	%rd44, %rd43, 134217728;
	shl.b64 	%rd45, %rd9, 25;
	and.b64  	%rd46, %rd45, 268435456;
	shr.u64 	%rd47, %rd9, 12;
	not.b64 	%rd48, %rd47;
	and.b64  	%rd49, %rd48, 536870912;
	shr.u64 	%rd50, %rd9, 39;
	xor.b64  	%rd51, %rd24, 1;
	and.b64  	%rd52, %rd51, %rd50;
	shl.b64 	%rd53, %rd52, 30;
	shl.b64 	%rd54, %rd52, 31;
	shl.b64 	%rd55, %rd9, 29;
	and.b64  	%rd56, %rd55, 4294967296;
	shr.u64 	%rd57, %rd9, 17;
	and.b64  	%rd58, %rd51, %rd57;
	shl.b64 	%rd59, %rd58, 33;
	shr.u64 	%rd60, %rd9, 43;
	shr.u64 	%rd61, %rd9, 42;
	or.b64  	%rd62, %rd60, %rd61;
	shl.b64 	%rd63, %rd62, 34;
	not.b64 	%rd64, %rd63;
	and.b64  	%rd65, %rd64, 17179869184;
	shr.u64 	%rd66, %rd9, 11;
	and.b64  	%rd67, %rd66, 34359738368;
	shr.u64 	%rd68, %rd9, 10;
	and.b64  	%rd69, %rd68, 68719476736;
	or.b64  	%rd70, %rd69, %rd67;
	xor.b64  	%rd71, %rd70, 103079215104;
	shl.b64 	%rd72, %rd9, 34;
	and.b64  	%rd73, %rd72, 137438953472;
	shl.b64 	%rd74, %rd9, 21;
	and.b64  	%rd75, %rd74, 274877906944;
	shr.u64 	%rd76, %rd9, 60;
	shl.b64 	%rd77, %rd9, 10;
	or.b64  	%rd78, %rd77, %rd76;
	add.s64 	%rd79, %rd6, %rd7;
	ld.global.u64 	%rd80, [%rd79];
	and.b64  	%rd81, %rd78, 549755813889;
	or.b64  	%rd82, %rd81, %rd73;
	or.b64  	%rd83, %rd82, %rd56;
	or.b64  	%rd84, %rd83, %rd46;
	or.b64  	%rd85, %rd84, %rd44;
	or.b64  	%rd86, %rd85, %rd75;
	or.b64  	%rd87, %rd86, %rd49;
	or.b64  	%rd88, %rd87, %rd80;
	or.b64  	%rd89, %rd88, %rd71;
	or.b64  	%rd90, %rd89, %rd53;
	or.b64  	%rd91, %rd90, %rd54;
	or.b64  	%rd92, %rd91, %rd59;
	or.b64  	%rd93, %rd92, %rd65;
	or.b64  	%rd94, %rd93, %rd42;
	or.b64  	%rd95, %rd94, %rd9;
	or.b64  	%rd96, %rd95, %rd35;
	st.global.u64 	[%rd79], %rd96;
	ld.global.u64 	%rd97, [%rd79+8];
	or.b64  	%rd98, %rd97, %rd10;
	st.global.u64 	[%rd79+8], %rd98;
	ld.global.u64 	%rd99, [%rd79+16];
	or.b64  	%rd100, %rd99, %rd11;
	st.global.u64 	[%rd79+16], %rd100;
$L__BB13_2:
	ret;

}
	// .globl	_Z20passo_bool_12_parte3P10ulonglong3S0_y
.visible .entry _Z20passo_bool_12_parte3P10ulonglong3S0_y(
	.param .u64 .ptr .align 1 _Z20passo_bool_12_parte3P10ulonglong3S0_y_param_0,
	.param .u64 .ptr .align 1 _Z20passo_bool_12_parte3P10ulonglong3S0_y_param_1,
	.param .u64 _Z20passo_bool_12_parte3P10ulonglong3S0_y_param_2
)
{
	.reg .pred 	%p<2>;
	.reg .b32 	%r<9>;
	.reg .b64 	%rd<132>;

	ld.param.u64 	%rd3, [_Z20passo_bool_12_parte3P10ulonglong3S0_y_param_2];
	mov.u32 	%r1, %tid.x;
	mov.u32 	%r2, %ctaid.x;
	mov.u32 	%r3, %ntid.x;
	mad.lo.s32 	%r4, %r2, %r3, %r1;
	cvt.u64.u32 	%rd4, %r4;
	setp.le.u64 	%p1, %rd3, %rd4;
	@%p1 bra 	$L__BB14_2;
	ld.param.u64 	%rd131, [_Z20passo_bool_12_parte3P10ulonglong3S0_y_param_1];
	ld.param.u64 	%rd130, [_Z20passo_bool_12_parte3P10ulonglong3S0_y_param_0];
	cvta.to.global.u64 	%rd5, %rd130;
	cvta.to.global.u64 	%rd6, %rd131;
	mov.u32 	%r5, %ctaid.x;
	mov.u32 	%r6, %ntid.x;
	mov.u32 	%r7, %tid.x;
	mad.lo.s32 	%r8, %r5, %r6, %r7;
	mul.wide.u32 	%rd7, %r8, 24;
	add.s64 	%rd8, %rd5, %rd7;
	ld.global.u64 	%rd9, [%rd8];
	ld.global.u64 	%rd10, [%rd8+8];
	ld.global.u64 	%rd11, [%rd8+16];
	shl.b64 	%rd12, %rd9, 9;
	and.b64  	%rd13, %rd12, 1099511627776;
	shr.u64 	%rd14, %rd9, 34;
	shr.u64 	%rd15, %rd9, 55;
	not.b64 	%rd16, %rd15;
	and.b64  	%rd17, %rd16, 1;
	and.b64  	%rd18, %rd17, %rd14;
	shl.b64 	%rd19, %rd18, 41;
	or.b64  	%rd20, %rd19, %rd13;
	shl.b64 	%rd21, %rd9, 7;
	and.b64  	%rd22, %rd21, 4398046511104;
	or.b64  	%rd23, %rd20, %rd22;
	shr.u64 	%rd24, %rd9, 36;
	and.b64  	%rd25, %rd17, %rd24;
	shl.b64 	%rd26, %rd25, 43;
	or.b64  	%rd27, %rd23, %rd26;
	shr.u64 	%rd28, %rd9, 38;
	shr.u64 	%rd29, %rd9, 56;
	shr.u64 	%rd30, %rd9, 47;
	and.b64  	%rd31, %rd29, %rd30;
	shr.u64 	%rd32, %rd9, 58;
	not.b64 	%rd33, %rd32;
	or.b64  	%rd34, %rd31, %rd32;
	not.b64 	%rd35, %rd34;
	and.b64  	%rd36, %rd28, %rd35;
	shr.u64 	%rd37, %rd9, 48;
	not.b64 	%rd38, %rd37;
	and.b64  	%rd39, %rd38, %rd36;
	shl.b64 	%rd40, %rd39, 44;
	and.b64  	%rd41, %rd40, 17592186044416;
	shl.b64 	%rd42, %rd9, 42;
	and.b64  	%rd43, %rd42, 35184372088832;
	shr.u64 	%rd44, %rd9, 61;
	shr.u64 	%rd45, %rd9, 44;
	shr.u64 	%rd46, %rd9, 57;
	or.b64  	%rd47, %rd45, %rd46;
	and.b64  	%rd48, %rd44, %rd47;
	shl.b64 	%rd49, %rd48, 46;
	and.b64  	%rd50, %rd49, 70368744177664;
	shr.u64 	%rd51, %rd10, 2;
	and.b64  	%rd52, %rd51, 1;
	shl.b64 	%rd53, %rd10, 47;
	and.b64  	%rd54, %rd53, 140737488355328;
	shl.b64 	%rd55, %rd10, 45;
	and.b64  	%rd56, %rd55, 281474976710656;
	shl.b64 	%rd57, %rd9, 46;
	and.b64  	%rd58, %rd57, 562949953421312;
	shl.b64 	%rd59, %rd9, 47;
	and.b64  	%rd60, %rd59, 1125899906842624;
	shr.u64 	%rd61, %rd9, 41;
	shr.u64 	%rd62, %rd9, 43;
	shr.u64 	%rd63, %rd9, 42;
	or.b64  	%rd64, %rd61, %rd63;
	or.b64  	%rd65, %rd64, %rd62;
	shl.b64 	%rd66, %rd65, 51;
	not.b64 	%rd67, %rd66;
	and.b64  	%rd68, %rd67, 2251799813685248;
	shl.b64 	%rd69, %rd9, 6;
	not.b64 	%rd70, %rd69;
	and.b64  	%rd71, %rd70, 4503599627370496;
	shl.b64 	%rd72, %rd64, 53;
	not.b64 	%rd73, %rd72;
	and.b64  	%rd74, %rd73, 9007199254740992;
	shr.u64 	%rd75, %rd9, 50;
	shr.u64 	%rd76, %rd9, 1;
	and.b64  	%rd77, %rd76, 18014398509481984;
	shr.u64 	%rd78, %rd10, 4;
	shr.u64 	%rd79, %rd9, 19;
	not.b64 	%rd80, %rd79;
	and.b64  	%rd81, %rd80, 1;
	and.b64  	%rd82, %rd81, %rd78;
	shr.u64 	%rd83, %rd10, 5;
	and.b64  	%rd84, %rd81, %rd83;
	shl.b64 	%rd85, %rd84, 55;
	or.b64  	%rd86, %rd85, %rd82;
	shr.u64 	%rd87, %rd9, 51;
	shl.b64 	%rd88, %rd10, 56;
	and.b64  	%rd89, %rd88, 72057594037927936;
	shr.u64 	%rd90, %rd9, 52;
	and.b64  	%rd91, %rd90, %rd38;
	and.b64  	%rd92, %rd33, %rd91;
	shl.b64 	%rd93, %rd92, 57;
	and.b64  	%rd94, %rd93, 144115188075855872;
	shl.b64 	%rd95, %rd10, 52;
	and.b64  	%rd96, %rd95, 288230376151711744;
	shr.u64 	%rd97, %rd9, 15;
	shr.u64 	%rd98, %rd9, 40;
	add.s64 	%rd99, %rd6, %rd7;
	ld.global.u64 	%rd100, [%rd99];
	or.b64  	%rd101, %rd98, %rd97;
	or.b64  	%rd102, %rd101, %rd87;
	or.b64  	%rd103, %rd102, %rd75;
	and.b64  	%rd104, %rd103, 1;
	or.b64  	%rd105, %rd104, %rd77;
	or.b64  	%rd106, %rd105, %rd60;
	or.b64  	%rd107, %rd106, %rd58;
	or.b64  	%rd108, %rd107, %rd43;
	and.b64  	%rd109, %rd95, 1729382256910270464;
	or.b64  	%rd110, %rd108, %rd109;
	or.b64  	%rd111, %rd110, %rd89;
	or.b64  	%rd112, %rd111, %rd54;
	or.b64  	%rd113, %rd112, %rd52;
	or.b64  	%rd114, %rd113, %rd56;
	or.b64  	%rd115, %rd114, %rd71;
	or.b64  	%rd116, %rd115, %rd96;
	or.b64  	%rd117, %rd116, %rd100;
	or.b64  	%rd118, %rd117, %rd50;
	or.b64  	%rd119, %rd118, %rd74;
	or.b64  	%rd120, %rd119, %rd94;
	or.b64  	%rd121, %rd120, %rd41;
	or.b64  	%rd122, %rd121, %rd68;
	or.b64  	%rd123, %rd122, %rd86;
	or.b64  	%rd124, %rd123, %rd27;
	or.b64  	%rd125, %rd124, %rd9;
	st.global.u64 	[%rd99], %rd125;
	ld.global.u64 	%rd126, [%rd99+8];
	or.b64  	%rd127, %rd126, %rd10;
	st.global.u64 	[%rd99+8], %rd127;
	ld.global.u64 	%rd128, [%rd99+16];
	or.b64  	%rd129, %rd128, %rd11;
	st.global.u64 	[%rd99+16], %rd129;
$L__BB14_2:
	ret;

}
	// .globl	_Z19passo_tlf_12_parte1P10ulonglong3S0_y
.visible .entry _Z19passo_tlf_12_parte1P10ulonglong3S0_y(
	.param .u64 .ptr .align 1 _Z19passo_tlf_12_parte1P10ulonglong3S0_y_param_0,
	.param .u64 .ptr .align 1 _Z19passo_tlf_12_parte1P10ulonglong3S0_y_param_1,
	.param .u64 _Z19passo_tlf_12_parte1P10ulonglong3S0_y_param_2
)
{
	.reg .pred 	%p<5>;
	.reg .b32 	%r<5>;
	.reg .b64 	%rd<103>;

	ld.param.u64 	%rd3, [_Z19passo_tlf_12_parte1P10ulonglong3S0_y_param_1];
	ld.param.u64 	%rd4, [_Z19passo_tlf_12_parte1P10ulonglong3S0_y_param_2];
	mov.u32 	%r1, %tid.x;
	mov.u32 	%r2, %ctaid.x;
	mov.u32 	%r3, %ntid.x;
	mad.lo.s32 	%r4, %r2, %r3, %r1;
	cvt.u64.u32 	%rd1, %r4;
	setp.le.u64 	%p1, %rd4, %rd1;
	@%p1 bra 	$L__BB15_2;
	ld.param.u64 	%rd102, [_Z19passo_tlf_12_parte1P10ulonglong3S0_y_param_0];
	cvta.to.global.u64 	%rd5, %rd102;
	cvta.to.global.u64 	%rd6, %rd3;
	mul.lo.s64 	%rd7, %rd1, 24;
	add.s64 	%rd8, %rd5, %rd7;
	ld.global.u64 	%rd9, [%rd8];
	ld.global.u64 	%rd10, [%rd8+8];
	ld.global.u64 	%rd11, [%rd8+16];
	shr.u64 	%rd12, %rd9, 2;
	and.b64  	%rd13, %rd12, 2;
	shr.u64 	%rd14, %rd9, 55;
	or.b64  	%rd15, %rd14, %rd12;
	shl.b64 	%rd16, %rd15, 3;
	and.b64  	%rd17, %rd16, 8;
	shr.u64 	%rd18, %rd9, 3;
	shr.u64 	%rd19, %rd9, 54;
	or.b64  	%rd20, %rd18, %rd19;
	shl.b64 	%rd21, %rd20, 4;
	and.b64  	%rd22, %rd21, 16;
	shr.u64 	%rd23, %rd9, 17;
	shr.u64 	%rd24, %rd9, 16;
	and.b64  	%rd25, %rd24, 2;
	shl.b64 	%rd26, %rd9, 22;
	shr.s64 	%rd27, %rd26, 62;
	and.b64  	%rd28, %rd27, -2;
	add.s64 	%rd29, %rd25, %rd28;
	shl.b64 	%rd30, %rd9, 50;
	shr.s64 	%rd31, %rd30, 63;
	and.b64  	%rd32, %rd31, -6;
	setp.eq.s64 	%p2, %rd29, %rd32;
	selp.b64 	%rd33, 0, 32, %p2;
	and.b64  	%rd34, %rd18, 64;
	shr.u64 	%rd35, %rd9, 13;
	or.b64  	%rd36, %rd35, %rd23;
	shl.b64 	%rd37, %rd36, 7;
	and.b64  	%rd38, %rd37, 128;
	shr.u64 	%rd39, %rd9, 9;
	and.b64  	%rd40, %rd39, 256;
	shr.u64 	%rd41, %rd9, 7;
	and.b64  	%rd42, %rd41, 1024;
	shl.b64 	%rd43, %rd9, 2;
	and.b64  	%rd44, %rd43, 2048;
	shr.u64 	%rd45, %rd9, 5;
	and.b64  	%rd46, %rd45, 4096;
	shr.u64 	%rd47, %rd9, 49;
	and.b64  	%rd48, %rd47, 8192;
	shl.b64 	%rd49, %rd9, 9;
	and.b64  	%rd50, %rd49, 16384;
	shl.b64 	%rd51, %rd9, 8;
	and.b64  	%rd52, %rd51, 32768;
	shr.u64 	%rd53, %rd9, 8;
	shr.u64 	%rd54, %rd9, 59;
	or.b64  	%rd55, %rd53, %rd54;
	shl.b64 	%rd56, %rd55, 16;
	and.b64  	%rd57, %rd56, 65536;
	and.b64  	%rd58, %rd53, 2;
	shl.b64 	%rd59, %rd9, 45;
	shr.s64 	%rd60, %rd59, 62;
	and.b64  	%rd61, %rd60, -2;
	neg.s64 	%rd62, %rd61;
	setp.eq.s64 	%p3, %rd58, %rd62;
	selp.b64 	%rd63, 0, 131072, %p3;
	shr.u64 	%rd64, %rd9, 11;
	and.b64  	%rd65, %rd64, 2;
	shl.b64 	%rd66, %rd9, 49;
	shr.s64 	%rd67, %rd66, 62;
	and.b64  	%rd68, %rd67, -2;
	add.s64 	%rd69, %rd65, %rd68;
	shl.b64 	%rd70, %rd9, 47;
	shr.s64 	%rd71, %rd70, 62;
	and.b64  	%rd72, %rd71, -2;
	neg.s64 	%rd73, %rd72;
	setp.eq.s64 	%p4, %rd69, %rd73;
	selp.b64 	%rd74, 0, 262144, %p4;
	shl.b64 	%rd75, %rd10, 18;
	and.b64  	%rd76, %rd75, 524288;
	add.s64 	%rd77, %rd6, %rd7;
	ld.global.u64 	%rd78, [%rd77];
	or.b64  	%rd79, %rd50, %rd48;
	or.b64  	%rd80, %rd79, %rd46;
	or.b64  	%rd81, %rd80, %rd44;
	or.b64  	%rd82, %rd81, %rd42;
	or.b64  	%rd83, %rd82, %rd40;
	or.b64  	%rd84, %rd83, %rd13;
	or.b64  	%rd85, %rd84, %rd34;
	or.b64  	%rd86, %rd85, %rd52;
	or.b64  	%rd87, %rd86, %rd76;
	or.b64  	%rd88, %rd87, %rd78;
	or.b64  	%rd89, %rd88, %rd17;
	or.b64  	%rd90, %rd89, %rd22;
	or.b64  	%rd91, %rd90, %rd38;
	or.b64  	%rd92, %rd91, %rd57;
	or.b64  	%rd93, %rd92, %rd63;
	or.b64  	%rd94, %rd93, %rd33;
	or.b64  	%rd95, %rd94, %rd74;
	or.b64  	%rd96, %rd95, %rd9;
	or.b64  	%rd97, %rd96, 517;
	st.global.u64 	[%rd77], %rd97;
	ld.global.u64 	%rd98, [%rd77+8];
	or.b64  	%rd99, %rd98, %rd10;
	st.global.u64 	[%rd77+8], %rd99;
	ld.global.u64 	%rd100, [%rd77+16];
	or.b64  	%rd101, %rd100, %rd11;
	st.global.u64 	[%rd77+16], %rd101;
$L__BB15_2:
	ret;

}
	// .globl	_Z19passo_tlf_12_parte2P10ulonglong3S0_y
.visible .entry _Z19passo_tlf_12_parte2P10ulonglong3S0_y(
	.param .u64 .ptr .align 1 _Z19passo_tlf_12_parte2P10ulonglong3S0_y_param_0,
	.param .u64 .ptr .align 1 _Z19passo_tlf_12_parte2P10ulonglong3S0_y_param_1,
	.param .u64 _Z19passo_tlf_12_parte2P10ulonglong3S0_y_param_2
)
{
	.reg .pred 	%p<5>;
	.reg .b32 	%r<9>;
	.reg .b64 	%rd<74>;

	ld.param.u64 	%rd3, [_Z19passo_tlf_12_parte2P10ulonglong3S0_y_param_2];
	mov.u32 	%r1, %tid.x;
	mov.u32 	%r2, %ctaid.x;
	mov.u32 	%r3, %ntid.x;
	mad.lo.s32 	%r4, %r2, %r3, %r1;
	cvt.u64.u32 	%rd4, %r4;
	setp.le.u64 	%p1, %rd3, %rd4;
	@%p1 bra 	$L__BB16_2;
	ld.param.u64 	%rd73, [_Z19passo_tlf_12_parte2P10ulonglong3S0_y_param_1];
	ld.param.u64 	%rd72, [_Z19passo_tlf_12_parte2P10ulonglong3S0_y_param_0];
	cvta.to.global.u64 	%rd5, %rd72;
	cvta.to.global.u64 	%rd6, %rd73;
	mov.u32 	%r5, %ctaid.x;
	mov.u32 	%r6, %ntid.x;
	mov.u32 	%r7, %tid.x;
	mad.lo.s32 	%r8, %r5, %r6, %r7;
	mul.wide.u32 	%rd7, %r8, 24;
	add.s64 	%rd8, %rd5, %rd7;
	ld.global.u64 	%rd9, [%rd8];
	ld.global.u64 	%rd10, [%rd8+8];
	ld.global.u64 	%rd11, [%rd8+16];
	shl.b64 	%rd12, %rd9, 22;
	shr.s64 	%rd13, %rd12, 63;
	and.b64  	%rd14, %rd13, 6;
	shr.u64 	%rd15, %rd9, 46;
	and.b64  	%rd16, %rd15, 1;
	shr.u64 	%rd17, %rd9, 44;
	and.b64  	%rd18, %rd17, 1;
	add.s64 	%rd19, %rd16, %rd18;
	shl.b64 	%rd20, %rd19, 1;
	add.s64 	%rd21, %rd20, %rd14;
	setp.gt.u64 	%p2, %rd21, 7;
	selp.b64 	%rd22, 8388608, 0, %p2;
	shr.u64 	%rd23, %rd9, 54;
	shr.u64 	%rd24, %rd9, 3;
	or.b64  	%rd25, %rd23, %rd24;
	shl.b64 	%rd26, %rd25, 26;
	and.b64  	%rd27, %rd26, 67108864;
	shl.b64 	%rd28, %rd9, 24;
	and.b64  	%rd29, %rd28, 134217728;
	shl.b64 	%rd30, %rd9, 25;
	and.b64  	%rd31, %rd30, 268435456;
	shr.u64 	%rd32, %rd9, 38;
	and.b64  	%rd33, %rd32, 2;
	shr.s64 	%rd34, %rd12, 62;
	and.b64  	%rd35, %rd34, -2;
	neg.s64 	%rd36, %rd35;
	setp.eq.s64 	%p3, %rd33, %rd36;
	selp.b64 	%rd37, 0, 1073741824, %p3;
	selp.b64 	%rd38, 0, 2147483648, %p3;
	shl.b64 	%rd39, %rd25, 32;
	and.b64  	%rd40, %rd39, 4294967296;
	shr.u64 	%rd41, %rd9, 16;
	and.b64  	%rd42, %rd41, 2;
	setp.eq.s64 	%p4, %rd42, %rd36;
	selp.b64 	%rd43, 0, 8589934592, %p4;
	shl.b64 	%rd44, %rd25, 37;
	and.b64  	%rd45, %rd44, 137438953472;
	shl.b64 	%rd46, %rd9, 21;
	and.b64  	%rd47, %rd46, 274877906944;
	shr.u64 	%rd48, %rd9, 60;
	shr.u64 	%rd49, %rd9, 29;
	or.b64  	%rd50, %rd48, %rd49;
	shl.b64 	%rd51, %rd50, 39;
	and.b64  	%rd52, %rd51, 549755813888;
	add.s64 	%rd53, %rd6, %rd7;
	ld.global.u64 	%rd54, [%rd53];
	or.b64  	%rd55, %rd31, %rd29;
	or.b64  	%rd56, %rd55, %rd47;
	or.b64  	%rd57, %rd56, %rd54;
	or.b64  	%rd58, %rd57, %rd27;
	or.b64  	%rd59, %rd58, %rd40;
	or.b64  	%rd60, %rd59, %rd45;
	or.b64  	%rd61, %rd60, %rd52;
	or.b64  	%rd62, %rd61, %rd37;
	or.b64  	%rd63, %rd62, %rd38;
	or.b64  	%rd64, %rd63, %rd43;
	or.b64  	%rd65, %rd64, %rd22;
	or.b64  	%rd66, %rd65, %rd9;
	or.b64  	%rd67, %rd66, 120853626880;
	st.global.u64 	[%rd53], %rd67;
	ld.global.u64 	%rd68, [%rd53+8];
	or.b64  	%rd69, %rd68, %rd10;
	st.global.u64 	[%rd53+8], %rd69;
	ld.global.u64 	%rd70, [%rd53+16];
	or.b64  	%rd71, %rd70, %rd11;
	st.global.u64 	[%rd53+16], %rd71;
$L__BB16_2:
	ret;

}
	// .globl	_Z19passo_tlf_12_parte3P10ulonglong3S0_y
.visible .entry _Z19passo_tlf_12_parte3P10ulonglong3S0_y(
	.param .u64 .ptr .align 1 _Z19passo_tlf_12_parte3P10ulonglong3S0_y_param_0,
	.param .u64 .ptr .align 1 _Z19passo_tlf_12_parte3P10ulonglong3S0_y_param_1,
	.param .u64 _Z19passo_tlf_12_parte3P10ulonglong3S0_y_param_2
)
{
	.reg .pred 	%p<7>;
	.reg .b32 	%r<5>;
	.reg .b64 	%rd<115>;

	ld.param.u64 	%rd4, [_Z19passo_tlf_12_parte3P10ulonglong3S0_y_param_2];
	mov.u32 	%r1, %tid.x;
	mov.u32 	%r2, %ctaid.x;
	mov.u32 	%r3, %ntid.x;
	mad.lo.s32 	%r4, %r2, %r3, %r1;
	cvt.u64.u32 	%rd1, %r4;
	setp.le.u64 	%p1, %rd4, %rd1;
	@%p1 bra 	$L__BB17_2;
	ld.param.u64 	%rd114, [_Z19passo_tlf_12_parte3P10ulonglong3S0_y_param_1];
	ld.param.u64 	%rd113, [_Z19passo_tlf_12_parte3P10ulonglong3S0_y_param_0];
	cvta.to.global.u64 	%rd5, %rd113;
	cvta.to.global.u64 	%rd6, %rd114;
	mul.lo.s64 	%rd7, %rd1, 24;
	add.s64 	%rd8, %rd5, %rd7;
	ld.global.u64 	%rd9, [%rd8];
	ld.global.u64 	%rd10, [%rd8+8];
	ld.global.u64 	%rd11, [%rd8+16];
	shl.b64 	%rd12, %rd9, 9;
	and.b64  	%rd13, %rd12, 1099511627776;
	shr.u64 	%rd14, %rd9, 33;
	and.b64  	%rd15, %rd14, 2;
	shl.b64 	%rd16, %rd9, 8;
	shr.s64 	%rd17, %rd16, 62;
	and.b64  	%rd18, %rd17, -2;
	neg.s64 	%rd19, %rd18;
	setp.eq.s64 	%p2, %rd15, %rd19;
	selp.b64 	%rd20, 0, 2199023255552, %p2;
	shl.b64 	%rd21, %rd9, 7;
	and.b64  	%rd22, %rd21, 4398046511104;
	shr.u64 	%rd23, %rd9, 35;
	and.b64  	%rd24, %rd23, 2;
	setp.eq.s64 	%p3, %rd24, %rd19;
	selp.b64 	%rd25, 0, 8796093022208, %p3;
	shl.b64 	%rd26, %rd9, 25;
	shr.s64 	%rd27, %rd26, 63;
	and.b64  	%rd28, %rd27, 6;
	shr.s64 	%rd29, %rd21, 62;
	and.b64  	%rd30, %rd29, -2;
	add.s64 	%rd31, %rd28, %rd30;
	shl.b64 	%rd32, %rd9, 16;
	shr.s64 	%rd33, %rd32, 62;
	and.b64  	%rd34, %rd33, -2;
	add.s64 	%rd35, %rd31, %rd34;
	shl.b64 	%rd36, %rd9, 5;
	shr.s64 	%rd37, %rd36, 63;
	and.b64  	%rd38, %rd37, -6;
	add.s64 	%rd39, %rd35, %rd38;
	shl.b64 	%rd40, %rd9, 15;
	shr.s64 	%rd41, %rd40, 63;
	and.b64  	%rd42, %rd41, -6;
	add.s64 	%rd43, %rd39, %rd42;
	setp.gt.u64 	%p4, %rd43, 3;
	selp.b64 	%rd44, 17592186044416, 0, %p4;
	shl.b64 	%rd45, %rd9, 42;
	and.b64  	%rd46, %rd45, 35184372088832;
	shl.b64 	%rd47, %rd10, 47;
	and.b64  	%rd48, %rd47, 140737488355328;
	shl.b64 	%rd49, %rd10, 45;
	and.b64  	%rd50, %rd49, 281474976710656;
	shl.b64 	%rd51, %rd9, 46;
	and.b64  	%rd52, %rd51, 562949953421312;
	shl.b64 	%rd53, %rd9, 47;
	and.b64  	%rd54, %rd53, 1125899906842624;
	shr.u64 	%rd55, %rd9, 50;
	shr.u64 	%rd56, %rd9, 55;
	or.b64  	%rd57, %rd55, %rd56;
	shl.b64 	%rd58, %rd57, 54;
	and.b64  	%rd59, %rd58, 18014398509481984;
	and.b64  	%rd60, %rd9, 524288;
	and.b64  	%rd61, %rd10, 32;
	or.b64  	%rd62, %rd61, %rd60;
	setp.eq.s64 	%p5, %rd62, 0;
	selp.b64 	%rd63, 0, 36028797018963968, %p5;
	shr.u64 	%rd64, %rd9, 51;
	or.b64  	%rd65, %rd64, %rd10;
	shl.b64 	%rd66, %rd65, 56;
	and.b64  	%rd67, %rd66, 72057594037927936;
	and.b64  	%rd68, %rd64, 2;
	shr.s64 	%rd69, %rd40, 62;
	and.b64  	%rd70, %rd69, -2;
	add.s64 	%rd71, %rd68, %rd70;
	shr.s64 	%rd72, %rd36, 62;
	and.b64  	%rd73, %rd72, -2;
	neg.s64 	%rd74, %rd73;
	setp.eq.s64 	%p6, %rd71, %rd74;
	selp.b64 	%rd75, 0, 144115188075855872, %p6;
	shl.b64 	%rd76, %rd10, 52;
	and.b64  	%rd77, %rd76, 288230376151711744;
	shr.u64 	%rd78, %rd9, 15;
	shr.u64 	%rd79, %rd10, 7;
	or.b64  	%rd80, %rd79, %rd78;
	shl.b64 	%rd81, %rd80, 59;
	and.b64  	%rd82, %rd81, 576460752303423488;
	shr.u64 	%rd83, %rd9, 40;
	shr.u64 	%rd84, %rd10, 8;
	or.b64  	%rd85, %rd84, %rd83;
	shl.b64 	%rd86, %rd85, 60;
	and.b64  	%rd87, %rd86, 1152921504606846976;
	add.s64 	%rd88, %rd6, %rd7;
	ld.global.u64 	%rd89, [%rd88];
	or.b64  	%rd90, %rd54, %rd52;
	or.b64  	%rd91, %rd90, %rd13;
	or.b64  	%rd92, %rd91, %rd22;
	or.b64  	%rd93, %rd92, %rd46;
	or.b64  	%rd94, %rd93, %rd50;
	or.b64  	%rd95, %rd94, %rd48;
	or.b64  	%rd96, %rd95, %rd77;
	or.b64  	%rd97, %rd96, %rd89;
	or.b64  	%rd98, %rd97, %rd59;
	or.b64  	%rd99, %rd98, %rd67;
	or.b64  	%rd100, %rd99, %rd20;
	or.b64  	%rd101, %rd100, %rd25;
	or.b64  	%rd102, %rd101, %rd63;
	or.b64  	%rd103, %rd102, %rd82;
	or.b64  	%rd104, %rd103, %rd87;
	or.b64  	%rd105, %rd104, %rd75;
	or.b64  	%rd106, %rd105, %rd44;
	or.b64  	%rd107, %rd106, %rd9;
	or.b64  	%rd108, %rd107, 15762598695796736;
	st.global.u64 	[%rd88], %rd108;
	ld.global.u64 	%rd109, [%rd88+8];
	or.b64  	%rd110, %rd109, %rd10;
	st.global.u64 	[%rd88+8], %rd110;
	ld.global.u64 	%rd111, [%rd88+16];
	or.b64  	%rd112, %rd111, %rd11;
	st.global.u64 	[%rd88+16], %rd112;
$L__BB17_2:
	ret;

}
	// .globl	_Z20passo_bool_13_parte1P10ulonglong3S0_y
.visible .entry _Z20passo_bool_13_parte1P10ulonglong3S0_y(
	.param .u64 .ptr .align 1 _Z20passo_bool_13_parte1P10ulonglong3S0_y_param_0,
	.param .u64 .ptr .align 1 _Z20passo_bool_13_parte1P10ulonglong3S0_y_param_1,
	.param .u64 _Z20passo_bool_13_parte1P10ulonglong3S0_y_param_2
)
{
	.reg .pred 	%p<4>;
	.reg .b32 	%r<9>;
	.reg .b64 	%rd<142>;

	ld.param.u64 	%rd3, [_Z20passo_bool_13_parte1P10ulonglong3S0_y_param_2];
	mov.u32 	%r1, %tid.x;
	mov.u32 	%r2, %ctaid.x;
	mov.u32 	%r3, %ntid.x;
	mad.lo.s32 	%r4, %r2, %r3, %r1;
	cvt.u64.u32 	%rd4, %r4;
	setp.le.u64 	%p1, %rd3, %rd4;
	@%p1 bra 	$L__BB18_2;
	ld.param.u64 	%rd141, [_Z20passo_bool_13_parte1P10ulonglong3S0_y_param_1];
	ld.param.u64 	%rd140, [_Z20passo_bool_13_parte1P10ulonglong3S0_y_param_0];
	cvta.to.global.u64 	%rd5, %rd140;
	cvta.to.global.u64 	%rd6, %rd141;
	mov.u32 	%r5, %ctaid.x;
	mov.u32 	%r6, %ntid.x;
	mov.u32 	%r7, %tid.x;
	mad.lo.s32 	%r8, %r5, %r6, %r7;
	mul.wide.u32 	%rd7, %r8, 24;
	add.s64 	%rd8, %rd5, %rd7;
	ld.global.u64 	%rd9, [%rd8];
	ld.global.u64 	%rd10, [%rd8+8];
	ld.global.u64 	%rd11, [%rd8+16];
	shr.u64 	%rd12, %rd9, 60;
	and.b64  	%rd13, %rd12, 1;
	shl.b64 	%rd14, %rd9, 1;
	and.b64  	%rd15, %rd14, 2;
	shr.u64 	%rd16, %rd9, 41;
	and.b64  	%rd17, %rd16, 1;
	shr.u64 	%rd18, %rd9, 59;
	and.b64  	%rd19, %rd18, 4;
	shr.u64 	%rd20, %rd9, 62;
	shr.u64 	%rd21, %rd9, 63;
	and.b64  	%rd22, %rd20, %rd21;
	shr.u64 	%rd23, %rd9, 43;
	shr.u64 	%rd24, %rd9, 4;
	not.b64 	%rd25, %rd24;
	and.b64  	%rd26, %rd25, %rd18;
	and.b64  	%rd27, %rd26, 1;
	shr.u64 	%rd28, %rd9, 37;
	not.b64 	%rd29, %rd28;
	and.b64  	%rd30, %rd29, 1;
	and.b64  	%rd31, %rd30, %rd10;
	shr.u64 	%rd32, %rd9, 10;
	or.b64  	%rd33, %rd23, %rd32;
	and.b64  	%rd34, %rd33, 1;
	or.b64  	%rd35, %rd22, %rd34;
	or.b64  	%rd36, %rd35, %rd27;
	or.b64  	%rd37, %rd36, %rd31;
	shr.u64 	%rd38, %rd10, 1;
	and.b64  	%rd39, %rd30, %rd38;
	shl.b64 	%rd40, %rd39, 3;
	or.b64  	%rd41, %rd37, %rd40;
	shr.u64 	%rd42, %rd9, 29;
	not.b64 	%rd43, %rd42;
	and.b64  	%rd44, %rd43, 16;
	shr.u64 	%rd45, %rd9, 2;
	and.b64  	%rd46, %rd45, 1;
	shr.u64 	%rd47, %rd9, 52;
	and.b64  	%rd48, %rd47, 32;
	shr.u64 	%rd49, %rd9, 54;
	and.b64  	%rd50, %rd49, 64;
	shl.b64 	%rd51, %rd10, 5;
	and.b64  	%rd52, %rd51, 128;
	shr.u64 	%rd53, %rd9, 6;
	and.b64  	%rd54, %rd53, 1;
	shr.u64 	%rd55, %rd9, 1;
	and.b64  	%rd56, %rd55, 256;
	shr.u64 	%rd57, %rd9, 23;
	and.b64  	%rd58, %rd57, 1;
	shl.b64 	%rd59, %rd10, 8;
	and.b64  	%rd60, %rd59, 512;
	shr.u64 	%rd61, %rd9, 58;
	shr.u64 	%rd62, %rd9, 55;
	or.b64  	%rd63, %rd61, %rd62;
	shl.b64 	%rd64, %rd63, 10;
	or.b64  	%rd65, %rd64, %rd61;
	and.b64  	%rd66, %rd65, 1025;
	xor.b64  	%rd67, %rd66, 1024;
	shr.u64 	%rd68, %rd9, 49;
	and.b64  	%rd69, %rd68, 2048;
	shr.u64 	%rd70, %rd9, 35;
	and.b64  	%rd71, %rd70, 4096;
	or.b64  	%rd72, %rd71, %rd69;
	xor.b64  	%rd73, %rd72, 4096;
	shr.u64 	%rd74, %rd9, 47;
	and.b64  	%rd75, %rd74, 8192;
	shl.b64 	%rd76, %rd10, 14;
	and.b64  	%rd77, %rd76, 16384;
	shr.u64 	%rd78, %rd9, 45;
	and.b64  	%rd79, %rd78, 32768;
	shr.u64 	%rd80, %rd9, 44;
	and.b64  	%rd81, %rd80, 65536;
	shr.u64 	%rd82, %rd9, 53;
	shr.u64 	%rd83, %rd9, 20;
	or.b64  	%rd84, %rd82, %rd83;
	or.b64  	%rd85, %rd84, %rd78;
	or.b64  	%rd86, %rd85, %rd55;
	and.b64  	%rd87, %rd86, 1;
	shr.u64 	%rd88, %rd9, 18;
	and.b64  	%rd89, %rd88, 131072;
	shr.u64 	%rd90, %rd9, 61;
	and.b64  	%rd91, %rd90, 1;
	shr.u64 	%rd92, %rd9, 39;
	and.b64  	%rd93, %rd9, 2305843284091600896;
	setp.eq.s64 	%p2, %rd93, 0;
	and.b64  	%rd94, %rd92, 1;
	selp.b64 	%rd95, %rd94, 0, %p2;
	or.b64  	%rd96, %rd95, %rd91;
	shr.u64 	%rd97, %rd9, 38;
	and.b64  	%rd98, %rd9, 2305843558969507840;
	setp.eq.s64 	%p3, %rd98, 0;
	and.b64  	%rd99, %rd97, 1;
	selp.b64 	%rd100, %rd99, 0, %p3;
	or.b64  	%rd101, %rd96, %rd100;
	or.b64  	%rd102, %rd92, %rd97;
	or.b64  	%rd103, %rd102, %rd90;
	shl.b64 	%rd104, %rd103, 18;
	and.b64  	%rd105, %rd104, 262144;
	or.b64  	%rd106, %rd101, %rd105;
	xor.b64  	%rd107, %rd106, 262144;
	and.b64  	%rd108, %rd14, 524288;
	add.s64 	%rd109, %rd6, %rd7;
	ld.global.u64 	%rd110, [%rd109];
	or.b64  	%rd111, %rd89, %rd81;
	or.b64  	%rd112, %rd111, %rd79;
	or.b64  	%rd113, %rd112, %rd58;
	or.b64  	%rd114, %rd113, %rd56;
	or.b64  	%rd115, %rd114, %rd54;
	or.b64  	%rd116, %rd115, %rd48;
	or.b64  	%rd117, %rd116, %rd46;
	or.b64  	%rd118, %rd117, %rd15;
	or.b64  	%rd119, %rd118, %rd13;
	or.b64  	%rd120, %rd119, %rd19;
	or.b64  	%rd121, %rd120, %rd17;
	or.b64  	%rd122, %rd121, %rd50;
	or.b64  	%rd123, %rd122, %rd75;
	or.b64  	%rd124, %rd123, %rd108;
	or.b64  	%rd125, %rd124, %rd60;
	or.b64  	%rd126, %rd125, %rd44;
	or.b64  	%rd127, %rd126, %rd52;
	or.b64  	%rd128, %rd127, %rd77;
	or.b64  	%rd129, %rd128, %rd110;
	or.b64  	%rd130, %rd129, %rd73;
	or.b64  	%rd131, %rd130, %rd87;
	or.b64  	%rd132, %rd131, %rd67;
	or.b64  	%rd133, %rd132, %rd107;
	or.b64  	%rd134, %rd133, %rd41;
	or.b64  	%rd135, %rd134, %rd9;
	st.global.u64 	[%rd109], %rd135;
	ld.global.u64 	%rd136, [%rd109+8];
	or.b64  	%rd137, %rd136, %rd10;
	st.global.u64 	[%rd109+8], %rd137;
	ld.global.u64 	%rd138, [%rd109+16];
	or.b64  	%rd139, %rd138, %rd11;
	st.global.u64 	[%rd109+16], %rd139;
$L__BB18_2:
	ret;

}
	// .globl	_Z20passo_bool_13_parte2P10ulonglong3S0_y
.visible .entry _Z20passo_bool_13_parte2P10ulonglong3S0_y(
	.param .u64 .ptr .align 1 _Z20passo_bool_13_parte2P10ulonglong3S0_y_param_0,
	.param .u64 .ptr .align 1 _Z20passo_bool_13_parte2P10ulonglong3S0_y_param_1,
	.param .u64 _Z20passo_bool_13_parte2P10ulonglong3S0_y_param_2
)
{
	.reg .pred 	%p<2>;
	.reg .b32 	%r<9>;
	.reg .b64 	%rd<100>;

	ld.param.u64 	%rd3, [_Z20passo_bool_13_parte2P10ulonglong3S0_y_param_2];
	mov.u32 	%r1, %tid.x;
	mov.u32 	%r2, %ctaid.x;
	mov.u32 	%r3, %ntid.x;
	mad.lo.s32 	%r4, %r2, %r3, %r1;
	cvt.u64.u32 	%rd4, %r4;
	setp.le.u64 	%p1, %rd3, %rd4;
	@%p1 bra 	$L__BB19_2;
	ld.param.u64 	%rd99, [_Z20passo_bool_13_parte2P10ulonglong3S0_y_param_1];
	ld.param.u64 	%rd98, [_Z20passo_bool_13_parte2P10ulonglong3S0_y_param_0];
	cvta.to.global.u64 	%rd5, %rd98;
	cvta.to.global.u64 	%rd6, %rd99;
	mov.u32 	%r5, %ctaid.x;
	mov.u32 	%r6, %ntid.x;
	mov.u32 	%r7, %tid.x;
	mad.lo.s32 	%r8, %r5, %r6, %r7;
	mul.wide.u32 	%rd7, %r8, 24;
	add.s64 	%rd8, %rd5, %rd7;
	ld.global.u64 	%rd9, [%rd8];
	ld.global.u64 	%rd10, [%rd8+8];
	ld.global.u64 	%rd11, [%rd8+16];
	shl.b64 	%rd12, %rd10, 20;
	and.b64  	%rd13, %rd12, 1048576;
	shr.u64 	%rd14, %rd9, 13;
	and.b64  	%rd15, %rd14, 2097152;
	shl.b64 	%rd16, %rd10, 19;
	and.b64  	%rd17, %rd16, 4194304;
	shr.u64 	%rd18, %rd9, 37;
	and.b64  	%rd19, %rd18, 8388608;
	shl.b64 	%rd20, %rd9, 10;
	and.b64  	%rd21, %rd20, 16777216;
	shr.u64 	%rd22, %rd9, 35;
	and.b64  	%rd23, %rd22, 33554432;
	shl.b64 	%rd24, %rd10, 22;
	and.b64  	%rd25, %rd24, 67108864;
	shr.u64 	%rd26, %rd9, 33;
	and.b64  	%rd27, %rd26, 134217728;
	shr.u64 	%rd28, %rd9, 8;
	and.b64  	%rd29, %rd28, 268435456;
	shr.u64 	%rd30, %rd9, 41;
	shr.u64 	%rd31, %rd9, 27;
	shr.u64 	%rd32, %rd9, 30;
	or.b64  	%rd33, %rd31, %rd32;
	or.b64  	%rd34, %rd33, %rd30;
	and.b64  	%rd35, %rd34, 1;
	shr.u64 	%rd36, %rd9, 7;
	and.b64  	%rd37, %rd36, 536870912;
	shr.u64 	%rd38, %rd9, 11;
	not.b64 	%rd39, %rd38;
	and.b64  	%rd40, %rd39, %rd10;
	shr.u64 	%rd41, %rd9, 29;
	or.b64  	%rd42, %rd41, %rd40;
	and.b64  	%rd43, %rd42, 1;
	shr.u64 	%rd44, %rd9, 25;
	shr.u64 	%rd45, %rd9, 15;
	not.b64 	%rd46, %rd45;
	and.b64  	%rd47, %rd46, %rd44;
	shl.b64 	%rd48, %rd47, 30;
	and.b64  	%rd49, %rd48, 1073741824;
	or.b64  	%rd50, %rd43, %rd49;
	and.b64  	%rd51, %rd41, 2147483648;
	shl.b64 	%rd52, %rd10, 27;
	and.b64  	%rd53, %rd52, 4294967296;
	shl.b64 	%rd54, %rd9, 1;
	and.b64  	%rd55, %rd54, 8589934592;
	shl.b64 	%rd56, %rd10, 34;
	and.b64  	%rd57, %rd56, 17179869184;
	shl.b64 	%rd58, %rd9, 14;
	and.b64  	%rd59, %rd58, 34359738368;
	and.b64  	%rd60, %rd30, 1;
	shl.b64 	%rd61, %rd10, 31;
	and.b64  	%rd62, %rd61, 68719476736;
	shr.u64 	%rd63, %rd9, 23;
	and.b64  	%rd64, %rd63, 137438953472;
	shr.u64 	%rd65, %rd9, 4;
	and.b64  	%rd66, %rd65, 274877906944;
	shl.b64 	%rd67, %rd9, 20;
	and.b64  	%rd68, %rd67, 549755813888;
	add.s64 	%rd69, %rd6, %rd7;
	ld.global.u64 	%rd70, [%rd69];
	or.b64  	%rd71, %rd66, %rd64;
	or.b64  	%rd72, %rd71, %rd60;
	or.b64  	%rd73, %rd72, %rd37;
	or.b64  	%rd74, %rd73, %rd29;
	or.b64  	%rd75, %rd74, %rd27;
	or.b64  	%rd76, %rd75, %rd21;
	or.b64  	%rd77, %rd76, %rd19;
	or.b64  	%rd78, %rd77, %rd15;
	or.b64  	%rd79, %rd78, %rd23;
	or.b64  	%rd80, %rd79, %rd51;
	or.b64  	%rd81, %rd80, %rd55;
	or.b64  	%rd82, %rd81, %rd59;
	or.b64  	%rd83, %rd82, %rd68;
	or.b64  	%rd84, %rd83, %rd62;
	or.b64  	%rd85, %rd84, %rd13;
	or.b64  	%rd86, %rd85, %rd17;
	or.b64  	%rd87, %rd86, %rd25;
	or.b64  	%rd88, %rd87, %rd53;
	or.b64  	%rd89, %rd88, %rd57;
	or.b64  	%rd90, %rd89, %rd70;
	or.b64  	%rd91, %rd90, %rd35;
	or.b64  	%rd92, %rd91, %rd50;
	or.b64  	%rd93, %rd92, %rd9;
	st.global.u64 	[%rd69], %rd93;
	ld.global.u64 	%rd94, [%rd69+8];
	or.b64  	%rd95, %rd94, %rd10;
	st.global.u64 	[%rd69+8], %rd95;
	ld.global.u64 	%rd96, [%rd69+16];
	or.b64  	%rd97, %rd96, %rd11;
	st.global.u64 	[%rd69+16], %rd97;
$L__BB19_2:
	ret;

}
	// .globl	_Z20passo_bool_13_parte3P10ulonglong3S0_y
.visible .entry _Z20passo_bool_13_parte3P10ulonglong3S0_y(
	.param .u64 .ptr .align 1 _Z20passo_bool_13_parte3P10ulonglong3S0_y_param_0,
	.param .u64 .ptr .align 1 _Z20passo_bool_13_parte3P10ulonglong3S0_y_param_1,
	.param .u64 _Z20passo_bool_13_parte3P10ulonglong3S0_y_param_2
)
{
	.reg .pred 	%p<2>;
	.reg .b32 	%r<5>;
	.reg .b64 	%rd<72>;

	ld.param.u64 	%rd3, [_Z20passo_bool_13_parte3P10ulonglong3S0_y_param_1];
	ld.param.u64 	%rd4, [_Z20passo_bool_13_parte3P10ulonglong3S0_y_param_2];
	mov.u32 	%r1, %tid.x;
	mov.u32 	%r2, %ctaid.x;
	mov.u32 	%r3, %ntid.x;
	mad.lo.s32 	%r4, %r2, %r3, %r1;
	cvt.u64.u32 	%rd1, %r4;
	setp.le.u64 	%p1, %rd4, %rd1;
	@%p1 bra 	$L__BB20_2;
	ld.param.u64 	%rd71, [_Z20passo_bool_13_parte3P10ulonglong3S0_y_param_0];
	cvta.to.global.u64 	%rd5, %rd71;
	cvta.to.global.u64 	%rd6, %rd3;
	mul.lo.s64 	%rd7, %rd1, 24;
	add.s64 	%rd8, %rd5, %rd7;
	ld.global.u64 	%rd9, [%rd8];
	ld.global.u64 	%rd10, [%rd8+8];
	ld.global.u64 	%rd11, [%rd8+16];
	shr.u64 	%rd12, %rd9, 12;
	and.b64  	%rd13, %rd12, 281474976710656;
	shl.b64 	%rd14, %rd10, 44;
	and.b64  	%rd15, %rd14, 562949953421312;
	shr.u64 	%rd16, %rd9, 10;
	and.b64  	%rd17, %rd16, 1125899906842624;
	shr.u64 	%rd18, %rd9, 9;
	and.b64  	%rd19, %rd18, 2251799813685248;
	shl.b64 	%rd20, %rd9, 30;
	and.b64  	%rd21, %rd20, 4503599627370496;
	shl.b64 	%rd22, %rd9, 1;
	and.b64  	%rd23, %rd22, 9007199254740992;
	shr.u64 	%rd24, %rd9, 6;
	and.b64  	%rd25, %rd24, 18014398509481984;
	shr.u64 	%rd26, %rd9, 54;
	shr.u64 	%rd27, %rd9, 40;
	not.b64 	%rd28, %rd27;
	and.b64  	%rd29, %rd28, %rd26;
	shl.b64 	%rd30, %rd29, 55;
	and.b64  	%rd31, %rd30, 36028797018963968;
	shr.u64 	%rd32, %rd9, 4;
	and.b64  	%rd33, %rd32, 216172782113783808;
	shl.b64 	%rd34, %rd10, 50;
	and.b64  	%rd35, %rd34, 288230376151711744;
	shr.u64 	%rd36, %rd10, 7;
	shr.u64 	%rd37, %rd9, 51;
	not.b64 	%rd38, %rd37;
	and.b64  	%rd39, %rd38, %rd36;
	and.b64  	%rd40, %rd39, 1;
	shr.u64 	%rd41, %rd9, 30;
	shr.u64 	%rd42, %rd9, 26;
	or.b64  	%rd43, %rd41, %rd42;
	shr.u64 	%rd44, %rd9, 43;
	or.b64  	%rd45, %rd43, %rd44;
	shr.u64 	%rd46, %rd10, 6;
	or.b64  	%rd47, %rd45, %rd46;
	and.b64  	%rd48, %rd47, 1;
	shl.b64 	%rd49, %rd9, 51;
	and.b64  	%rd50, %rd49, 576460752303423488;
	add.s64 	%rd51, %rd6, %rd7;
	ld.global.u64 	%rd52, [%rd51];
	or.b64  	%rd53, %rd50, %rd23;
	or.b64  	%rd54, %rd53, %rd21;
	or.b64  	%rd55, %rd54, %rd19;
	or.b64  	%rd56, %rd55, %rd17;
	or.b64  	%rd57, %rd56, %rd13;
	or.b64  	%rd58, %rd57, %rd25;
	or.b64  	%rd59, %rd58, %rd33;
	or.b64  	%rd60, %rd59, %rd15;
	or.b64  	%rd61, %rd60, %rd35;
	or.b64  	%rd62, %rd61, %rd52;
	or.b64  	%rd63, %rd62, %rd40;
	or.b64  	%rd64, %rd63, %rd48;
	or.b64  	%rd65, %rd64, %rd31;
	or.b64  	%rd66, %rd65, %rd9;
	st.global.u64 	[%rd51], %rd66;
	ld.global.u64 	%rd67, [%rd51+8];
	or.b64  	%rd68, %rd67, %rd10;
	st.global.u64 	[%rd51+8], %rd68;
	ld.global.u64 	%rd69, [%rd51+16];
	or.b64  	%rd70, %rd69, %rd11;
	st.global.u64 	[%rd51+16], %rd70;
$L__BB20_2:
	ret;

}
	// .globl	_Z19passo_tlf_13_parte1P10ulonglong3S0_y
.visible .entry _Z19passo_tlf_13_parte1P10ulonglong3S0_y(
	.param .u64 .ptr .align 1 _Z19passo_tlf_13_parte1P10ulonglong3S0_y_param_0,
	.param .u64 .ptr .align 1 _Z19passo_tlf_13_parte1P10ulonglong3S0_y_param_1,
	.param .u64 _Z19passo_tlf_13_parte1P10ulonglong3S0_y_param_2
)
{
	.reg .pred 	%p<5>;
	.reg .b32 	%r<5>;
	.reg .b64 	%rd<124>;

	ld.param.u64 	%rd4, [_Z19passo_tlf_13_parte1P10ulonglong3S0_y_param_2];
	mov.u32 	%r1, %tid.x;
	mov.u32 	%r2, %ctaid.x;
	mov.u32 	%r3, %ntid.x;
	mad.lo.s32 	%r4, %r2, %r3, %r1;
	cvt.u64.u32 	%rd1, %r4;
	setp.le.u64 	%p1, %rd4, %rd1;
	@%p1 bra 	$L__BB21_2;
	ld.param.u64 	%rd123, [_Z19passo_tlf_13_parte1P10ulonglong3S0_y_param_1];
	ld.param.u64 	%rd122, [_Z19passo_tlf_13_parte1P10ulonglong3S0_y_param_0];
	cvta.to.global.u64 	%rd5, %rd122;
	cvta.to.global.u64 	%rd6, %rd123;
	mul.lo.s64 	%rd7, %rd1, 24;
	add.s64 	%rd8, %rd5, %rd7;
	ld.global.u64 	%rd9, [%rd8];
	ld.global.u64 	%rd10, [%rd8+8];
	ld.global.u64 	%rd11, [%rd8+16];
	shr.u64 	%rd12, %rd9, 60;
	and.b64  	%rd13, %rd12, 1;
	shl.b64 	%rd14, %rd9, 1;
	and.b64  	%rd15, %rd14, 2;
	shr.u64 	%rd16, %rd9, 41;
	shr.u64 	%rd17, %rd9, 61;
	or.b64  	%rd18, %rd16, %rd17;
	shl.b64 	%rd19, %rd18, 2;
	and.b64  	%rd20, %rd19, 4;
	shl.b64 	%rd21, %rd9, 20;
	shr.s64 	%rd22, %rd21, 63;
	and.b64  	%rd23, %rd22, 90;
	shl.b64 	%rd24, %rd9, 4;
	shr.s64 	%rd25, %rd24, 63;
	and.b64  	%rd26, %rd25, 30;
	add.s64 	%rd27, %rd23, %rd26;
	shl.b64 	%rd28, %rd9, 59;
	shr.s64 	%rd29, %rd28, 63;
	and.b64  	%rd30, %rd29, -30;
	add.s64 	%rd31, %rd27, %rd30;
	shl.b64 	%rd32, %rd9, 26;
	shr.s64 	%rd33, %rd32, 63;
	and.b64  	%rd34, %rd33, -54;
	add.s64 	%rd35, %rd31, %rd34;
	shl.b64 	%rd36, %rd9, 53;
	shr.s64 	%rd37, %rd36, 63;
	and.b64  	%rd38, %rd37, 90;
	add.s64 	%rd39, %rd35, %rd38;
	shl.b64 	%rd40, %rd10, 62;
	shr.s64 	%rd41, %rd40, 63;
	and.b64  	%rd42, %rd41, 18;
	add.s64 	%rd43, %rd39, %rd42;
	setp.gt.u64 	%p2, %rd43, -25;
	selp.b64 	%rd44, 8, 0, %p2;
	shr.u64 	%rd45, %rd9, 2;
	shr.u64 	%rd46, %rd9, 57;
	or.b64  	%rd47, %rd45, %rd46;
	shl.b64 	%rd48, %rd47, 5;
	and.b64  	%rd49, %rd48, 32;
	shr.u64 	%rd50, %rd9, 54;
	and.b64  	%rd51, %rd50, 64;
	shl.b64 	%rd52, %rd10, 5;
	and.b64  	%rd53, %rd52, 128;
	shr.u64 	%rd54, %rd9, 6;
	shr.u64 	%rd55, %rd9, 9;
	or.b64  	%rd56, %rd54, %rd55;
	shl.b64 	%rd57, %rd56, 8;
	and.b64  	%rd58, %rd57, 256;
	shr.u64 	%rd59, %rd9, 23;
	shr.u64 	%rd60, %rd10, 1;
	or.b64  	%rd61, %rd60, %rd59;
	shl.b64 	%rd62, %rd61, 9;
	and.b64  	%rd63, %rd62, 512;
	shr.u64 	%rd64, %rd9, 49;
	and.b64  	%rd65, %rd64, 2048;
	shr.u64 	%rd66, %rd9, 47;
	and.b64  	%rd67, %rd66, 8192;
	shl.b64 	%rd68, %rd10, 14;
	and.b64  	%rd69, %rd68, 16384;
	shr.u64 	%rd70, %rd9, 45;
	and.b64  	%rd71, %rd70, 32768;
	shr.u64 	%rd72, %rd9, 44;
	and.b64  	%rd73, %rd72, 65536;
	and.b64  	%rd74, %rd70, 1;
	shr.u64 	%rd75, %rd9, 53;
	and.b64  	%rd76, %rd75, 1;
	and.b64  	%rd77, %rd9, 2;
	add.s64 	%rd78, %rd76, %rd74;
	shl.b64 	%rd79, %rd78, 1;
	add.s64 	%rd80, %rd79, %rd77;
	shr.u64 	%rd81, %rd9, 20;
	and.b64  	%rd82, %rd81, 1;
	shr.u64 	%rd83, %rd9, 35;
	and.b64  	%rd84, %rd83, 1;
	add.s64 	%rd85, %rd82, %rd84;
	shl.b64 	%rd86, %rd85, 1;
	or.b64  	%rd87, %rd80, %rd86;
	setp.eq.s64 	%p3, %rd87, 0;
	selp.b64 	%rd88, 0, 131072, %p3;
	shl.b64 	%rd89, %rd9, 24;
	shr.s64 	%rd90, %rd89, 62;
	shl.b64 	%rd91, %rd9, 25;
	shr.s64 	%rd92, %rd91, 62;
	and.b64  	%rd93, %rd92, -2;
	add.s64 	%rd94, %rd93, %rd90;
	setp.gt.u64 	%p4, %rd94, -3;
	selp.b64 	%rd95, 262144, 0, %p4;
	and.b64  	%rd96, %rd14, 524288;
	add.s64 	%rd97, %rd6, %rd7;
	ld.global.u64 	%rd98, [%rd97];
	or.b64  	%rd99, %rd73, %rd71;
	or.b64  	%rd100, %rd99, %rd67;
	or.b64  	%rd101, %rd100, %rd65;
	or.b64  	%rd102, %rd101, %rd15;
	or.b64  	%rd103, %rd102, %rd13;
	or.b64  	%rd104, %rd103, %rd51;
	or.b64  	%rd105, %rd104, %rd96;
	or.b64  	%rd106, %rd105, %rd53;
	or.b64  	%rd107, %rd106, %rd69;
	or.b64  	%rd108, %rd107, %rd98;
	or.b64  	%rd109, %rd108, %rd20;
	or.b64  	%rd110, %rd109, %rd49;
	or.b64  	%rd111, %rd110, %rd58;
	or.b64  	%rd112, %rd111, %rd63;
	or.b64  	%rd113, %rd112, %rd95;
	or.b64  	%rd114, %rd113, %rd88;
	or.b64  	%rd115, %rd114, %rd44;
	or.b64  	%rd116, %rd115, %rd9;
	or.b64  	%rd117, %rd116, 5136;
	st.global.u64 	[%rd97], %rd117;
	ld.global.u64 	%rd118, [%rd97+8];
	or.b64  	%rd119, %rd118, %rd10;
	st.global.u64 	[%rd97+8], %rd119;
	ld.global.u64 	%rd120, [%rd97+16];
	or.b64  	%rd121, %rd120, %rd11;
	st.global.u64 	[%rd97+16], %rd121;
$L__BB21_2:
	ret;

}
	// .globl	_Z19passo_tlf_13_parte2P10ulonglong3S0_y
.visible .entry _Z19passo_tlf_13_parte2P10ulonglong3S0_y(
	.param .u64 .ptr .align 1 _Z19passo_tlf_13_parte2P10ulonglong3S0_y_param_0,
	.param .u64 .ptr .align 1 _Z19passo_tlf_13_parte2P10ulonglong3S0_y_param_1,
	.param .u64 _Z19passo_tlf_13_parte2P10ulonglong3S0_y_param_2
)
{
	.reg .pred 	%p<3>;
	.reg .b32 	%r<9>;
	.reg .b64 	%rd<91>;

	ld.param.u64 	%rd3, [_Z19passo_tlf_13_parte2P10ulonglong3S0_y_param_2];
	mov.u32 	%r1, %tid.x;
	mov.u32 	%r2, %ctaid.x;
	mov.u32 	%r3, %ntid.x;
	mad.lo.s32 	%r4, %r2, %r3, %r1;
	cvt.u64.u32 	%rd4, %r4;
	setp.le.u64 	%p1, %rd3, %rd4;
	@%p1 bra 	$L__BB22_2;
	ld.param.u64 	%rd90, [_Z19passo_tlf_13_parte2P10ulonglong3S0_y_param_1];
	ld.param.u64 	%rd89, [_Z19passo_tlf_13_parte2P10ulonglong3S0_y_param_0];
	cvta.to.global.u64 	%rd5, %rd89;
	cvta.to.global.u64 	%rd6, %rd90;
	mov.u32 	%r5, %ctaid.x;
	mov.u32 	%r6, %ntid.x;
	mov.u32 	%r7, %tid.x;
	mad.lo.s32 	%r8, %r5, %r6, %r7;
	mul.wide.u32 	%rd7, %r8, 24;
	add.s64 	%rd8, %rd5, %rd7;
	ld.global.u64 	%rd9, [%rd8];
	ld.global.u64 	%rd10, [%rd8+8];
	ld.global.u64 	%rd11, [%rd8+16];
	shl.b64 	%rd12, %rd10, 20;
	and.b64  	%rd13, %rd12, 1048576;
	shr.u64 	%rd14, %rd9, 13;
	and.b64  	%rd15, %rd14, 2097152;
	shl.b64 	%rd16, %rd10, 19;
	and.b64  	%rd17, %rd16, 4194304;
	shr.u64 	%rd18, %rd9, 37;
	and.b64  	%rd19, %rd18, 8388608;
	shl.b64 	%rd20, %rd9, 10;
	and.b64  	%rd21, %rd20, 16777216;
	shr.u64 	%rd22, %rd9, 35;
	and.b64  	%rd23, %rd22, 33554432;
	shl.b64 	%rd24, %rd10, 22;
	and.b64  	%rd25, %rd24, 67108864;
	shr.u64 	%rd26, %rd9, 33;
	and.b64  	%rd27, %rd26, 134217728;
	shr.u64 	%rd28, %rd9, 8;
	and.b64  	%rd29, %rd28, 268435456;
	shr.u64 	%rd30, %rd9, 41;
	and.b64  	%rd31, %rd30, 1;
	shr.u64 	%rd32, %rd9, 27;
	and.b64  	%rd33, %rd32, 1;
	shr.u64 	%rd34, %rd9, 30;
	and.b64  	%rd35, %rd34, 1;
	add.s64 	%rd36, %rd31, %rd35;
	shr.u64 	%rd37, %rd9, 36;
	and.b64  	%rd38, %rd37, 1;
	add.s64 	%rd39, %rd36, %rd38;
	or.b64  	%rd40, %rd39, %rd33;
	setp.eq.s64 	%p2, %rd40, 0;
	selp.b64 	%rd41, 0, 536870912, %p2;
	shr.u64 	%rd42, %rd9, 29;
	and.b64  	%rd43, %rd42, 2147483648;
	shl.b64 	%rd44, %rd10, 27;
	and.b64  	%rd45, %rd44, 4294967296;
	shl.b64 	%rd46, %rd9, 1;
	and.b64  	%rd47, %rd46, 8589934592;
	shl.b64 	%rd48, %rd10, 34;
	and.b64  	%rd49, %rd48, 17179869184;
	shl.b64 	%rd50, %rd9, 14;
	and.b64  	%rd51, %rd50, 34359738368;
	shr.u64 	%rd52, %rd10, 5;
	or.b64  	%rd53, %rd52, %rd30;
	shl.b64 	%rd54, %rd53, 36;
	and.b64  	%rd55, %rd54, 68719476736;
	shr.u64 	%rd56, %rd9, 23;
	and.b64  	%rd57, %rd56, 137438953472;
	shr.u64 	%rd58, %rd9, 4;
	and.b64  	%rd59, %rd58, 274877906944;
	shl.b64 	%rd60, %rd9, 20;
	and.b64  	%rd61, %rd60, 549755813888;
	add.s64 	%rd62, %rd6, %rd7;
	ld.global.u64 	%rd63, [%rd62];
	or.b64  	%rd64, %rd59, %rd57;
	or.b64  	%rd65, %rd64, %rd29;
	or.b64  	%rd66, %rd65, %rd27;
	or.b64  	%rd67, %rd66, %rd21;
	or.b64  	%rd68, %rd67, %rd19;
	or.b64  	%rd69, %rd68, %rd15;
	or.b64  	%rd70, %rd69, %rd23;
	or.b64  	%rd71, %rd70, %rd43;
	or.b64  	%rd72, %rd71, %rd47;
	or.b64  	%rd73, %rd72, %rd51;
	or.b64  	%rd74, %rd73, %rd61;
	or.b64  	%rd75, %rd74, %rd13;
	or.b64  	%rd76, %rd75, %rd17;
	or.b64  	%rd77, %rd76, %rd25;
	or.b64  	%rd78, %rd77, %rd45;
	or.b64  	%rd79, %rd78, %rd49;
	or.b64  	%rd80, %rd79, %rd63;
	or.b64  	%rd81, %rd80, %rd55;
	or.b64  	%rd82, %rd81, %rd41;
	or.b64  	%rd83, %rd82, %rd9;
	or.b64  	%rd84, %rd83, 1073741824;
	st.global.u64 	[%rd62], %rd84;
	ld.global.u64 	%rd85, [%rd62+8];
	or.b64  	%rd86, %rd85, %rd10;
	st.global.u64 	[%rd62+8], %rd86;
	ld.global.u64 	%rd87, [%rd62+16];
	or.b64  	%rd88, %rd87, %rd11;
	st.global.u64 	[%rd62+16], %rd88;
$L__BB22_2:
	ret;

}
	// .globl	_Z19passo_tlf_13_parte3P10ulonglong3S0_y
.visible .entry _Z19passo_tlf_13_parte3P10ulonglong3S0_y(
	.param .u64 .ptr .align 1 _Z19passo_tlf_13_parte3P10ulonglong3S0_y_param_0,
	.param .u64 .ptr .align 1 _Z19passo_tlf_13_parte3P10ulonglong3S0_y_param_1,
	.param .u64 _Z19passo_tlf_13_parte3P10ulonglong3S0_y_param_2
)
{
	.reg .pred 	%p<7>;
	.reg .b32 	%r<9>;
	.reg .b64 	%rd<149>;

	ld.param.u64 	%rd3, [_Z19passo_tlf_13_parte3P10ulonglong3S0_y_param_2];
	mov.u32 	%r1, %tid.x;
	mov.u32 	%r2, %ctaid.x;
	mov.u32 	%r3, %ntid.x;
	mad.lo.s32 	%r4, %r2, %r3, %r1;
	cvt.u64.u32 	%rd4, %r4;
	setp.le.u64 	%p1, %rd3, %rd4;
	@%p1 bra 	$L__BB23_2;
	ld.param.u64 	%rd148, [_Z19passo_tlf_13_parte3P10ulonglong3S0_y_param_1];
	ld.param.u64 	%rd147, [_Z19passo_tlf_13_parte3P10ulonglong3S0_y_param_0];
	cvta.to.global.u64 	%rd5, %rd147;
	cvta.to.global.u64 	%rd6, %rd148;
	mov.u32 	%r5, %ctaid.x;
	mov.u32 	%r6, %ntid.x;
	mov.u32 	%r7, %tid.x;
	mad.lo.s32 	%r8, %r5, %r6, %r7;
	mul.wide.u32 	%rd7, %r8, 24;
	add.s64 	%rd8, %rd5, %rd7;
	ld.global.u64 	%rd9, [%rd8];
	ld.global.u64 	%rd10, [%rd8+8];
	ld.global.u64 	%rd11, [%rd8+16];
	shl.b64 	%rd12, %rd9, 33;
	and.b64  	%rd13, %rd12, 1099511627776;
	shr.u64 	%rd14, %rd9, 57;
	shr.u64 	%rd15, %rd10, 6;
	or.b64  	%rd16, %rd15, %rd14;
	shl.b64 	%rd17, %rd16, 41;
	and.b64  	%rd18, %rd17, 2199023255552;
	shr.u64 	%rd19, %rd9, 18;
	shr.u64 	%rd20, %rd9, 47;
	or.b64  	%rd21, %rd19, %rd20;
	shl.b64 	%rd22, %rd21, 42;
	and.b64  	%rd23, %rd22, 4398046511104;
	shl.b64 	%rd24, %rd9, 57;
	shr.s64 	%rd25, %rd24, 63;
	and.b64  	%rd26, %rd25, 22;
	shl.b64 	%rd27, %rd9, 22;
	shr.s64 	%rd28, %rd27, 63;
	and.b64  	%rd29, %rd28, 22;
	add.s64 	%rd30, %rd26, %rd29;
	shl.b64 	%rd31, %rd9, 51;
	shr.s64 	%rd32, %rd31, 63;
	and.b64  	%rd33, %rd32, 22;
	add.s64 	%rd34, %rd30, %rd33;
	shl.b64 	%rd35, %rd9, 32;
	shr.s64 	%rd36, %rd35, 63;
	and.b64  	%rd37, %rd36, 22;
	add.s64 	%rd38, %rd34, %rd37;
	shl.b64 	%rd39, %rd9, 50;
	shr.s64 	%rd40, %rd39, 62;
	and.b64  	%rd41, %rd40, -2;
	add.s64 	%rd42, %rd38, %rd41;
	shl.b64 	%rd43, %rd9, 7;
	shr.s64 	%rd44, %rd43, 63;
	and.b64  	%rd45, %rd44, -10;
	add.s64 	%rd46, %rd42, %rd45;
	shl.b64 	%rd47, %rd9, 49;
	shr.s64 	%rd48, %rd47, 63;
	and.b64  	%rd49, %rd48, 22;
	add.s64 	%rd50, %rd46, %rd49;
	shl.b64 	%rd51, %rd9, 14;
	shr.s64 	%rd52, %rd51, 63;
	and.b64  	%rd53, %rd52, 22;
	add.s64 	%rd54, %rd50, %rd53;
	setp.gt.u64 	%p2, %rd54, 1;
	selp.b64 	%rd55, 8796093022208, 0, %p2;
	shr.u64 	%rd56, %rd9, 30;
	and.b64  	%rd57, %rd56, 2;
	shl.b64 	%rd58, %rd9, 13;
	shr.s64 	%rd59, %rd58, 62;
	and.b64  	%rd60, %rd59, -2;
	neg.s64 	%rd61, %rd60;
	setp.eq.s64 	%p3, %rd57, %rd61;
	selp.b64 	%rd62, 0, 17592186044416, %p3;
	shr.u64 	%rd63, %rd9, 16;
	and.b64  	%rd64, %rd63, 35184372088832;
	shl.b64 	%rd65, %rd9, 18;
	and.b64  	%rd66, %rd65, 70368744177664;
	shr.u64 	%rd67, %rd9, 39;
	and.b64  	%rd68, %rd67, 8;
	shl.b64 	%rd69, %rd9, 25;
	shr.s64 	%rd70, %rd69, 61;
	and.b64  	%rd71, %rd70, -4;
	add.s64 	%rd72, %rd68, %rd71;
	shl.b64 	%rd73, %rd9, 2;
	shr.s64 	%rd74, %rd73, 61;
	and.b64  	%rd75, %rd74, -4;
	add.s64 	%rd76, %rd72, %rd75;
	setp.eq.s64 	%p4, %rd76, -4;
	selp.b64 	%rd77, 140737488355328, 0, %p4;
	shr.u64 	%rd78, %rd9, 12;
	and.b64  	%rd79, %rd78, 281474976710656;
	shl.b64 	%rd80, %rd10, 44;
	and.b64  	%rd81, %rd80, 562949953421312;
	shr.u64 	%rd82, %rd9, 10;
	and.b64  	%rd83, %rd82, 1125899906842624;
	shr.u64 	%rd84, %rd9, 9;
	and.b64  	%rd85, %rd84, 2251799813685248;
	shl.b64 	%rd86, %rd9, 30;
	and.b64  	%rd87, %rd86, 4503599627370496;
	shl.b64 	%rd88, %rd9, 1;
	and.b64  	%rd89, %rd88, 9007199254740992;
	shr.u64 	%rd90, %rd9, 6;
	and.b64  	%rd91, %rd90, 18014398509481984;
	shr.u64 	%rd92, %rd9, 53;
	and.b64  	%rd93, %rd92, 2;
	shl.b64 	%rd94, %rd9, 23;
	shr.s64 	%rd95, %rd94, 62;
	and.b64  	%rd96, %rd95, -2;
	neg.s64 	%rd97, %rd96;
	setp.eq.s64 	%p5, %rd93, %rd97;
	selp.b64 	%rd98, 0, 36028797018963968, %p5;
	shr.u64 	%rd99, %rd9, 4;
	and.b64  	%rd100, %rd99, 216172782113783808;
	shl.b64 	%rd101, %rd10, 50;
	and.b64  	%rd102, %rd101, 288230376151711744;
	shl.b64 	%rd103, %rd9, 12;
	shr.s64 	%rd104, %rd103, 62;
	shr.s64 	%rd105, %rd12, 63;
	and.b64  	%rd106, %rd105, 6;
	add.s64 	%rd107, %rd106, %rd104;
	shl.b64 	%rd108, %rd9, 37;
	shr.s64 	%rd109, %rd108, 63;
	and.b64  	%rd110, %rd109, 6;
	add.s64 	%rd111, %rd107, %rd110;
	shl.b64 	%rd112, %rd9, 20;
	shr.s64 	%rd113, %rd112, 63;
	and.b64  	%rd114, %rd113, 6;
	add.s64 	%rd115, %rd111, %rd114;
	shl.b64 	%rd116, %rd9, 55;
	shr.s64 	%rd117, %rd116, 63;
	and.b64  	%rd118, %rd117, 6;
	add.s64 	%rd119, %rd115, %rd118;
	setp.gt.u64 	%p6, %rd119, 1;
	selp.b64 	%rd120, 576460752303423488, 0, %p6;
	add.s64 	%rd121, %rd6, %rd7;
	ld.global.u64 	%rd122, [%rd121];
	or.b64  	%rd123, %rd89, %rd87;
	or.b64  	%rd124, %rd123, %rd85;
	or.b64  	%rd125, %rd124, %rd83;
	or.b64  	%rd126, %rd125, %rd66;
	or.b64  	%rd127, %rd126, %rd64;
	or.b64  	%rd128, %rd127, %rd13;
	or.b64  	%rd129, %rd128, %rd79;
	or.b64  	%rd130, %rd129, %rd91;
	or.b64  	%rd131, %rd130, %rd100;
	or.b64  	%rd132, %rd131, %rd81;
	or.b64  	%rd133, %rd132, %rd102;
	or.b64  	%rd134, %rd133, %rd122;
	or.b64  	%rd135, %rd134, %rd23;
	or.b64  	%rd136, %rd135, %rd18;
	or.b64  	%rd137, %rd136, %rd62;
	or.b64  	%rd138, %rd137, %rd98;
	or.b64  	%rd139, %rd138, %rd77;
	or.b64  	%rd140, %rd139, %rd120;
	or.b64  	%rd141, %rd140, %rd55;
	or.b64  	%rd142, %rd141, %rd9;
	st.global.u64 	[%rd121], %rd142;
	ld.global.u64 	%rd143, [%rd121+8];
	or.b64  	%rd144, %rd143, %rd10;
	st.global.u64 	[%rd121+8], %rd144;
	ld.global.u64 	%rd145, [%rd121+16];
	or.b64  	%rd146, %rd145, %rd11;
	st.global.u64 	[%rd121+16], %rd146;
$L__BB23_2:
	ret;

}
	// .globl	_Z20passo_bool_14_parte1P10ulonglong3S0_y
.visible .entry _Z20passo_bool_14_parte1P10ulonglong3S0_y(
	.param .u64 .ptr .align 1 _Z20passo_bool_14_parte1P10ulonglong3S0_y_param_0,
	.param .u64 .ptr .align 1 _Z20passo_bool_14_parte1P10ulonglong3S0_y_param_1,
	.param .u64 _Z20passo_bool_14_parte1P10ulonglong3S0_y_param_2
)
{
	.reg .pred 	%p<8>;
	.reg .b32 	%r<9>;
	.reg .b64 	%rd<151>;

	ld.param.u64 	%rd3, [_Z20passo_bool_14_parte1P10ulonglong3S0_y_param_2];
	mov.u32 	%r1, %tid.x;
	mov.u32 	%r2, %ctaid.x;
	mov.u32 	%r3, %ntid.x;
	mad.lo.s32 	%r4, %r2, %r3, %r1;
	cvt.u64.u32 	%rd4, %r4;
	setp.le.u64 	%p1, %rd3, %rd4;
	@%p1 bra 	$L__BB24_2;
	ld.param.u64 	%rd150, [_Z20passo_bool_14_parte1P10ulonglong3S0_y_param_1];
	ld.param.u64 	%rd149, [_Z20passo_bool_14_parte1P10ulonglong3S0_y_param_0];
	cvta.to.global.u64 	%rd5, %rd149;
	cvta.to.global.u64 	%rd6, %rd150;
	mov.u32 	%r5, %ctaid.x;
	mov.u32 	%r6, %ntid.x;
	mov.u32 	%r7, %tid.x;
	mad.lo.s32 	%r8, %r5, %r6, %r7;
	mul.wide.u32 	%rd7, %r8, 24;
	add.s64 	%rd8, %rd5, %rd7;
	ld.global.u64 	%rd9, [%rd8];
	ld.global.u64 	%rd10, [%rd8+8];
	not.b64 	%rd11, %rd10;
	ld.global.u64 	%rd12, [%rd8+16];
	shr.u64 	%rd13, %rd9, 62;
	shr.u64 	%rd14, %rd9, 4;
	shr.u64 	%rd15, %rd9, 45;
	and.b64  	%rd16, %rd15, 2;
	or.b64  	%rd17, %rd14, %rd13;
	and.b64  	%rd18, %rd17, 1;
	or.b64  	%rd19, %rd16, %rd18;
	shr.u64 	%rd20, %rd9, 44;
	shr.u64 	%rd21, %rd9, 59;
	and.b64  	%rd22, %rd21, %rd20;
	shl.b64 	%rd23, %rd22, 2;
	and.b64  	%rd24, %rd23, 4;
	or.b64  	%rd25, %rd19, %rd24;
	shr.u64 	%rd26, %rd9, 12;
	and.b64  	%rd27, %rd26, 1;
	shr.u64 	%rd28, %rd9, 54;
	and.b64  	%rd29, %rd28, 8;
	or.b64  	%rd30, %rd27, %rd29;
	or.b64  	%rd31, %rd30, %rd25;
	shr.u64 	%rd32, %rd9, 28;
	shr.u64 	%rd33, %rd9, 11;
	and.b64  	%rd34, %rd9, 549755813920;
	setp.eq.s64 	%p2, %rd34, 0;
	and.b64  	%rd35, %rd33, 1;
	selp.b64 	%rd36, %rd35, 0, %p2;
	and.b64  	%rd37, %rd36, %rd32;
	shl.b64 	%rd38, %rd37, 4;
	or.b64  	%rd39, %rd31, %rd38;
	and.b64  	%rd40, %rd9, 70368744177682;
	setp.eq.s64 	%p3, %rd40, 0;
	shr.u64 	%rd41, %rd9, 34;
	and.b64  	%rd42, %rd41, 32;
	selp.b64 	%rd43, %rd42, 0, %p3;
	or.b64  	%rd44, %rd39, %rd43;
	shr.u64 	%rd45, %rd9, 40;
	and.b64  	%rd46, %rd45, 64;
	shr.u64 	%rd47, %rd10, 1;
	and.b64  	%rd48, %rd9, 1125899906844672;
	setp.eq.s64 	%p4, %rd48, 0;
	or.b64  	%rd49, %rd47, %rd20;
	and.b64  	%rd50, %rd49, 1;
	selp.b64 	%rd51, %rd50, 0, %p4;
	shr.u64 	%rd52, %rd9, 50;
	and.b64  	%rd53, %rd10, 10;
	and.b64  	%rd54, %rd9, 2048;
	or.b64  	%rd55, %rd53, %rd54;
	setp.eq.s64 	%p5, %rd55, 0;
	and.b64  	%rd56, %rd52, 1;
	or.b64  	%rd57, %rd52, %rd20;
	and.b64  	%rd58, %rd57, 1;
	selp.b64 	%rd59, %rd58, 0, %p5;
	and.b64  	%rd60, %rd56, %rd10;
	shr.u64 	%rd61, %rd9, 30;
	and.b64  	%rd62, %rd56, %rd61;
	shl.b64 	%rd63, %rd62, 9;
	or.b64  	%rd64, %rd63, %rd60;
	shr.u64 	%rd65, %rd9, 13;
	and.b64  	%rd66, %rd65, 1;
	shl.b64 	%rd67, %rd10, 6;
	and.b64  	%rd68, %rd67, 1024;
	shr.u64 	%rd69, %rd9, 49;
	xor.b64  	%rd70, %rd56, 1;
	and.b64  	%rd71, %rd70, %rd69;
	shl.b64 	%rd72, %rd71, 11;
	shr.u64 	%rd73, %rd9, 14;
	shr.u64 	%rd74, %rd10, 5;
	and.b64  	%rd75, %rd73, %rd74;
	shl.b64 	%rd76, %rd75, 12;
	and.b64  	%rd77, %rd76, 4096;
	shr.u64 	%rd78, %rd10, 6;
	shr.u64 	%rd79, %rd9, 46;
	not.b64 	%rd80, %rd79;
	and.b64  	%rd81, %rd80, 1;
	and.b64  	%rd82, %rd81, %rd78;
	shr.u64 	%rd83, %rd10, 7;
	and.b64  	%rd84, %rd81, %rd83;
	shl.b64 	%rd85, %rd84, 13;
	or.b64  	%rd86, %rd85, %rd82;
	and.b64  	%rd87, %rd9, 36310271995707392;
	setp.eq.s64 	%p6, %rd87, 0;
	and.b64  	%rd88, %rd11, 1;
	selp.b64 	%rd89, %rd88, 0, %p6;
	shr.u64 	%rd90, %rd9, 51;
	or.b64  	%rd91, %rd73, %rd90;
	and.b64  	%rd92, %rd89, %rd91;
	shr.u64 	%rd93, %rd9, 52;
	and.b64  	%rd94, %rd89, %rd93;
	shl.b64 	%rd95, %rd94, 14;
	or.b64  	%rd96, %rd95, %rd92;
	and.b64  	%rd97, %rd9, 844424930410496;
	setp.eq.s64 	%p7, %rd97, 0;
	selp.b64 	%rd98, %rd88, 0, %p7;
	shr.u64 	%rd99, %rd9, 58;
	or.b64  	%rd100, %rd21, %rd99;
	and.b64  	%rd101, %rd98, %rd100;
	shr.u64 	%rd102, %rd9, 22;
	and.b64  	%rd103, %rd102, 65536;
	shl.b64 	%rd104, %rd9, 8;
	and.b64  	%rd105, %rd104, 131072;
	shr.u64 	%rd106, %rd9, 26;
	and.b64  	%rd107, %rd106, 262144;
	shr.u64 	%rd108, %rd9, 24;
	and.b64  	%rd109, %rd108, 524288;
	shl.b64 	%rd110, %rd10, 12;
	and.b64  	%rd111, %rd110, 1048576;
	shr.u64 	%rd112, %rd9, 56;
	shr.u64 	%rd113, %rd9, 55;
	not.b64 	%rd114, %rd113;
	and.b64  	%rd115, %rd114, 1;
	shr.u64 	%rd116, %rd9, 9;
	or.b64  	%rd117, %rd112, %rd116;
	shr.u64 	%rd118, %rd9, 37;
	or.b64  	%rd119, %rd117, %rd118;
	and.b64  	%rd120, %rd119, %rd115;
	and.b64  	%rd121, %rd115, %rd10;
	shl.b64 	%rd122, %rd121, 21;
	or.b64  	%rd123, %rd122, %rd120;
	add.s64 	%rd124, %rd6, %rd7;
	ld.global.u64 	%rd125, [%rd124];
	or.b64  	%rd126, %rd109, %rd107;
	or.b64  	%rd127, %rd126, %rd105;
	or.b64  	%rd128, %rd127, %rd103;
	or.b64  	%rd129, %rd128, %rd66;
	or.b64  	%rd130, %rd129, %rd46;
	or.b64  	%rd131, %rd130, %rd68;
	or.b64  	%rd132, %rd131, %rd111;
	or.b64  	%rd133, %rd132, %rd125;
	or.b64  	%rd134, %rd133, %rd51;
	or.b64  	%rd135, %rd134, %rd59;
	or.b64  	%rd136, %rd135, %rd64;
	or.b64  	%rd137, %rd136, %rd72;
	or.b64  	%rd138, %rd137, %rd77;
	or.b64  	%rd139, %rd138, %rd101;
	or.b64  	%rd140, %rd139, %rd86;
	or.b64  	%rd141, %rd140, %rd123;
	or.b64  	%rd142, %rd141, %rd96;
	or.b64  	%rd143, %rd142, %rd44;
	or.b64  	%rd144, %rd143, %rd9;
	st.global.u64 	[%rd124], %rd144;
	ld.global.u64 	%rd145, [%rd124+8];
	or.b64  	%rd146, %rd145, %rd10;
	st.global.u64 	[%rd124+8], %rd146;
	ld.global.u64 	%rd147, [%rd124+16];
	or.b64  	%rd148, %rd147, %rd12;
	st.global.u64 	[%rd124+16], %rd148;
$L__BB24_2:
	ret;

}
	// .globl	_Z20passo_bool_14_parte2P10ulonglong3S0_y
.visible .entry _Z20passo_bool_14_parte2P10ulonglong3S0_y(
	.param .u64 .ptr .align 1 _Z20passo_bool_14_parte2P10ulonglong3S0_y_param_0,
	.param .u64 .ptr .align 1 _Z20passo_bool_14_parte2P10ulonglong3S0_y_param_1,
	.param .u64 _Z20passo_bool_14_parte2P10ulonglong3S0_y_param_2
)
{
	.reg .pred 	%p<2>;
	.reg .b32 	%r<5>;
	.reg .b64 	%rd<104>;

	ld.param.u64 	%rd4, [_Z20passo_bool_14_parte2P10ulonglong3S0_y_param_2];
	mov.u32 	%r1, %tid.x;
	mov.u32 	%r2, %ctaid.x;
	mov.u32 	%r3, %ntid.x;
	mad.lo.s32 	%r4, %r2, %r3, %r1;
	cvt.u64.u32 	%rd1, %r4;
	setp.le.u64 	%p1, %rd4, %rd1;
	@%p1 bra 	$L__BB25_2;
	ld.param.u64 	%rd103, [_Z20passo_bool_14_parte2P10ulonglong3S0_y_param_1];
	ld.param.u64 	%rd102, [_Z20passo_bool_14_parte2P10ulonglong3S0_y_param_0];
	cvta.to.global.u64 	%rd5, %rd102;
	cvta.to.global.u64 	%rd6, %rd103;
	mul.lo.s64 	%rd7, %rd1, 24;
	add.s64 	%rd8, %rd5, %rd7;
	ld.global.u64 	%rd9, [%rd8];
	ld.global.u64 	%rd10, [%rd8+8];
	ld.global.u64 	%rd11, [%rd8+16];
	shl.b64 	%rd12, %rd9, 1;
	shl.b64 	%rd13, %rd9, 8;
	and.b64  	%rd14, %rd13, 8388608;
	and.b64  	%rd15, %rd12, 20971520;
	or.b64  	%rd16, %rd15, %rd14;
	shr.u64 	%rd17, %rd10, 9;
	shr.u64 	%rd18, %rd9, 58;
	not.b64 	%rd19, %rd18;
	and.b64  	%rd20, %rd19, 1;
	and.b64  	%rd21, %rd20, %rd17;
	shl.b64 	%rd22, %rd21, 25;
	or.b64  	%rd23, %rd22, %rd16;
	shr.u64 	%rd24, %rd9, 22;
	and.b64  	%rd25, %rd24, 67108864;
	or.b64  	%rd26, %rd23, %rd25;
	shr.u64 	%rd27, %rd10, 10;
	and.b64  	%rd28, %rd20, %rd27;
	shl.b64 	%rd29, %rd28, 27;
	or.b64  	%rd30, %rd26, %rd29;
	shl.b64 	%rd31, %rd10, 17;
	and.b64  	%rd32, %rd31, 4026531840;
	shr.u64 	%rd33, %rd9, 15;
	shr.u64 	%rd34, %rd9, 54;
	not.b64 	%rd35, %rd34;
	and.b64  	%rd36, %rd35, %rd33;
	shl.b64 	%rd37, %rd36, 32;
	and.b64  	%rd38, %rd37, 4294967296;
	shr.u64 	%rd39, %rd9, 32;
	shr.u64 	%rd40, %rd9, 53;
	not.b64 	%rd41, %rd40;
	and.b64  	%rd42, %rd41, %rd39;
	shl.b64 	%rd43, %rd42, 33;
	and.b64  	%rd44, %rd43, 8589934592;
	shr.u64 	%rd45, %rd9, 14;
	and.b64  	%rd46, %rd45, 17179869184;
	and.b64  	%rd47, %rd12, 34359738368;
	shr.u64 	%rd48, %rd10, 15;
	shr.u64 	%rd49, %rd10, 3;
	not.b64 	%rd50, %rd49;
	and.b64  	%rd51, %rd50, %rd48;
	shl.b64 	%rd52, %rd51, 36;
	and.b64  	%rd53, %rd52, 68719476736;
	shl.b64 	%rd54, %rd9, 10;
	and.b64  	%rd55, %rd54, 137438953472;
	shr.u64 	%rd56, %rd9, 7;
	and.b64  	%rd57, %rd56, 274877906944;
	shr.u64 	%rd58, %rd9, 5;
	shr.u64 	%rd59, %rd9, 13;
	not.b64 	%rd60, %rd59;
	shr.u64 	%rd61, %rd9, 11;
	and.b64  	%rd62, %rd60, %rd61;
	and.b64  	%rd63, %rd62, 1;
	and.b64  	%rd64, %rd63, %rd58;
	shr.u64 	%rd65, %rd9, 43;
	and.b64  	%rd66, %rd63, %rd65;
	shl.b64 	%rd67, %rd66, 39;
	or.b64  	%rd68, %rd67, %rd64;
	shl.b64 	%rd69, %rd9, 18;
	and.b64  	%rd70, %rd69, 1099511627776;
	shr.u64 	%rd71, %rd9, 36;
	shr.u64 	%rd72, %rd9, 44;
	not.b64 	%rd73, %rd72;
	and.b64  	%rd74, %rd73, 1;
	and.b64  	%rd75, %rd74, %rd71;
	shr.u64 	%rd76, %rd9, 35;
	and.b64  	%rd77, %rd74, %rd76;
	shl.b64 	%rd78, %rd77, 41;
	or.b64  	%rd79, %rd78, %rd75;
	shl.b64 	%rd80, %rd10, 39;
	and.b64  	%rd81, %rd80, 13194139533312;
	add.s64 	%rd82, %rd6, %rd7;
	ld.global.u64 	%rd83, [%rd82];
	or.b64  	%rd84, %rd57, %rd55;
	or.b64  	%rd85, %rd84, %rd47;
	or.b64  	%rd86, %rd85, %rd46;
	or.b64  	%rd87, %rd86, %rd70;
	or.b64  	%rd88, %rd87, %rd32;
	or.b64  	%rd89, %rd88, %rd81;
	or.b64  	%rd90, %rd89, %rd83;
	or.b64  	%rd91, %rd90, %rd38;
	or.b64  	%rd92, %rd91, %rd44;
	or.b64  	%rd93, %rd92, %rd53;
	or.b64  	%rd94, %rd93, %rd79;
	or.b64  	%rd95, %rd94, %rd68;
	or.b64  	%rd96, %rd95, %rd30;
	or.b64  	%rd97, %rd96, %rd9;
	st.global.u64 	[%rd82], %rd97;
	ld.global.u64 	%rd98, [%rd82+8];
	or.b64  	%rd99, %rd98, %rd10;
	st.global.u64 	[%rd82+8], %rd99;
	ld.global.u64 	%rd100, [%rd82+16];
	or.b64  	%rd101, %rd100, %rd11;
	st.global.u64 	[%rd82+16], %rd101;
$L__BB25_2:
	ret;

}
	// .globl	_Z20passo_bool_14_parte3P10ulonglong3S0_y
.visible .entry _Z20passo_bool_14_parte3P10ulonglong3S0_y(
	.param .u64 .ptr .align 1 _Z20passo_bool_14_parte3P10ulonglong3S0_y_param_0,
	.param .u64 .ptr .align 1 _Z20passo_bool_14_parte3P10ulonglong3S0_y_param_1,
	.param .u64 _Z20passo_bool_14_parte3P10ulonglong3S0_y_param_2
)
{
	.reg .pred 	%p<7>;
	.reg .b32 	%r<5>;
	.reg .b64 	%rd<150>;

	ld.param.u64 	%rd3, [_Z20passo_bool_14_parte3P10ulonglong3S0_y_param_1];
	ld.param.u64 	%rd4, [_Z20passo_bool_14_parte3P10ulonglong3S0_y_param_2];
	mov.u32 	%r1, %tid.x;
	mov.u32 	%r2, %ctaid.x;
	mov.u32 	%r3, %ntid.x;
	mad.lo.s32 	%r4, %r2, %r3, %r1;
	cvt.u64.u32 	%rd1, %r4;
	setp.le.u64 	%p1, %rd4, %rd1;
	@%p1 bra 	$L__BB26_2;
	ld.param.u64 	%rd149, [_Z20passo_bool_14_parte3P10ulonglong3S0_y_param_0];
	cvta.to.global.u64 	%rd5, %rd149;
	cvta.to.global.u64 	%rd6, %rd3;
	mul.lo.s64 	%rd7, %rd1, 24;
	add.s64 	%rd8, %rd5, %rd7;
	ld.global.u64 	%rd9, [%rd8];
	not.b64 	%rd10, %rd9;
	ld.global.u64 	%rd11, [%rd8+8];
	ld.global.u64 	%rd12, [%rd8+16];
	shl.b64 	%rd13, %rd11, 28;
	and.b64  	%rd14, %rd13, 17592186044416;
	shl.b64 	%rd15, %rd9, 6;
	and.b64  	%rd16, %rd15, 35184372088832;
	or.b64  	%rd17, %rd16, %rd14;
	shr.u64 	%rd18, %rd9, 11;
	and.b64  	%rd19, %rd11, 2;
	and.b64  	%rd20, %rd9, 549755822112;
	or.b64  	%rd21, %rd19, %rd20;
	setp.eq.s64 	%p2, %rd21, 0;
	and.b64  	%rd22, %rd18, 1;
	selp.b64 	%rd23, %rd22, 0, %p2;
	shr.u64 	%rd24, %rd9, 57;
	and.b64  	%rd25, %rd9, 549755813920;
	or.b64  	%rd26, %rd19, %rd25;
	setp.eq.s64 	%p3, %rd26, 0;
	selp.b64 	%rd27, %rd22, 0, %p3;
	and.b64  	%rd28, %rd27, %rd24;
	shl.b64 	%rd29, %rd28, 46;
	or.b64  	%rd30, %rd29, %rd23;
	or.b64  	%rd31, %rd30, %rd17;
	shl.b64 	%rd32, %rd9, 38;
	and.b64  	%rd33, %rd32, 140737488355328;
	or.b64  	%rd34, %rd31, %rd33;
	shr.u64 	%rd35, %rd9, 48;
	and.b64  	%rd36, %rd11, 1;
	xor.b64  	%rd37, %rd36, 1;
	and.b64  	%rd38, %rd9, 49152;
	setp.eq.s64 	%p4, %rd38, 0;
	selp.b64 	%rd39, %rd37, 0, %p4;
	and.b64  	%rd40, %rd39, %rd35;
	shr.u64 	%rd41, %rd9, 51;
	shr.u64 	%rd42, %rd9, 55;
	and.b64  	%rd43, %rd42, %rd41;
	shl.b64 	%rd44, %rd43, 48;
	and.b64  	%rd45, %rd44, 281474976710656;
	or.b64  	%rd46, %rd40, %rd45;
	shr.u64 	%rd47, %rd9, 8;
	and.b64  	%rd48, %rd9, 144115188075856000;
	or.b64  	%rd49, %rd19, %rd48;
	setp.eq.s64 	%p5, %rd49, 0;
	and.b64  	%rd50, %rd47, 1;
	selp.b64 	%rd51, %rd50, 0, %p5;
	and.b64  	%rd52, %rd50, %rd24;
	shl.b64 	%rd53, %rd52, 50;
	or.b64  	%rd54, %rd51, %rd53;
	shr.u64 	%rd55, %rd9, 10;
	and.b64  	%rd56, %rd55, 2251799813685248;
	shr.u64 	%rd57, %rd9, 61;
	and.b64  	%rd58, %rd10, %rd57;
	shl.b64 	%rd59, %rd58, 52;
	and.b64  	%rd60, %rd59, 4503599627370496;
	shr.u64 	%rd61, %rd9, 1;
	and.b64  	%rd62, %rd61, 9007199254740992;
	shr.u64 	%rd63, %rd9, 20;
	shr.u64 	%rd64, %rd9, 30;
	or.b64  	%rd65, %rd63, %rd64;
	and.b64  	%rd66, %rd65, 1;
	shl.b64 	%rd67, %rd9, 14;
	and.b64  	%rd68, %rd67, 18014398509481984;
	shr.u64 	%rd69, %rd9, 28;
	shr.u64 	%rd70, %rd9, 41;
	shr.u64 	%rd71, %rd9, 29;
	or.b64  	%rd72, %rd69, %rd71;
	or.b64  	%rd73, %rd72, %rd70;
	and.b64  	%rd74, %rd73, 1;
	shl.b64 	%rd75, %rd9, 31;
	and.b64  	%rd76, %rd75, 36028797018963968;
	shr.u64 	%rd77, %rd9, 25;
	shr.u64 	%rd78, %rd9, 15;
	and.b64  	%rd79, %rd78, 1;
	xor.b64  	%rd80, %rd79, 1;
	and.b64  	%rd81, %rd80, %rd77;
	shl.b64 	%rd82, %rd81, 56;
	shr.u64 	%rd83, %rd9, 53;
	not.b64 	%rd84, %rd83;
	and.b64  	%rd85, %rd84, 1;
	and.b64  	%rd86, %rd85, %rd70;
	shr.u64 	%rd87, %rd9, 31;
	and.b64  	%rd88, %rd85, %rd87;
	shl.b64 	%rd89, %rd88, 57;
	or.b64  	%rd90, %rd89, %rd86;
	shl.b64 	%rd91, %rd9, 25;
	and.b64  	%rd92, %rd91, 288230376151711744;
	shl.b64 	%rd93, %rd9, 15;
	and.b64  	%rd94, %rd93, 576460752303423488;
	shl.b64 	%rd95, %rd9, 46;
	and.b64  	%rd96, %rd95, 1152921504606846976;
	shl.b64 	%rd97, %rd9, 1;
	and.b64  	%rd98, %rd97, 2305843009213693952;
	and.b64  	%rd99, %rd61, 4611686018427387904;
	and.b64  	%rd100, %rd93, -9223372036854775808;
	shr.u64 	%rd101, %rd9, 54;
	and.b64  	%rd102, %rd9, 281474976759808;
	setp.eq.s64 	%p6, %rd102, 0;
	and.b64  	%rd103, %rd101, 1;
	selp.b64 	%rd104, %rd103, 0, %p6;
	shr.u64 	%rd105, %rd11, 1;
	shr.u64 	%rd106, %rd11, 3;
	or.b64  	%rd107, %rd106, %rd105;
	or.b64  	%rd108, %rd107, %rd35;
	and.b64  	%rd109, %rd108, 1;
	shr.u64 	%rd110, %rd9, 7;
	xor.b64  	%rd111, %rd50, 1;
	and.b64  	%rd112, %rd111, %rd110;
	shr.u64 	%rd113, %rd9, 13;
	and.b64  	%rd114, %rd113, 2;
	shr.u64 	%rd115, %rd9, 3;
	and.b64  	%rd116, %rd115, 4;
	add.s64 	%rd117, %rd6, %rd7;
	ld.global.u64 	%rd118, [%rd117];
	or.b64  	%rd119, %rd100, %rd99;
	or.b64  	%rd120, %rd119, %rd98;
	or.b64  	%rd121, %rd120, %rd96;
	or.b64  	%rd122, %rd121, %rd94;
	or.b64  	%rd123, %rd122, %rd92;
	or.b64  	%rd124, %rd123, %rd76;
	or.b64  	%rd125, %rd124, %rd68;
	or.b64  	%rd126, %rd125, %rd62;
	or.b64  	%rd127, %rd126, %rd56;
	or.b64  	%rd128, %rd127, %rd66;
	or.b64  	%rd129, %rd128, %rd118;
	or.b64  	%rd130, %rd129, %rd74;
	or.b64  	%rd131, %rd130, %rd60;
	or.b64  	%rd132, %rd131, %rd82;
	or.b64  	%rd133, %rd132, %rd46;
	or.b64  	%rd134, %rd133, %rd54;
	or.b64  	%rd135, %rd134, %rd90;
	or.b64  	%rd136, %rd135, %rd34;
	or.b64  	%rd137, %rd136, %rd9;
	or.b64  	%rd138, %rd137, %rd36;
	st.global.u64 	[%rd117], %rd138;
	ld.global.u64 	%rd139, [%rd117+8];
	or.b64  	%rd140, %rd114, %rd116;
	or.b64  	%rd141, %rd140, %rd104;
	or.b64  	%rd142, %rd141, %rd112;
	or.b64  	%rd143, %rd142, %rd109;
	or.b64  	%rd144, %rd143, %rd139;
	or.b64  	%rd145, %rd144, %rd11;
	or.b64  	%rd146, %rd145, %rd79;
	st.global.u64 	[%rd117+8], %rd146;
	ld.global.u64 	%rd147, [%rd117+16];
	or.b64  	%rd148, %rd147, %rd12;
	st.global.u64 	[%rd117+16], %rd148;
$L__BB26_2:
	ret;

}
	// .globl	_Z19passo_tlf_14_parte1P10ulonglong3S0_y
.visible .entry _Z19passo_tlf_14_parte1P10ulonglong3S0_y(
	.param .u64 .ptr .align 1 _Z19passo_tlf_14_parte1P10ulonglong3S0_y_param_0,
	.param .u64 .ptr .align 1 _Z19passo_tlf_14_parte1P10ulonglong3S0_y_param_1,
	.param .u64 _Z19passo_tlf_14_parte1P10ulonglong3S0_y_param_2
)
{
	.reg .pred 	%p<15>;
	.reg .b32 	%r<5>;
	.reg .b64 	%rd<211>;

	ld.param.u64 	%rd3, [_Z19passo_tlf_14_parte1P10ulonglong3S0_y_param_1];
	ld.param.u64 	%rd4, [_Z19passo_tlf_14_parte1P10ulonglong3S0_y_param_2];
	mov.u32 	%r1, %tid.x;
	mov.u32 	%r2, %ctaid.x;
	mov.u32 	%r3, %ntid.x;
	mad.lo.s32 	%r4, %r2, %r3, %r1;
	cvt.u64.u32 	%rd1, %r4;
	setp.le.u64 	%p1, %rd4, %rd1;
	@%p1 bra 	$L__BB27_2;
	ld.param.u64 	%rd210, [_Z19passo_tlf_14_parte1P10ulonglong3S0_y_param_0];
	cvta.to.global.u64 	%rd5, %rd210;
	cvta.to.global.u64 	%rd6, %rd3;
	mul.lo.s64 	%rd7, %rd1, 24;
	add.s64 	%rd8, %rd5, %rd7;
	ld.global.u64 	%rd9, [%rd8];
	ld.global.u64 	%rd10, [%rd8+8];
	ld.global.u64 	%rd11, [%rd8+16];
	shr.u64 	%rd12, %rd9, 62;
	and.b64  	%rd13, %rd12, 1;
	shr.u64 	%rd14, %rd9, 4;
	shr.u64 	%rd15, %rd9, 46;
	or.b64  	%rd16, %rd14, %rd15;
	shl.b64 	%rd17, %rd16, 1;
	and.b64  	%rd18, %rd17, 2;
	shr.u64 	%rd19, %rd9, 44;
	and.b64  	%rd20, %rd19, 1;
	shr.u64 	%rd21, %rd9, 43;
	and.b64  	%rd22, %rd21, 2;
	shr.u64 	%rd23, %rd9, 58;
	and.b64  	%rd24, %rd23, 2;
	add.s64 	%rd25, %rd22, %rd24;
	setp.lt.u64 	%p2, %rd25, 4;
	selp.b64 	%rd26, 0, 4, %p2;
	shr.u64 	%rd27, %rd9, 12;
	shr.u64 	%rd28, %rd9, 57;
	or.b64  	%rd29, %rd27, %rd28;
	shl.b64 	%rd30, %rd29, 3;
	and.b64  	%rd31, %rd30, 8;
	shr.u64 	%rd32, %rd9, 27;
	and.b64  	%rd33, %rd32, 2;
	shr.u64 	%rd34, %rd9, 10;
	and.b64  	%rd35, %rd34, 2;
	add.s64 	%rd36, %rd33, %rd35;
	shl.b64 	%rd37, %rd9, 58;
	shr.s64 	%rd38, %rd37, 62;
	and.b64  	%rd39, %rd38, -2;
	add.s64 	%rd40, %rd36, %rd39;
	shl.b64 	%rd41, %rd9, 24;
	shr.s64 	%rd42, %rd41, 62;
	and.b64  	%rd43, %rd42, -2;
	add.s64 	%rd44, %rd40, %rd43;
	setp.gt.u64 	%p3, %rd44, 3;
	selp.b64 	%rd45, 16, 0, %p3;
	shr.u64 	%rd46, %rd9, 38;
	and.b64  	%rd47, %rd46, 2;
	shl.b64 	%rd48, %rd9, 17;
	shr.s64 	%rd49, %rd48, 62;
	and.b64  	%rd50, %rd49, -2;
	add.s64 	%rd51, %rd47, %rd50;
	shl.b64 	%rd52, %rd9, 59;
	shr.s64 	%rd53, %rd52, 62;
	and.b64  	%rd54, %rd53, -2;
	add.s64 	%rd55, %rd51, %rd54;
	shl.b64 	%rd56, %rd9, 62;
	shr.s64 	%rd57, %rd56, 62;
	and.b64  	%rd58, %rd57, -2;
	neg.s64 	%rd59, %rd58;
	setp.eq.s64 	%p4, %rd55, %rd59;
	selp.b64 	%rd60, 0, 32, %p4;
	shr.u64 	%rd61, %rd9, 40;
	and.b64  	%rd62, %rd61, 64;
	shl.b64 	%rd63, %rd10, 62;
	shr.s64 	%rd64, %rd63, 63;
	and.b64  	%rd65, %rd10, 2;
	shl.b64 	%rd66, %rd9, 52;
	shr.s64 	%rd67, %rd66, 63;
	and.b64  	%rd68, %rd67, 14;
	sub.s64 	%rd69, %rd68, %rd65;
	shl.b64 	%rd70, %rd9, 13;
	shr.s64 	%rd71, %rd70, 63;
	and.b64  	%rd72, %rd71, 14;
	add.s64 	%rd73, %rd69, %rd72;
	shr.u64 	%rd74, %rd9, 7;
	and.b64  	%rd75, %rd74, 1;
	add.s64 	%rd76, %rd20, %rd75;
	shl.b64 	%rd77, %rd76, 1;
	setp.eq.s64 	%p5, %rd77, %rd73;
	selp.b64 	%rd78, 0, 128, %p5;
	shr.s64 	%rd79, %rd70, 62;
	and.b64  	%rd80, %rd79, -2;
	and.b64  	%rd81, %rd64, 14;
	add.s64 	%rd82, %rd68, %rd80;
	add.s64 	%rd83, %rd82, %rd81;
	shr.u64 	%rd84, %rd9, 8;
	and.b64  	%rd85, %rd84, 1;
	add.s64 	%rd86, %rd20, %rd85;
	shl.b64 	%rd87, %rd86, 1;
	setp.eq.s64 	%p6, %rd87, %rd83;
	selp.b64 	%rd88, 0, 256, %p6;
	and.b64  	%rd89, %rd10, 1;
	and.b64  	%rd90, %rd71, 6;
	shr.u64 	%rd91, %rd9, 30;
	and.b64  	%rd92, %rd91, 1;
	add.s64 	%rd93, %rd89, %rd92;
	shl.b64 	%rd94, %rd93, 1;
	add.s64 	%rd95, %rd94, %rd90;
	setp.gt.u64 	%p7, %rd95, 7;
	selp.b64 	%rd96, 512, 0, %p7;
	shr.u64 	%rd97, %rd9, 13;
	shr.u64 	%rd98, %rd10, 4;
	or.b64  	%rd99, %rd98, %rd97;
	shl.b64 	%rd100, %rd99, 10;
	and.b64  	%rd101, %rd100, 1024;
	shr.u64 	%rd102, %rd9, 48;
	and.b64  	%rd103, %rd102, 2;
	neg.s64 	%rd104, %rd80;
	setp.eq.s64 	%p8, %rd103, %rd104;
	selp.b64 	%rd105, 0, 2048, %p8;
	and.b64  	%rd106, %rd97, 2;
	and.b64  	%rd107, %rd98, 2;
	add.s64 	%rd108, %rd106, %rd107;
	setp.gt.u64 	%p9, %rd108, 3;
	selp.b64 	%rd109, 4096, 0, %p9;
	and.b64  	%rd110, %rd9, 70368744177664;
	and.b64  	%rd111, %rd10, 128;
	or.b64  	%rd112, %rd111, %rd110;
	setp.eq.s64 	%p10, %rd112, 0;
	selp.b64 	%rd113, 0, 8192, %p10;
	shl.b64 	%rd114, %rd9, 49;
	shr.s64 	%rd115, %rd114, 62;
	and.b64  	%rd116, %rd115, -2;
	shl.b64 	%rd117, %rd9, 15;
	shr.s64 	%rd118, %rd117, 63;
	and.b64  	%rd119, %rd118, 14;
	add.s64 	%rd120, %rd116, %rd119;
	shl.b64 	%rd121, %rd9, 48;
	shr.s64 	%rd122, %rd121, 63;
	and.b64  	%rd123, %rd122, 14;
	add.s64 	%rd124, %rd120, %rd123;
	shl.b64 	%rd125, %rd9, 8;
	shr.s64 	%rd126, %rd125, 63;
	and.b64  	%rd127, %rd126, 14;
	add.s64 	%rd128, %rd124, %rd127;
	setp.eq.b64 	%p11, %rd89, 1;
	selp.b64 	%rd129, 14, 0, %p11;
	add.s64 	%rd130, %rd128, %rd129;
	shr.u64 	%rd131, %rd9, 51;
	and.b64  	%rd132, %rd131, 1;
	shr.u64 	%rd133, %rd9, 52;
	and.b64  	%rd134, %rd133, 1;
	add.s64 	%rd135, %rd132, %rd134;
	shl.b64 	%rd136, %rd135, 1;
	setp.eq.s64 	%p12, %rd136, %rd130;
	selp.b64 	%rd137, 0, 16384, %p12;
	and.b64  	%rd138, %rd118, -14;
	add.s64 	%rd139, %rd24, %rd138;
	shl.b64 	%rd140, %rd9, 14;
	shr.s64 	%rd141, %rd140, 63;
	and.b64  	%rd142, %rd141, -14;
	add.s64 	%rd143, %rd142, %rd139;
	shl.b64 	%rd144, %rd9, 45;
	shr.s64 	%rd145, %rd144, 63;
	and.b64  	%rd146, %rd145, -14;
	add.s64 	%rd147, %rd146, %rd143;
	selp.b64 	%rd148, -14, 0, %p11;
	add.s64 	%rd149, %rd148, %rd147;
	shr.s64 	%rd150, %rd114, 63;
	and.b64  	%rd151, %rd150, -14;
	add.s64 	%rd152, %rd151, %rd149;
	and.b64  	%rd153, %rd23, 1;
	shr.u64 	%rd154, %rd9, 15;
	and.b64  	%rd155, %rd154, 1;
	add.s64 	%rd156, %rd153, %rd155;
	shl.b64 	%rd157, %rd156, 1;
	add.s64 	%rd158, %rd157, %rd152;
	setp.gt.u64 	%p13, %rd158, 1;
	selp.b64 	%rd159, 32768, 0, %p13;
	shr.u64 	%rd160, %rd9, 22;
	and.b64  	%rd161, %rd160, 65536;
	and.b64  	%rd162, %rd125, 131072;
	shr.u64 	%rd163, %rd9, 26;
	and.b64  	%rd164, %rd163, 262144;
	shr.u64 	%rd165, %rd9, 24;
	and.b64  	%rd166, %rd165, 524288;
	shl.b64 	%rd167, %rd10, 12;
	and.b64  	%rd168, %rd167, 1048576;
	shr.u64 	%rd169, %rd9, 56;
	and.b64  	%rd170, %rd169, 1;
	and.b64  	%rd171, %rd126, 30;
	shr.u64 	%rd172, %rd9, 9;
	and.b64  	%rd173, %rd172, 1;
	add.s64 	%rd174, %rd170, %rd173;
	shr.u64 	%rd175, %rd9, 37;
	and.b64  	%rd176, %rd175, 1;
	add.s64 	%rd177, %rd174, %rd176;
	add.s64 	%rd178, %rd177, %rd89;
	shl.b64 	%rd179, %rd178, 1;
	setp.eq.s64 	%p14, %rd179, %rd171;
	selp.b64 	%rd180, 0, 2097152, %p14;
	add.s64 	%rd181, %rd6, %rd7;
	ld.global.u64 	%rd182, [%rd181];
	or.b64  	%rd183, %rd166, %rd164;
	or.b64  	%rd184, %rd183, %rd162;
	or.b64  	%rd185, %rd184, %rd161;
	or.b64  	%rd186, %rd185, %rd13;
	or.b64  	%rd187, %rd186, %rd62;
	or.b64  	%rd188, %rd187, %rd168;
	or.b64  	%rd189, %rd188, %rd182;
	or.b64  	%rd190, %rd189, %rd18;
	or.b64  	%rd191, %rd190, %rd31;
	or.b64  	%rd192, %rd191, %rd101;
	or.b64  	%rd193, %rd192, %rd105;
	or.b64  	%rd194, %rd193, %rd113;
	or.b64  	%rd195, %rd194, %rd26;
	or.b64  	%rd196, %rd195, %rd60;
	or.b64  	%rd197, %rd196, %rd78;
	or.b64  	%rd198, %rd197, %rd96;
	or.b64  	%rd199, %rd198, %rd109;
	or.b64  	%rd200, %rd199, %rd45;
	or.b64  	%rd201, %rd200, %rd88;
	or.b64  	%rd202, %rd201, %rd180;
	or.b64  	%rd203, %rd202, %rd137;
	or.b64  	%rd204, %rd203, %rd159;
	or.b64  	%rd205, %rd204, %rd9;
	st.global.u64 	[%rd181], %rd205;
	ld.global.u64 	%rd206, [%rd181+8];
	or.b64  	%rd207, %rd206, %rd10;
	st.global.u64 	[%rd181+8], %rd207;
	ld.global.u64 	%rd208, [%rd181+16];
	or.b64  	%rd209, %rd208, %rd11;
	st.global.u64 	[%rd181+16], %rd209;
$L__BB27_2:
	ret;

}
	// .globl	_Z19passo_tlf_14_parte2P10ulonglong3S0_y
.visible .entry _Z19passo_tlf_14_parte2P10ulonglong3S0_y(
	.param .u64 .ptr .align 1 _Z19passo_tlf_14_parte2P10ulonglong3S0_y_param_0,
	.param .u64 .ptr .align 1 _Z19passo_tlf_14_parte2P10ulonglong3S0_y_param_1,
	.param .u64 _Z19passo_tlf_14_parte2P10ulonglong3S0_y_param_2
)
{
	.reg .pred 	%p<6>;
	.reg .b32 	%r<9>;
	.reg .b64 	%rd<100>;

	ld.param.u64 	%rd3, [_Z19passo_tlf_14_parte2P10ulonglong3S0_y_param_2];
	mov.u32 	%r1, %tid.x;
	mov.u32 	%r2, %ctaid.x;
	mov.u32 	%r3, %ntid.x;
	mad.lo.s32 	%r4, %r2, %r3, %r1;
	cvt.u64.u32 	%rd4, %r4;
	setp.le.u64 	%p1, %rd3, %rd4;
	@%p1 bra 	$L__BB28_2;
	ld.param.u64 	%rd99, [_Z19passo_tlf_14_parte2P10ulonglong3S0_y_param_1];
	ld.param.u64 	%rd98, [_Z19passo_tlf_14_parte2P10ulonglong3S0_y_param_0];
	cvta.to.global.u64 	%rd5, %rd98;
	cvta.to.global.u64 	%rd6, %rd99;
	mov.u32 	%r5, %ctaid.x;
	mov.u32 	%r6, %ntid.x;
	mov.u32 	%r7, %tid.x;
	mad.lo.s32 	%r8, %r5, %r6, %r7;
	mul.wide.u32 	%rd7, %r8, 24;
	add.s64 	%rd8, %rd5, %rd7;
	ld.global.u64 	%rd9, [%rd8];
	ld.global.u64 	%rd10, [%rd8+8];
	ld.global.u64 	%rd11, [%rd8+16];
	shl.b64 	%rd12, %rd9, 1;
	and.b64  	%rd13, %rd12, 4194304;
	shl.b64 	%rd14, %rd9, 8;
	and.b64  	%rd15, %rd14, 8388608;
	and.b64  	%rd16, %rd12, 16777216;
	shr.u64 	%rd17, %rd9, 33;
	and.b64  	%rd18, %rd17, 33554432;
	shr.u64 	%rd19, %rd9, 22;
	and.b64  	%rd20, %rd19, 67108864;
	shr.u64 	%rd21, %rd9, 31;
	and.b64  	%rd22, %rd21, 134217728;
	shl.b64 	%rd23, %rd10, 17;
	and.b64  	%rd24, %rd23, 4026531840;
	shr.u64 	%rd25, %rd9, 14;
	and.b64  	%rd26, %rd25, 2;
	shl.b64 	%rd27, %rd9, 9;
	shr.s64 	%rd28, %rd27, 62;
	and.b64  	%rd29, %rd28, -2;
	neg.s64 	%rd30, %rd29;
	setp.eq.s64 	%p2, %rd26, %rd30;
	selp.b64 	%rd31, 0, 4294967296, %p2;
	and.b64  	%rd32, %rd21, 2;
	shl.b64 	%rd33, %rd9, 10;
	shr.s64 	%rd34, %rd33, 62;
	and.b64  	%rd35, %rd34, -2;
	neg.s64 	%rd36, %rd35;
	setp.eq.s64 	%p3, %rd32, %rd36;
	selp.b64 	%rd37, 0, 8589934592, %p3;
	and.b64  	%rd38, %rd25, 17179869184;
	and.b64  	%rd39, %rd12, 34359738368;
	shl.b64 	%rd40, %rd10, 33;
	and.b64  	%rd41, %rd40, 68719476736;
	and.b64  	%rd42, %rd33, 137438953472;
	shr.u64 	%rd43, %rd9, 7;
	and.b64  	%rd44, %rd43, 274877906944;
	shr.u64 	%rd45, %rd9, 4;
	and.b64  	%rd46, %rd45, 2;
	shl.b64 	%rd47, %rd9, 50;
	shr.s64 	%rd48, %rd47, 63;
	and.b64  	%rd49, %rd48, -6;
	add.s64 	%rd50, %rd46, %rd49;
	shl.b64 	%rd51, %rd9, 52;
	shr.s64 	%rd52, %rd51, 63;
	and.b64  	%rd53, %rd52, 6;
	add.s64 	%rd54, %rd50, %rd53;
	shr.u64 	%rd55, %rd9, 42;
	and.b64  	%rd56, %rd55, 2;
	add.s64 	%rd57, %rd54, %rd56;
	setp.gt.u64 	%p4, %rd57, 7;
	selp.b64 	%rd58, 549755813888, 0, %p4;
	shl.b64 	%rd59, %rd9, 18;
	and.b64  	%rd60, %rd59, 1099511627776;
	shr.u64 	%rd61, %rd9, 36;
	and.b64  	%rd62, %rd61, 1;
	shl.b64 	%rd63, %rd9, 19;
	shr.s64 	%rd64, %rd63, 63;
	and.b64  	%rd65, %rd64, 6;
	shr.u64 	%rd66, %rd9, 35;
	and.b64  	%rd67, %rd66, 1;
	add.s64 	%rd68, %rd62, %rd67;
	shl.b64 	%rd69, %rd68, 1;
	setp.eq.s64 	%p5, %rd69, %rd65;
	selp.b64 	%rd70, 0, 2199023255552, %p5;
	shl.b64 	%rd71, %rd10, 39;
	and.b64  	%rd72, %rd71, 13194139533312;
	add.s64 	%rd73, %rd6, %rd7;
	ld.global.u64 	%rd74, [%rd73];
	or.b64  	%rd75, %rd44, %rd42;
	or.b64  	%rd76, %rd75, %rd39;
	or.b64  	%rd77, %rd76, %rd38;
	or.b64  	%rd78, %rd77, %rd22;
	or.b64  	%rd79, %rd78, %rd20;
	or.b64  	%rd80, %rd79, %rd18;
	or.b64  	%rd81, %rd80, %rd16;
	or.b64  	%rd82, %rd81, %rd15;
	or.b64  	%rd83, %rd82, %rd13;
	or.b64  	%rd84, %rd83, %rd60;
	or.b64  	%rd85, %rd84, %rd24;
	or.b64  	%rd86, %rd85, %rd41;
	or.b64  	%rd87, %rd86, %rd72;
	or.b64  	%rd88, %rd87, %rd74;
	or.b64  	%rd89, %rd88, %rd31;
	or.b64  	%rd90, %rd89, %rd37;
	or.b64  	%rd91, %rd90, %rd70;
	or.b64  	%rd92, %rd91, %rd58;
	or.b64  	%rd93, %rd92, %rd9;
	st.global.u64 	[%rd73], %rd93;
	ld.global.u64 	%rd94, [%rd73+8];
	or.b64  	%rd95, %rd94, %rd10;
	st.global.u64 	[%rd73+8], %rd95;
	ld.global.u64 	%rd96, [%rd73+16];
	or.b64  	%rd97, %rd96, %rd11;
	st.global.u64 	[%rd73+16], %rd97;
$L__BB28_2:
	ret;

}
	// .globl	_Z19passo_tlf_14_parte3P10ulonglong3S0_y
.visible .entry _Z19passo_tlf_14_parte3P10ulonglong3S0_y(
	.param .u64 .ptr .align 1 _Z19passo_tlf_14_parte3P10ulonglong3S0_y_param_0,
	.param .u64 .ptr .align 1 _Z19passo_tlf_14_parte3P10ulonglong3S0_y_param_1,
	.param .u64 _Z19passo_tlf_14_parte3P10ulonglong3S0_y_param_2
)
{
	.reg .pred 	%p<14>;
	.reg .b32 	%r<9>;
	.reg .b64 	%rd<189>;

	ld.param.u64 	%rd3, [_Z19passo_tlf_14_parte3P10ulonglong3S0_y_param_2];
	mov.u32 	%r1, %tid.x;
	mov.u32 	%r2, %ctaid.x;
	mov.u32 	%r3, %ntid.x;
	mad.lo.s32 	%r4, %r2, %r3, %r1;
	cvt.u64.u32 	%rd4, %r4;
	setp.le.u64 	%p1, %rd3, %rd4;
	@%p1 bra 	$L__BB29_2;
	ld.param.u64 	%rd188, [_Z19passo_tlf_14_parte3P10ulonglong3S0_y_param_1];
	ld.param.u64 	%rd187, [_Z19passo_tlf_14_parte3P10ulonglong3S0_y_param_0];
	cvta.to.global.u64 	%rd5, %rd187;
	cvta.to.global.u64 	%rd6, %rd188;
	mov.u32 	%r5, %ctaid.x;
	mov.u32 	%r6, %ntid.x;
	mov.u32 	%r7, %tid.x;
	mad.lo.s32 	%r8, %r5, %r6, %r7;
	mul.wide.u32 	%rd7, %r8, 24;
	add.s64 	%rd8, %rd5, %rd7;
	ld.global.u64 	%rd9, [%rd8];
	ld.global.u64 	%rd10, [%rd8+8];
	ld.global.u64 	%rd11, [%rd8+16];
	shl.b64 	%rd12, %rd10, 28;
	and.b64  	%rd13, %rd12, 17592186044416;
	shl.b64 	%rd14, %rd9, 6;
	and.b64  	%rd15, %rd14, 35184372088832;
	shl.b64 	%rd16, %rd9, 52;
	shr.s64 	%rd17, %rd16, 63;
	and.b64  	%rd18, %rd17, 6;
	shl.b64 	%rd19, %rd10, 62;
	shr.s64 	%rd20, %rd19, 63;
	and.b64  	%rd21, %rd20, -6;
	shl.b64 	%rd22, %rd9, 58;
	shr.s64 	%rd23, %rd22, 63;
	and.b64  	%rd24, %rd23, -6;
	shl.b64 	%rd25, %rd9, 24;
	shr.s64 	%rd26, %rd25, 63;
	and.b64  	%rd27, %rd26, -6;
	shl.b64 	%rd28, %rd9, 50;
	shr.s64 	%rd29, %rd28, 62;
	and.b64  	%rd30, %rd29, -2;
	shr.u64 	%rd31, %rd9, 56;
	and.b64  	%rd32, %rd31, 2;
	add.s64 	%rd33, %rd24, %rd18;
	add.s64 	%rd34, %rd33, %rd27;
	add.s64 	%rd35, %rd34, %rd30;
	add.s64 	%rd36, %rd35, %rd32;
	add.s64 	%rd37, %rd36, %rd21;
	setp.gt.u64 	%p2, %rd37, 5;
	selp.b64 	%rd38, 70368744177664, 0, %p2;
	shl.b64 	%rd39, %rd9, 38;
	and.b64  	%rd40, %rd39, 140737488355328;
	shl.b64 	%rd41, %rd9, 15;
	shr.s64 	%rd42, %rd41, 63;
	and.b64  	%rd43, %rd42, 6;
	shl.b64 	%rd44, %rd9, 48;
	shr.s64 	%rd45, %rd44, 63;
	and.b64  	%rd46, %rd45, -6;
	add.s64 	%rd47, %rd43, %rd46;
	and.b64  	%rd48, %rd10, 1;
	setp.eq.b64 	%p3, %rd48, 1;
	selp.b64 	%rd49, -6, 0, %p3;
	add.s64 	%rd50, %rd47, %rd49;
	shl.b64 	%rd51, %rd9, 49;
	shr.s64 	%rd52, %rd51, 63;
	and.b64  	%rd53, %rd52, -6;
	add.s64 	%rd54, %rd50, %rd53;
	shl.b64 	%rd55, %rd9, 12;
	shr.s64 	%rd56, %rd55, 63;
	and.b64  	%rd57, %rd56, 30;
	add.s64 	%rd58, %rd54, %rd57;
	shl.b64 	%rd59, %rd9, 8;
	shr.s64 	%rd60, %rd59, 63;
	and.b64  	%rd61, %rd60, 30;
	add.s64 	%rd62, %rd58, %rd61;
	setp.gt.u64 	%p4, %rd62, 5;
	selp.b64 	%rd63, 281474976710656, 0, %p4;
	shr.u64 	%rd64, %rd9, 48;
	and.b64  	%rd65, %rd64, 2;
	shr.s64 	%rd66, %rd19, 62;
	and.b64  	%rd67, %rd66, -2;
	shl.b64 	%rd68, %rd9, 19;
	shr.s64 	%rd69, %rd68, 62;
	and.b64  	%rd70, %rd69, -2;
	add.s64 	%rd71, %rd70, %rd65;
	add.s64 	%rd72, %rd71, %rd67;
	shl.b64 	%rd73, %rd9, 13;
	shr.s64 	%rd74, %rd73, 62;
	and.b64  	%rd75, %rd74, -2;
	neg.s64 	%rd76, %rd75;
	setp.eq.s64 	%p5, %rd72, %rd76;
	selp.b64 	%rd77, 0, 562949953421312, %p5;
	shl.b64 	%rd78, %rd9, 55;
	shr.s64 	%rd79, %rd78, 63;
	and.b64  	%rd80, %rd79, 10;
	shr.s64 	%rd81, %rd14, 63;
	and.b64  	%rd82, %rd81, 6;
	add.s64 	%rd83, %rd80, %rd82;
	shl.b64 	%rd84, %rd9, 56;
	shr.s64 	%rd85, %rd84, 62;
	and.b64  	%rd86, %rd85, -2;
	add.s64 	%rd87, %rd83, %rd86;
	add.s64 	%rd88, %rd87, %rd67;
	setp.gt.u64 	%p6, %rd88, 9;
	selp.b64 	%rd89, 1125899906842624, 0, %p6;
	shr.u64 	%rd90, %rd9, 10;
	and.b64  	%rd91, %rd90, 2251799813685248;
	shr.u64 	%rd92, %rd9, 60;
	and.b64  	%rd93, %rd92, 2;
	and.b64  	%rd94, %rd9, 1;
	setp.eq.b64 	%p7, %rd94, 1;
	selp.b64 	%rd95, 2, 0, %p7;
	setp.eq.s64 	%p8, %rd93, %rd95;
	selp.b64 	%rd96, 0, 4503599627370496, %p8;
	shr.u64 	%rd97, %rd9, 54;
	or.b64  	%rd98, %rd10, %rd97;
	shl.b64 	%rd99, %rd98, 53;
	and.b64  	%rd100, %rd99, 9007199254740992;
	shr.u64 	%rd101, %rd9, 20;
	and.b64  	%rd102, %rd101, 1;
	shr.u64 	%rd103, %rd9, 30;
	and.b64  	%rd104, %rd103, 1;
	shr.u64 	%rd105, %rd9, 40;
	and.b64  	%rd106, %rd105, 1;
	add.s64 	%rd107, %rd102, %rd106;
	or.b64  	%rd108, %rd107, %rd104;
	setp.eq.s64 	%p9, %rd108, 0;
	selp.b64 	%rd109, 0, 18014398509481984, %p9;
	shr.u64 	%rd110, %rd9, 28;
	and.b64  	%rd111, %rd110, 1;
	shr.u64 	%rd112, %rd9, 41;
	and.b64  	%rd113, %rd112, 1;
	shr.u64 	%rd114, %rd9, 29;
	and.b64  	%rd115, %rd114, 1;
	add.s64 	%rd116, %rd111, %rd115;
	shr.u64 	%rd117, %rd9, 24;
	and.b64  	%rd118, %rd117, 1;
	add.s64 	%rd119, %rd116, %rd118;
	or.b64  	%rd120, %rd119, %rd113;
	setp.eq.s64 	%p10, %rd120, 0;
	selp.b64 	%rd121, 0, 36028797018963968, %p10;
	and.b64  	%rd122, %rd117, 2;
	shr.s64 	%rd123, %rd44, 62;
	and.b64  	%rd124, %rd123, -2;
	neg.s64 	%rd125, %rd124;
	setp.eq.s64 	%p11, %rd122, %rd125;
	selp.b64 	%rd126, 0, 72057594037927936, %p11;
	shl.b64 	%rd127, %rd9, 10;
	shr.s64 	%rd128, %rd127, 63;
	and.b64  	%rd129, %rd128, 6;
	shr.u64 	%rd130, %rd9, 31;
	and.b64  	%rd131, %rd130, 1;
	add.s64 	%rd132, %rd113, %rd131;
	shl.b64 	%rd133, %rd132, 1;
	setp.eq.s64 	%p12, %rd133, %rd129;
	selp.b64 	%rd134, 0, 144115188075855872, %p12;
	shl.b64 	%rd135, %rd9, 25;
	and.b64  	%rd136, %rd135, 288230376151711744;
	and.b64  	%rd137, %rd41, 576460752303423488;
	shl.b64 	%rd138, %rd9, 46;
	and.b64  	%rd139, %rd138, 1152921504606846976;
	shl.b64 	%rd140, %rd9, 1;
	and.b64  	%rd141, %rd140, 2305843009213693952;
	shr.u64 	%rd142, %rd9, 1;
	and.b64  	%rd143, %rd142, 4611686018427387904;
	and.b64  	%rd144, %rd41, -9223372036854775808;
	shl.b64 	%rd145, %rd10, 1;
	and.b64  	%rd146, %rd145, 2;
	and.b64  	%rd147, %rd42, -6;
	add.s64 	%rd148, %rd146, %rd147;
	add.s64 	%rd149, %rd148, %rd46;
	add.s64 	%rd150, %rd149, %rd53;
	shl.b64 	%rd151, %rd9, 9;
	shr.s64 	%rd152, %rd151, 62;
	and.b64  	%rd153, %rd152, -2;
	setp.ne.s64 	%p13, %rd150, %rd153;
	selp.u64 	%rd154, 1, 0, %p13;
	shr.u64 	%rd155, %rd9, 3;
	and.b64  	%rd156, %rd155, 4;
	add.s64 	%rd157, %rd6, %rd7;
	ld.global.u64 	%rd158, [%rd157];
	or.b64  	%rd159, %rd144, %rd143;
	or.b64  	%rd160, %rd159, %rd141;
	or.b64  	%rd161, %rd160, %rd139;
	or.b64  	%rd162, %rd161, %rd137;
	or.b64  	%rd163, %rd162, %rd136;
	or.b64  	%rd164, %rd163, %rd15;
	or.b64  	%rd165, %rd164, %rd40;
	or.b64  	%rd166, %rd165, %rd91;
	or.b64  	%rd167, %rd166, %rd13;
	or.b64  	%rd168, %rd167, %rd158;
	or.b64  	%rd169, %rd168, %rd96;
	or.b64  	%rd170, %rd169, %rd100;
	or.b64  	%rd171, %rd170, %rd126;
	or.b64  	%rd172, %rd171, %rd109;
	or.b64  	%rd173, %rd172, %rd134;
	or.b64  	%rd174, %rd173, %rd121;
	or.b64  	%rd175, %rd174, %rd77;
	or.b64  	%rd176, %rd175, %rd89;
	or.b64  	%rd177, %rd176, %rd63;
	or.b64  	%rd178, %rd177, %rd38;
	or.b64  	%rd179, %rd178, %rd9;
	st.global.u64 	[%rd157], %rd179;
	ld.global.u64 	%rd180, [%rd157+8];
	or.b64  	%rd181, %rd156, %rd180;
	or.b64  	%rd182, %rd181, %rd154;
	or.b64  	%rd183, %rd182, %rd10;
	or.b64  	%rd184, %rd183, 2;
	st.global.u64 	[%rd157+8], %rd184;
	ld.global.u64 	%rd185, [%rd157+16];
	or.b64  	%rd186, %rd185, %rd11;
	st.global.u64 	[%rd157+16], %rd186;
$L__BB29_2:
	ret;

}
	// .globl	_Z20passo_bool_15_parte1P10ulonglong3S0_y
.visible .entry _Z20passo_bool_15_parte1P10ulonglong3S0_y(
	.param .u64 .ptr .align 1 _Z20passo_bool_15_parte1P10ulonglong3S0_y_param_0,
	.param .u64 .ptr .align 1 _Z20passo_bool_15_parte1P10ulonglong3S0_y_param_1,
	.param .u64 _Z20passo_bool_15_parte1P10ulonglong3S0_y_param_2
)
{
	.reg .pred 	%p<2>;
	.reg .b32 	%r<9>;
	.reg .b64 	%rd<147>;

	ld.param.u64 	%rd3, [_Z20passo_bool_15_parte1P10ulonglong3S0_y_param_2];
	mov.u32 	%r1, %tid.x;
	mov.u32 	%r2, %ctaid.x;
	mov.u32 	%r3, %ntid.x;
	mad.lo.s32 	%r4, %r2, %r3, %r1;
	cvt.u64.u32 	%rd4, %r4;
	setp.le.u64 	%p1, %rd3, %rd4;
	@%p1 bra 	$L__BB30_2;
	ld.param.u64 	%rd146, [_Z20passo_bool_15_parte1P10ulonglong3S0_y_param_1];
	ld.param.u64 	%rd145, [_Z20passo_bool_15_parte1P10ulonglong3S0_y_param_0];
	cvta.to.global.u64 	%rd5, %rd145;
	cvta.to.global.u64 	%rd6, %rd146;
	mov.u32 	%r5, %ctaid.x;
	mov.u32 	%r6, %ntid.x;
	mov.u32 	%r7, %tid.x;
	mad.lo.s32 	%r8, %r5, %r6, %r7;
	mul.wide.u32 	%rd7, %r8, 24;
	add.s64 	%rd8, %rd5, %rd7;
	ld.global.u64 	%rd9, [%rd8];
	ld.global.u64 	%rd10, [%rd8+8];
	ld.global.u64 	%rd11, [%rd8+16];
	shr.u64 	%rd12, %rd9, 63;
	shr.u64 	%rd13, %rd10, 7;
	not.b64 	%rd14, %rd13;
	and.b64  	%rd15, %rd14, 1;
	and.b64  	%rd16, %rd15, %rd12;
	shr.u64 	%rd17, %rd10, 8;
	shr.u64 	%rd18, %rd9, 42;
	shr.u64 	%rd19, %rd9, 46;
	shr.u64 	%rd20, %rd10, 9;
	not.b64 	%rd21, %rd20;
	shr.u64 	%rd22, %rd10, 10;
	not.b64 	%rd23, %rd22;
	and.b64  	%rd24, %rd18, %rd17;
	and.b64  	%rd25, %rd24, %rd21;
	and.b64  	%rd26, %rd23, %rd25;
	and.b64  	%rd27, %rd26, %rd19;
	shl.b64 	%rd28, %rd27, 1;
	and.b64  	%rd29, %rd28, 2;
	or.b64  	%rd30, %rd29, %rd16;
	shr.u64 	%rd31, %rd9, 27;
	shr.u64 	%rd32, %rd9, 7;
	or.b64  	%rd33, %rd31, %rd32;
	shr.u64 	%rd34, %rd9, 3;
	or.b64  	%rd35, %rd33, %rd34;
	not.b64 	%rd36, %rd35;
	and.b64  	%rd37, %rd12, %rd36;
	shl.b64 	%rd38, %rd37, 2;
	or.b64  	%rd39, %rd30, %rd38;
	shr.u64 	%rd40, %rd9, 1;
	and.b64  	%rd41, %rd40, 1;
	shl.b64 	%rd42, %rd9, 2;
	and.b64  	%rd43, %rd42, 8;
	or.b64  	%rd44, %rd43, %rd41;
	xor.b64  	%rd45, %rd44, 9;
	shr.u64 	%rd46, %rd9, 26;
	and.b64  	%rd47, %rd46, 16;
	shl.b64 	%rd48, %rd9, 1;
	and.b64  	%rd49, %rd48, 32;
	and.b64  	%rd50, %rd48, 64;
	shl.b64 	%rd51, %rd9, 6;
	and.b64  	%rd52, %rd51, 128;
	or.b64  	%rd53, %rd52, %rd41;
	xor.b64  	%rd54, %rd53, 129;
	shr.u64 	%rd55, %rd9, 35;
	and.b64  	%rd56, %rd55, 256;
	shr.u64 	%rd57, %rd9, 54;
	and.b64  	%rd58, %rd57, 512;
	shr.u64 	%rd59, %rd9, 53;
	and.b64  	%rd60, %rd59, 1024;
	shr.u64 	%rd61, %rd9, 52;
	and.b64  	%rd62, %rd61, 2048;
	shr.u64 	%rd63, %rd9, 10;
	and.b64  	%rd64, %rd63, %rd12;
	and.b64  	%rd65, %rd64, %rd15;
	shl.b64 	%rd66, %rd65, 12;
	shr.u64 	%rd67, %rd9, 8;
	and.b64  	%rd68, %rd67, 1;
	shl.b64 	%rd69, %rd9, 4;
	and.b64  	%rd70, %rd69, 8192;
	shr.u64 	%rd71, %rd9, 34;
	shl.b64 	%rd72, %rd10, 3;
	and.b64  	%rd73, %rd72, 16384;
	shr.u64 	%rd74, %rd9, 24;
	and.b64  	%rd75, %rd63, 32768;
	shr.u64 	%rd76, %rd9, 29;
	and.b64  	%rd77, %rd76, 1;
	and.b64  	%rd78, %rd63, 65536;
	shr.u64 	%rd79, %rd9, 47;
	and.b64  	%rd80, %rd79, 1;
	and.b64  	%rd81, %rd74, 131072;
	shl.b64 	%rd82, %rd9, 12;
	and.b64  	%rd83, %rd82, 262144;
	shr.u64 	%rd84, %rd9, 17;
	and.b64  	%rd85, %rd84, 524288;
	shl.b64 	%rd86, %rd9, 19;
	and.b64  	%rd87, %rd86, 1048576;
	or.b64  	%rd88, %rd87, %rd41;
	xor.b64  	%rd89, %rd88, 1048577;
	and.b64  	%rd90, %rd46, 1;
	shr.u64 	%rd91, %rd9, 19;
	and.b64  	%rd92, %rd19, %rd91;
	shl.b64 	%rd93, %rd92, 21;
	and.b64  	%rd94, %rd93, 2097152;
	or.b64  	%rd95, %rd94, %rd90;
	shr.u64 	%rd96, %rd9, 21;
	shr.u64 	%rd97, %rd9, 14;
	and.b64  	%rd98, %rd97, %rd96;
	shl.b64 	%rd99, %rd98, 22;
	and.b64  	%rd100, %rd99, 4194304;
	shr.u64 	%rd101, %rd9, 6;
	shr.u64 	%rd102, %rd9, 40;
	or.b64  	%rd103, %rd101, %rd102;
	and.b64  	%rd104, %rd103, 1;
	shl.b64 	%rd105, %rd103, 23;
	and.b64  	%rd106, %rd105, 8388608;
	or.b64  	%rd107, %rd106, %rd104;
	xor.b64  	%rd108, %rd107, 8388609;
	add.s64 	%rd109, %rd6, %rd7;
	ld.global.u64 	%rd110, [%rd109];
	or.b64  	%rd111, %rd81, %rd80;
	or.b64  	%rd112, %rd111, %rd78;
	or.b64  	%rd113, %rd112, %rd77;
	or.b64  	%rd114, %rd113, %rd75;
	or.b64  	%rd115, %rd74, %rd71;
	and.b64  	%rd116, %rd115, 1;
	or.b64  	%rd117, %rd114, %rd116;
	or.b64  	%rd118, %rd117, %rd70;
	or.b64  	%rd119, %rd118, %rd68;
	or.b64  	%rd120, %rd119, %rd60;
	or.b64  	%rd121, %rd120, %rd58;
	or.b64  	%rd122, %rd121, %rd56;
	or.b64  	%rd123, %rd122, %rd49;
	or.b64  	%rd124, %rd123, %rd47;
	or.b64  	%rd125, %rd124, %rd50;
	or.b64  	%rd126, %rd125, %rd62;
	or.b64  	%rd127, %rd126, %rd83;
	or.b64  	%rd128, %rd127, %rd85;
	or.b64  	%rd129, %rd128, %rd73;
	or.b64  	%rd130, %rd129, %rd110;
	or.b64  	%rd131, %rd130, %rd45;
	or.b64  	%rd132, %rd131, %rd54;
	or.b64  	%rd133, %rd132, %rd89;
	or.b64  	%rd134, %rd133, %rd100;
	or.b64  	%rd135, %rd134, %rd95;
	or.b64  	%rd136, %rd135, %rd66;
	or.b64  	%rd137, %rd136, %rd108;
	or.b64  	%rd138, %rd137, %rd39;
	or.b64  	%rd139, %rd138, %rd9;
	or.b64  	%rd140, %rd139, %rd12;
	st.global.u64 	[%rd109], %rd140;
	ld.global.u64 	%rd141, [%rd109+8];
	or.b64  	%rd142, %rd141, %rd10;
	st.global.u64 	[%rd109+8], %rd142;
	ld.global.u64 	%rd143, [%rd109+16];
	or.b64  	%rd144, %rd143, %rd11;
	st.global.u64 	[%rd109+16], %rd144;
$L__BB30_2:
	ret;

}
	// .globl	_Z20passo_bool_15_parte2P10ulonglong3S0_y
.visible .entry _Z20passo_bool_15_parte2P10ulonglong3S0_y(
	.param .u64 .ptr .align 1 _Z20passo_bool_15_parte2P10ulonglong3S0_y_param_0,
	.param .u64 .ptr .align 1 _Z20passo_bool_15_parte2P10ulonglong3S0_y_param_1,
	.param .u64 _Z20passo_bool_15_parte2P10ulonglong3S0_y_param_2
)
{
	.reg .pred 	%p<2>;
	.reg .b32 	%r<9>;
	.reg .b64 	%rd<74>;

	ld.param.u64 	%rd3, [_Z20passo_bool_15_parte2P10ulonglong3S0_y_param_2];
	mov.u32 	%r1, %tid.x;
	mov.u32 	%r2, %ctaid.x;
	mov.u32 	%r3, %ntid.x;
	mad.lo.s32 	%r4, %r2, %r3, %r1;
	cvt.u64.u32 	%rd4, %r4;
	setp.le.u64 	%p1, %rd3, %rd4;
	@%p1 bra 	$L__BB31_2;
	ld.param.u64 	%rd73, [_Z20passo_bool_15_parte2P10ulonglong3S0_y_param_1];
	ld.param.u64 	%rd72, [_Z20passo_bool_15_parte2P10ulonglong3S0_y_param_0];
	cvta.to.global.u64 	%rd5, %rd72;
	cvta.to.global.u64 	%rd6, %rd73;
	mov.u32 	%r5, %ctaid.x;
	mov.u32 	%r6, %ntid.x;
	mov.u32 	%r7, %tid.x;
	mad.lo.s32 	%r8, %r5, %r6, %r7;
	mul.wide.u32 	%rd7, %r8, 24;
	add.s64 	%rd8, %rd5, %rd7;
	ld.global.u64 	%rd9, [%rd8];
	ld.global.u64 	%rd10, [%rd8+8];
	ld.global.u64 	%rd11, [%rd8+16];
	shr.u64 	%rd12, %rd9, 28;
	and.b64  	%rd13, %rd12, 34359738368;
	shr.u64 	%rd14, %rd9, 16;
	and.b64  	%rd15, %rd14, 68719476736;
	shr.u64 	%rd16, %rd9, 2;
	and.b64  	%rd17, %rd16, 137438953472;
	shl.b64 	%rd18, %rd9, 9;
	and.b64  	%rd19, %rd18, 274877906944;
	shr.u64 	%rd20, %rd9, 12;
	and.b64  	%rd21, %rd20, 549755813888;
	shr.u64 	%rd22, %rd9, 3;
	and.b64  	%rd23, %rd22, 1099511627776;
	shl.b64 	%rd24, %rd10, 27;
	and.b64  	%rd25, %rd24, 2199023255552;
	shl.b64 	%rd26, %rd10, 28;
	and.b64  	%rd27, %rd26, 4398046511104;
	shl.b64 	%rd28, %rd9, 5;
	and.b64  	%rd29, %rd28, 8796093022208;
	shr.u64 	%rd30, %rd9, 41;
	shr.u64 	%rd31, %rd9, 1;
	or.b64  	%rd32, %rd30, %rd31;
	and.b64  	%rd33, %rd32, 1;
	shl.b64 	%rd34, %rd9, 25;
	and.b64  	%rd35, %rd34, 17592186044416;
	shr.u64 	%rd36, %rd9, 22;
	shr.u64 	%rd37, %rd10, 15;
	and.b64  	%rd38, %rd36, %rd37;
	and.b64  	%rd39, %rd38, 1;
	shr.u64 	%rd40, %rd9, 8;
	and.b64  	%rd41, %rd40, 35184372088832;
	shr.u64 	%rd42, %rd9, 45;
	shr.u64 	%rd43, %rd10, 16;
	not.b64 	%rd44, %rd43;
	and.b64  	%rd45, %rd44, %rd42;
	shl.b64 	%rd46, %rd45, 46;
	and.b64  	%rd47, %rd46, 70368744177664;
	shl.b64 	%rd48, %rd9, 10;
	and.b64  	%rd49, %rd48, 140737488355328;
	add.s64 	%rd50, %rd6, %rd7;
	ld.global.u64 	%rd51, [%rd50];
	or.b64  	%rd52, %rd41, %rd35;
	or.b64  	%rd53, %rd52, %rd23;
	or.b64  	%rd54, %rd53, %rd21;
	or.b64  	%rd55, %rd54, %rd19;
	or.b64  	%rd56, %rd55, %rd17;
	or.b64  	%rd57, %rd56, %rd15;
	or.b64  	%rd58, %rd57, %rd13;
	or.b64  	%rd59, %rd58, %rd29;
	or.b64  	%rd60, %rd59, %rd49;
	or.b64  	%rd61, %rd60, %rd33;
	or.b64  	%rd62, %rd61, %rd27;
	or.b64  	%rd63, %rd62, %rd25;
	or.b64  	%rd64, %rd63, %rd51;
	or.b64  	%rd65, %rd64, %rd39;
	or.b64  	%rd66, %rd65, %rd47;
	or.b64  	%rd67, %rd66, %rd9;
	st.global.u64 	[%rd50], %rd67;
	ld.global.u64 	%rd68, [%rd50+8];
	or.b64  	%rd69, %rd68, %rd10;
	st.global.u64 	[%rd50+8], %rd69;
	ld.global.u64 	%rd70, [%rd50+16];
	or.b64  	%rd71, %rd70, %rd11;
	st.global.u64 	[%rd50+16], %rd71;
$L__BB31_2:
	ret;

}
	// .globl	_Z20passo_bool_15_parte3P10ulonglong3S0_y
.visible .entry _Z20passo_bool_15_parte3P10ulonglong3S0_y(
	.param .u64 .ptr .align 1 _Z20passo_bool_15_parte3P10ulonglong3S0_y_param_0,
	.param .u64 .ptr .align 1 _Z20passo_bool_15_parte3P10ulonglong3S0_y_param_1,
	.param .u64 _Z20passo_bool_15_parte3P10ulonglong3S0_y_param_2
)
{
	.reg .pred 	%p<2>;
	.reg .b32 	%r<9>;
	.reg .b64 	%rd<132>;

	ld.param.u64 	%rd3, [_Z20passo_bool_15_parte3P10ulonglong3S0_y_param_2];
	mov.u32 	%r1, %tid.x;
	mov.u32 	%r2, %ctaid.x;
	mov.u32 	%r3, %ntid.x;
	mad.lo.s32 	%r4, %r2, %r3, %r1;
	cvt.u64.u32 	%rd4, %r4;
	setp.le.u64 	%p1, %rd3, %rd4;
	@%p1 bra 	$L__BB32_2;
	ld.param.u64 	%rd131, [_Z20passo_bool_15_parte3P10ulonglong3S0_y_param_1];
	ld.param.u64 	%rd130, [_Z20passo_bool_15_parte3P10ulonglong3S0_y_param_0];
	cvta.to.global.u64 	%rd5, %rd130;
	cvta.to.global.u64 	%rd6, %rd131;
	mov.u32 	%r5, %ctaid.x;
	mov.u32 	%r6, %ntid.x;
	mov.u32 	%r7, %tid.x;
	mad.lo.s32 	%r8, %r5, %r6, %r7;
	mul.wide.u32 	%rd7, %r8, 24;
	add.s64 	%rd8, %rd5, %rd7;
	ld.global.u64 	%rd9, [%rd8];
	ld.global.u64 	%rd10, [%rd8+8];
	ld.global.u64 	%rd11, [%rd8+16];
	shl.b64 	%rd12, %rd10, 45;
	and.b64  	%rd13, %rd12, 2251799813685248;
	shr.u64 	%rd14, %rd9, 1;
	and.b64  	%rd15, %rd14, 4503599627370496;
	or.b64  	%rd16, %rd15, %rd13;
	shr.u64 	%rd17, %rd9, 26;
	shr.u64 	%rd18, %rd9, 54;
	not.b64 	%rd19, %rd18;
	and.b64  	%rd20, %rd19, %rd17;
	shl.b64 	%rd21, %rd20, 53;
	and.b64  	%rd22, %rd21, 9007199254740992;
	or.b64  	%rd23, %rd22, %rd16;
	shr.u64 	%rd24, %rd9, 22;
	shr.u64 	%rd25, %rd9, 57;
	not.b64 	%rd26, %rd25;
	and.b64  	%rd27, %rd26, 1;
	and.b64  	%rd28, %rd27, %rd24;
	shl.b64 	%rd29, %rd28, 54;
	or.b64  	%rd30, %rd23, %rd29;
	shr.u64 	%rd31, %rd9, 13;
	shr.u64 	%rd32, %rd10, 7;
	shr.u64 	%rd33, %rd9, 63;
	and.b64  	%rd34, %rd33, %rd31;
	and.b64  	%rd35, %rd34, %rd32;
	shl.b64 	%rd36, %rd35, 55;
	or.b64  	%rd37, %rd30, %rd36;
	shr.u64 	%rd38, %rd9, 29;
	shr.u64 	%rd39, %rd9, 34;
	and.b64  	%rd40, %rd38, %rd39;
	shr.u64 	%rd41, %rd10, 17;
	not.b64 	%rd42, %rd41;
	shr.u64 	%rd43, %rd9, 59;
	or.b64  	%rd44, %rd41, %rd43;
	not.b64 	%rd45, %rd44;
	shr.u64 	%rd46, %rd10, 18;
	not.b64 	%rd47, %rd46;
	and.b64  	%rd48, %rd47, %rd45;
	and.b64  	%rd49, %rd48, %rd40;
	shl.b64 	%rd50, %rd49, 56;
	and.b64  	%rd51, %rd50, 72057594037927936;
	shr.u64 	%rd52, %rd9, 56;
	and.b64  	%rd53, %rd42, %rd47;
	and.b64  	%rd54, %rd53, %rd52;
	and.b64  	%rd55, %rd54, %rd24;
	shl.b64 	%rd56, %rd55, 57;
	and.b64  	%rd57, %rd56, 144115188075855872;
	shr.u64 	%rd58, %rd9, 5;
	and.b64  	%rd59, %rd58, 288230376151711744;
	shr.u64 	%rd60, %rd9, 43;
	or.b64  	%rd61, %rd32, %rd60;
	and.b64  	%rd62, %rd61, 1;
	shl.b64 	%rd63, %rd9, 40;
	and.b64  	%rd64, %rd63, 576460752303423488;
	shr.u64 	%rd65, %rd10, 19;
	or.b64  	%rd66, %rd65, %rd52;
	not.b64 	%rd67, %rd66;
	and.b64  	%rd68, %rd40, %rd67;
	and.b64  	%rd69, %rd68, %rd27;
	shl.b64 	%rd70, %rd69, 60;
	shr.u64 	%rd71, %rd9, 18;
	shr.u64 	%rd72, %rd9, 60;
	and.b64  	%rd73, %rd71, %rd72;
	shr.u64 	%rd74, %rd10, 20;
	not.b64 	%rd75, %rd74;
	and.b64  	%rd76, %rd73, %rd75;
	shr.u64 	%rd77, %rd10, 21;
	not.b64 	%rd78, %rd77;
	and.b64  	%rd79, %rd78, %rd76;
	shl.b64 	%rd80, %rd79, 61;
	and.b64  	%rd81, %rd80, 2305843009213693952;
	shl.b64 	%rd82, %rd69, 62;
	shr.u64 	%rd83, %rd9, 17;
	shr.u64 	%rd84, %rd9, 62;
	and.b64  	%rd85, %rd83, %rd84;
	shr.u64 	%rd86, %rd10, 22;
	or.b64  	%rd87, %rd74, %rd86;
	not.b64 	%rd88, %rd87;
	and.b64  	%rd89, %rd85, %rd88;
	shl.b64 	%rd90, %rd89, 63;
	and.b64  	%rd91, %rd52, 2;
	or.b64  	%rd92, %rd52, %rd25;
	and.b64  	%rd93, %rd92, 1;
	shr.u64 	%rd94, %rd9, 55;
	and.b64  	%rd95, %rd94, 28;
	shr.u64 	%rd96, %rd9, 8;
	and.b64  	%rd97, %rd96, 1;
	shr.u64 	%rd98, %rd9, 4;
	and.b64  	%rd99, %rd98, 32;
	or.b64  	%rd100, %rd97, %rd99;
	or.b64  	%rd101, %rd100, %rd91;
	or.b64  	%rd102, %rd101, %rd95;
	or.b64  	%rd103, %rd102, %rd93;
	shr.u64 	%rd104, %rd9, 16;
	shr.u64 	%rd105, %rd9, 58;
	not.b64 	%rd106, %rd105;
	and.b64  	%rd107, %rd106, %rd104;
	shl.b64 	%rd108, %rd107, 6;
	and.b64  	%rd109, %rd108, 64;
	or.b64  	%rd110, %rd103, %rd109;
	add.s64 	%rd111, %rd6, %rd7;
	ld.global.u64 	%rd112, [%rd111];
	or.b64  	%rd113, %rd64, %rd59;
	or.b64  	%rd114, %rd113, %rd112;
	or.b64  	%rd115, %rd114, %rd62;
	or.b64  	%rd116, %rd115, %rd90;
	or.b64  	%rd117, %rd116, %rd70;
	or.b64  	%rd118, %rd117, %rd81;
	or.b64  	%rd119, %rd118, %rd82;
	or.b64  	%rd120, %rd119, %rd51;
	or.b64  	%rd121, %rd120, %rd37;
	or.b64  	%rd122, %rd121, %rd57;
	or.b64  	%rd123, %rd122, %rd9;
	or.b64  	%rd124, %rd123, %rd33;
	st.global.u64 	[%rd111], %rd124;
	ld.global.u64 	%rd125, [%rd111+8];
	or.b64  	%rd126, %rd125, %rd110;
	or.b64  	%rd127, %rd126, %rd10;
	st.global.u64 	[%rd111+8], %rd127;
	ld.global.u64 	%rd128, [%rd111+16];
	or.b64  	%rd129, %rd128, %rd11;
	st.global.u64 	[%rd111+16], %rd129;
$L__BB32_2:
	ret;

}
	// .globl	_Z19passo_tlf_15_parte1P10ulonglong3S0_y
.visible .entry _Z19passo_tlf_15_parte1P10ulonglong3S0_y(
	.param .u64 .ptr .align 1 _Z19passo_tlf_15_parte1P10ulonglong3S0_y_param_0,
	.param .u64 .ptr .align 1 _Z19passo_tlf_15_parte1P10ulonglong3S0_y_param_1,
	.param .u64 _Z19passo_tlf_15_parte1P10ulonglong3S0_y_param_2
)
{
	.reg .pred 	%p<9>;
	.reg .b32 	%r<9>;
	.reg .b64 	%rd<137>;

	ld.param.u64 	%rd3, [_Z19passo_tlf_15_parte1P10ulonglong3S0_y_param_2];
	mov.u32 	%r1, %tid.x;
	mov.u32 	%r2, %ctaid.x;
	mov.u32 	%r3, %ntid.x;
	mad.lo.s32 	%r4, %r2, %r3, %r1;
	cvt.u64.u32 	%rd4, %r4;
	setp.le.u64 	%p1, %rd3, %rd4;
	@%p1 bra 	$L__BB33_2;
	ld.param.u64 	%rd136, [_Z19passo_tlf_15_parte1P10ulonglong3S0_y_param_1];
	ld.param.u64 	%rd135, [_Z19passo_tlf_15_parte1P10ulonglong3S0_y_param_0];
	cvta.to.global.u64 	%rd5, %rd135;
	cvta.to.global.u64 	%rd6, %rd136;
	mov.u32 	%r5, %ctaid.x;
	mov.u32 	%r6, %ntid.x;
	mov.u32 	%r7, %tid.x;
	mad.lo.s32 	%r8, %r5, %r6, %r7;
	mul.wide.u32 	%rd7, %r8, 24;
	add.s64 	%rd8, %rd5, %rd7;
	ld.global.u64 	%rd9, [%rd8];
	ld.global.u64 	%rd10, [%rd8+8];
	ld.global.u64 	%rd11, [%rd8+16];
	shr.u64 	%rd12, %rd9, 62;
	shl.b64 	%rd13, %rd10, 56;
	shr.s64 	%rd14, %rd13, 62;
	and.b64  	%rd15, %rd14, -2;
	add.s64 	%rd16, %rd15, %rd12;
	setp.gt.u64 	%p2, %rd16, 1;
	selp.u64 	%rd17, 1, 0, %p2;
	shr.u64 	%rd18, %rd9, 42;
	shr.u64 	%rd19, %rd9, 41;
	and.b64  	%rd20, %rd19, 2;
	shr.u64 	%rd21, %rd9, 46;
	and.b64  	%rd22, %rd21, 1;
	shr.u64 	%rd23, %rd9, 45;
	and.b64  	%rd24, %rd23, 2;
	add.s64 	%rd25, %rd20, %rd24;
	shl.b64 	%rd26, %rd10, 53;
	shr.s64 	%rd27, %rd26, 62;
	and.b64  	%rd28, %rd27, -2;
	add.s64 	%rd29, %rd25, %rd28;
	setp.gt.u64 	%p3, %rd29, 5;
	selp.b64 	%rd30, 2, 0, %p3;
	shl.b64 	%rd31, %rd9, 36;
	shr.s64 	%rd32, %rd31, 62;
	and.b64  	%rd33, %rd32, -2;
	add.s64 	%rd34, %rd33, %rd12;
	shl.b64 	%rd35, %rd9, 56;
	shr.s64 	%rd36, %rd35, 62;
	and.b64  	%rd37, %rd36, -2;
	add.s64 	%rd38, %rd34, %rd37;
	shl.b64 	%rd39, %rd9, 60;
	shr.s64 	%rd40, %rd39, 62;
	and.b64  	%rd41, %rd40, -2;
	add.s64 	%rd42, %rd38, %rd41;
	setp.gt.u64 	%p4, %rd42, 1;
	selp.b64 	%rd43, 4, 0, %p4;
	shr.u64 	%rd44, %rd9, 26;
	and.b64  	%rd45, %rd44, 16;
	shl.b64 	%rd46, %rd9, 1;
	and.b64  	%rd47, %rd46, 32;
	and.b64  	%rd48, %rd46, 64;
	and.b64  	%rd49, %rd18, 2;
	add.s64 	%rd50, %rd49, %rd12;
	setp.gt.u64 	%p5, %rd50, 1;
	selp.b64 	%rd51, 256, 0, %p5;
	shr.u64 	%rd52, %rd9, 54;
	and.b64  	%rd53, %rd52, 512;
	shr.u64 	%rd54, %rd9, 53;
	and.b64  	%rd55, %rd54, 1024;
	shr.u64 	%rd56, %rd9, 52;
	and.b64  	%rd57, %rd56, 2048;
	shr.u64 	%rd58, %rd9, 9;
	and.b64  	%rd59, %rd58, 2;
	and.b64  	%rd60, %rd12, 2;
	add.s64 	%rd61, %rd59, %rd60;
	add.s64 	%rd62, %rd61, %rd15;
	setp.gt.u64 	%p6, %rd62, 3;
	selp.b64 	%rd63, 4096, 0, %p6;
	shr.u64 	%rd64, %rd9, 8;
	or.b64  	%rd65, %rd64, %rd58;
	shl.b64 	%rd66, %rd65, 13;
	and.b64  	%rd67, %rd66, 8192;
	shr.u64 	%rd68, %rd9, 34;
	shr.u64 	%rd69, %rd10, 11;
	or.b64  	%rd70, %rd69, %rd68;
	shl.b64 	%rd71, %rd70, 14;
	and.b64  	%rd72, %rd71, 16384;
	shr.u64 	%rd73, %rd9, 24;
	shr.u64 	%rd74, %rd9, 25;
	or.b64  	%rd75, %rd73, %rd74;
	shl.b64 	%rd76, %rd75, 15;
	and.b64  	%rd77, %rd76, 32768;
	shr.u64 	%rd78, %rd9, 29;
	or.b64  	%rd79, %rd78, %rd44;
	shl.b64 	%rd80, %rd79, 16;
	and.b64  	%rd81, %rd80, 65536;
	shr.u64 	%rd82, %rd9, 47;
	or.b64  	%rd83, %rd82, %rd19;
	shl.b64 	%rd84, %rd83, 17;
	and.b64  	%rd85, %rd84, 131072;
	shr.u64 	%rd86, %rd9, 6;
	or.b64  	%rd87, %rd82, %rd86;
	shl.b64 	%rd88, %rd87, 18;
	and.b64  	%rd89, %rd88, 262144;
	shr.u64 	%rd90, %rd9, 17;
	and.b64  	%rd91, %rd90, 524288;
	shl.b64 	%rd92, %rd9, 37;
	shr.s64 	%rd93, %rd92, 63;
	and.b64  	%rd94, %rd93, 6;
	shr.u64 	%rd95, %rd9, 19;
	and.b64  	%rd96, %rd95, 1;
	add.s64 	%rd97, %rd96, %rd22;
	shl.b64 	%rd98, %rd97, 1;
	add.s64 	%rd99, %rd98, %rd94;
	setp.gt.u64 	%p7, %rd99, 3;
	selp.b64 	%rd100, 2097152, 0, %p7;
	shr.u64 	%rd101, %rd9, 20;
	and.b64  	%rd102, %rd101, 2;
	shr.u64 	%rd103, %rd9, 13;
	and.b64  	%rd104, %rd103, 2;
	add.s64 	%rd105, %rd102, %rd104;
	setp.gt.u64 	%p8, %rd105, 3;
	selp.b64 	%rd106, 4194304, 0, %p8;
	add.s64 	%rd107, %rd6, %rd7;
	ld.global.u64 	%rd108, [%rd107];
	or.b64  	%rd109, %rd55, %rd53;
	or.b64  	%rd110, %rd109, %rd47;
	or.b64  	%rd111, %rd110, %rd45;
	or.b64  	%rd112, %rd111, %rd48;
	or.b64  	%rd113, %rd112, %rd57;
	or.b64  	%rd114, %rd113, %rd91;
	or.b64  	%rd115, %rd114, %rd108;
	or.b64  	%rd116, %rd115, %rd67;
	or.b64  	%rd117, %rd116, %rd77;
	or.b64  	%rd118, %rd117, %rd81;
	or.b64  	%rd119, %rd118, %rd85;
	or.b64  	%rd120, %rd119, %rd89;
	or.b64  	%rd121, %rd120, %rd72;
	or.b64  	%rd122, %rd121, %rd51;
	or.b64  	%rd123, %rd122, %rd106;
	or.b64  	%rd124, %rd123, %rd17;
	or.b64  	%rd125, %rd124, %rd30;
	or.b64  	%rd126, %rd125, %rd63;
	or.b64  	%rd127, %rd126, %rd100;
	or.b64  	%rd128, %rd127, %rd43;
	or.b64  	%rd129, %rd128, %rd9;
	or.b64  	%rd130, %rd129, 9437320;
	st.global.u64 	[%rd107], %rd130;
	ld.global.u64 	%rd131, [%rd107+8];
	or.b64  	%rd132, %rd131, %rd10;
	st.global.u64 	[%rd107+8], %rd132;
	ld.global.u64 	%rd133, [%rd107+16];
	or.b64  	%rd134, %rd133, %rd11;
	st.global.u64 	[%rd107+16], %rd134;
$L__BB33_2:
	ret;

}
	// .globl	_Z19passo_tlf_15_parte2P10ulonglong3S0_y
.visible .entry _Z19passo_tlf_15_parte2P10ulonglong3S0_y(
	.param .u64 .ptr .align 1 _Z19passo_tlf_15_parte2P10ulonglong3S0_y_param_0,
	.param .u64 .ptr .align 1 _Z19passo_tlf_15_parte2P10ulonglong3S0_y_param_1,
	.param .u64 _Z19passo_tlf_15_parte2P10ulonglong3S0_y_param_2
)
{
	.reg .pred 	%p<6>;
	.reg .b32 	%r<9>;
	.reg .b64 	%rd<112>;

	ld.param.u64 	%rd3, [_Z19passo_tlf_15_parte2P10ulonglong3S0_y_param_2];
	mov.u32 	%r1, %tid.x;
	mov.u32 	%r2, %ctaid.x;
	mov.u32 	%r3, %ntid.x;
	mad.lo.s32 	%r4, %r2, %r3, %r1;
	cvt.u64.u32 	%rd4, %r4;
	setp.le.u64 	%p1, %rd3, %rd4;
	@%p1 bra 	$L__BB34_2;
	ld.param.u64 	%rd111, [_Z19passo_tlf_15_parte2P10ulonglong3S0_y_param_1];
	ld.param.u64 	%rd110, [_Z19passo_tlf_15_parte2P10ulonglong3S0_y_param_0];
	cvta.to.global.u64 	%rd5, %rd110;
	cvta.to.global.u64 	%rd6, %rd111;
	mov.u32 	%r5, %ctaid.x;
	mov.u32 	%r6, %ntid.x;
	mov.u32 	%r7, %tid.x;
	mad.lo.s32 	%r8, %r5, %r6, %r7;
	mul.wide.u32 	%rd7, %r8, 24;
	add.s64 	%rd8, %rd5, %rd7;
	ld.global.u64 	%rd9, [%rd8];
	ld.global.u64 	%rd10, [%rd8+8];
	ld.global.u64 	%rd11, [%rd8+16];
	shl.b64 	%rd12, %rd10, 12;
	and.b64  	%rd13, %rd12, 16777216;
	shl.b64 	%rd14, %rd9, 2;
	and.b64  	%rd15, %rd14, 33554432;
	shr.u64 	%rd16, %rd9, 29;
	shr.u64 	%rd17, %rd9, 56;
	or.b64  	%rd18, %rd16, %rd17;
	shl.b64 	%rd19, %rd18, 26;
	and.b64  	%rd20, %rd19, 67108864;
	shr.u64 	%rd21, %rd9, 28;
	shr.u64 	%rd22, %rd9, 27;
	and.b64  	%rd23, %rd22, 2;
	shr.u64 	%rd24, %rd9, 33;
	and.b64  	%rd25, %rd24, 2;
	add.s64 	%rd26, %rd23, %rd25;
	shl.b64 	%rd27, %rd9, 6;
	shr.s64 	%rd28, %rd27, 62;
	and.b64  	%rd29, %rd28, -2;
	add.s64 	%rd30, %rd26, %rd29;
	shl.b64 	%rd31, %rd9, 7;
	shr.s64 	%rd32, %rd31, 62;
	and.b64  	%rd33, %rd32, -2;
	add.s64 	%rd34, %rd30, %rd33;
	setp.gt.u64 	%p2, %rd34, 3;
	selp.b64 	%rd35, 536870912, 0, %p2;
	shr.u64 	%rd36, %rd9, 18;
	and.b64  	%rd37, %rd36, 1073741824;
	shr.u64 	%rd38, %rd9, 47;
	shr.u64 	%rd39, %rd9, 19;
	or.b64  	%rd40, %rd38, %rd39;
	shl.b64 	%rd41, %rd40, 32;
	and.b64  	%rd42, %rd41, 4294967296;
	and.b64  	%rd43, %rd21, 34359738368;
	shr.u64 	%rd44, %rd9, 16;
	and.b64  	%rd45, %rd44, 68719476736;
	shr.u64 	%rd46, %rd9, 2;
	and.b64  	%rd47, %rd46, 137438953472;
	shl.b64 	%rd48, %rd9, 9;
	and.b64  	%rd49, %rd48, 274877906944;
	shr.u64 	%rd50, %rd9, 12;
	and.b64  	%rd51, %rd50, 549755813888;
	shr.u64 	%rd52, %rd9, 3;
	and.b64  	%rd53, %rd52, 1099511627776;
	shl.b64 	%rd54, %rd10, 27;
	and.b64  	%rd55, %rd54, 2199023255552;
	shl.b64 	%rd56, %rd10, 28;
	and.b64  	%rd57, %rd56, 4398046511104;
	shl.b64 	%rd58, %rd9, 5;
	and.b64  	%rd59, %rd58, 8796093022208;
	shr.u64 	%rd60, %rd9, 41;
	and.b64  	%rd61, %rd60, 1;
	and.b64  	%rd62, %rd9, 2;
	and.b64  	%rd63, %rd39, 1;
	add.s64 	%rd64, %rd61, %rd63;
	shl.b64 	%rd65, %rd64, 1;
	or.b64  	%rd66, %rd65, %rd62;
	setp.eq.s64 	%p3, %rd66, 0;
	selp.b64 	%rd67, 0, 17592186044416, %p3;
	shr.u64 	%rd68, %rd9, 21;
	and.b64  	%rd69, %rd68, 2;
	shl.b64 	%rd70, %rd9, 10;
	shr.s64 	%rd71, %rd70, 63;
	and.b64  	%rd72, %rd71, 6;
	add.s64 	%rd73, %rd69, %rd72;
	setp.gt.u64 	%p4, %rd73, 3;
	selp.b64 	%rd74, 35184372088832, 0, %p4;
	shr.u64 	%rd75, %rd9, 44;
	and.b64  	%rd76, %rd75, 2;
	shl.b64 	%rd77, %rd10, 47;
	shr.s64 	%rd78, %rd77, 62;
	and.b64  	%rd79, %rd78, -2;
	neg.s64 	%rd80, %rd79;
	setp.eq.s64 	%p5, %rd76, %rd80;
	selp.b64 	%rd81, 0, 70368744177664, %p5;
	and.b64  	%rd82, %rd70, 140737488355328;
	add.s64 	%rd83, %rd6, %rd7;
	ld.global.u64 	%rd84, [%rd83];
	or.b64  	%rd85, %rd53, %rd51;
	or.b64  	%rd86, %rd85, %rd49;
	or.b64  	%rd87, %rd86, %rd47;
	or.b64  	%rd88, %rd87, %rd45;
	or.b64  	%rd89, %rd88, %rd43;
	or.b64  	%rd90, %rd89, %rd15;
	or.b64  	%rd91, %rd90, %rd37;
	or.b64  	%rd92, %rd91, %rd59;
	or.b64  	%rd93, %rd92, %rd82;
	or.b64  	%rd94, %rd93, %rd57;
	or.b64  	%rd95, %rd94, %rd55;
	or.b64  	%rd96, %rd95, %rd13;
	or.b64  	%rd97, %rd96, %rd84;
	or.b64  	%rd98, %rd97, %rd20;
	or.b64  	%rd99, %rd98, %rd42;
	or.b64  	%rd100, %rd99, %rd74;
	or.b64  	%rd101, %rd100, %rd81;
	or.b64  	%rd102, %rd101, %rd67;
	or.b64  	%rd103, %rd102, %rd35;
	or.b64  	%rd104, %rd103, %rd9;
	or.b64  	%rd105, %rd104, 28051505152;
	st.global.u64 	[%rd83], %rd105;
	ld.global.u64 	%rd106, [%rd83+8];
	or.b64  	%rd107, %rd106, %rd10;
	st.global.u64 	[%rd83+8], %rd107;
	ld.global.u64 	%rd108, [%rd83+16];
	or.b64  	%rd109, %rd108, %rd11;
	st.global.u64 	[%rd83+16], %rd109;
$L__BB34_2:
	ret;

}
	// .globl	_Z19passo_tlf_15_parte3P10ulonglong3S0_y
.visible .entry _Z19passo_tlf_15_parte3P10ulonglong3S0_y(
	.param .u64 .ptr .align 1 _Z19passo_tlf_15_parte3P10ulonglong3S0_y_param_0,
	.param .u64 .ptr .align 1 _Z19passo_tlf_15_parte3P10ulonglong3S0_y_param_1,
	.param .u64 _Z19passo_tlf_15_parte3P10ulonglong3S0_y_param_2
)
{
	.reg .pred 	%p<11>;
	.reg .b32 	%r<9>;
	.reg .b64 	%rd<145>;

	ld.param.u64 	%rd3, [_Z19passo_tlf_15_parte3P10ulonglong3S0_y_param_2];
	mov.u32 	%r1, %tid.x;
	mov.u32 	%r2, %ctaid.x;
	mov.u32 	%r3, %ntid.x;
	mad.lo.s32 	%r4, %r2, %r3, %r1;
	cvt.u64.u32 	%rd4, %r4;
	setp.le.u64 	%p1, %rd3, %rd4;
	@%p1 bra 	$L__BB35_2;
	ld.param.u64 	%rd144, [_Z19passo_tlf_15_parte3P10ulonglong3S0_y_param_1];
	ld.param.u64 	%rd143, [_Z19passo_tlf_15_parte3P10ulonglong3S0_y_param_0];
	cvta.to.global.u64 	%rd5, %rd143;
	cvta.to.global.u64 	%rd6, %rd144;
	mov.u32 	%r5, %ctaid.x;
	mov.u32 	%r6, %ntid.x;
	mov.u32 	%r7, %tid.x;
	mad.lo.s32 	%r8, %r5, %r6, %r7;
	mul.wide.u32 	%rd7, %r8, 24;
	add.s64 	%rd8, %rd5, %rd7;
	ld.global.u64 	%rd9, [%rd8];
	ld.global.u64 	%rd10, [%rd8+8];
	ld.global.u64 	%rd11, [%rd8+16];
	shl.b64 	%rd12, %rd9, 26;
	and.b64  	%rd13, %rd12, 281474976710656;
	shr.u64 	%rd14, %rd9, 9;
	shr.u64 	%rd15, %rd9, 8;
	or.b64  	%rd16, %rd14, %rd15;
	shl.b64 	%rd17, %rd16, 49;
	and.b64  	%rd18, %rd17, 562949953421312;
	shl.b64 	%rd19, %rd10, 45;
	and.b64  	%rd20, %rd19, 2251799813685248;
	shr.u64 	%rd21, %rd9, 1;
	and.b64  	%rd22, %rd21, 4503599627370496;
	shr.u64 	%rd23, %rd9, 25;
	and.b64  	%rd24, %rd23, 2;
	shl.b64 	%rd25, %rd9, 9;
	shr.s64 	%rd26, %rd25, 62;
	and.b64  	%rd27, %rd26, -2;
	neg.s64 	%rd28, %rd27;
	setp.eq.s64 	%p2, %rd24, %rd28;
	selp.b64 	%rd29, 0, 9007199254740992, %p2;
	shr.u64 	%rd30, %rd9, 21;
	and.b64  	%rd31, %rd30, 2;
	shl.b64 	%rd32, %rd9, 6;
	shr.s64 	%rd33, %rd32, 62;
	and.b64  	%rd34, %rd33, -2;
	neg.s64 	%rd35, %rd34;
	setp.eq.s64 	%p3, %rd31, %rd35;
	selp.b64 	%rd36, 0, 18014398509481984, %p3;
	shr.u64 	%rd37, %rd9, 28;
	and.b64  	%rd38, %rd37, 2;
	shr.u64 	%rd39, %rd9, 33;
	and.b64  	%rd40, %rd39, 2;
	add.s64 	%rd41, %rd38, %rd40;
	shl.b64 	%rd42, %rd9, 4;
	shr.s64 	%rd43, %rd42, 62;
	and.b64  	%rd44, %rd43, -2;
	add.s64 	%rd45, %rd41, %rd44;
	shr.s64 	%rd46, %rd19, 62;
	and.b64  	%rd47, %rd46, -2;
	add.s64 	%rd48, %rd45, %rd47;
	setp.gt.u64 	%p4, %rd48, 3;
	selp.b64 	%rd49, 72057594037927936, 0, %p4;
	shr.u64 	%rd50, %rd9, 56;
	shr.u64 	%rd51, %rd9, 55;
	and.b64  	%rd52, %rd51, 2;
	add.s64 	%rd53, %rd31, %rd52;
	shl.b64 	%rd54, %rd10, 46;
	shr.s64 	%rd55, %rd54, 62;
	and.b64  	%rd56, %rd55, -2;
	add.s64 	%rd57, %rd53, %rd56;
	setp.gt.u64 	%p5, %rd57, 3;
	selp.b64 	%rd58, 144115188075855872, 0, %p5;
	shr.u64 	%rd59, %rd9, 5;
	and.b64  	%rd60, %rd59, 288230376151711744;
	shr.u64 	%rd61, %rd9, 43;
	and.b64  	%rd62, %rd61, 1;
	shr.u64 	%rd63, %rd9, 62;
	and.b64  	%rd64, %rd63, 2;
	shr.u64 	%rd65, %rd9, 19;
	and.b64  	%rd66, %rd65, 1;
	add.s64 	%rd67, %rd62, %rd66;
	shl.b64 	%rd68, %rd67, 1;
	or.b64  	%rd69, %rd68, %rd64;
	setp.eq.s64 	%p6, %rd69, 0;
	selp.b64 	%rd70, 0, 576460752303423488, %p6;
	shl.b64 	%rd71, %rd9, 7;
	shr.s64 	%rd72, %rd71, 62;
	and.b64  	%rd73, %rd72, -2;
	add.s64 	%rd74, %rd33, %rd73;
	add.s64 	%rd75, %rd74, %rd41;
	setp.gt.u64 	%p7, %rd75, 3;
	selp.b64 	%rd76, 1152921504606846976, 0, %p7;
	shr.u64 	%rd77, %rd9, 17;
	and.b64  	%rd78, %rd77, 2;
	shr.u64 	%rd79, %rd9, 59;
	and.b64  	%rd80, %rd79, 2;
	add.s64 	%rd81, %rd78, %rd80;
	shl.b64 	%rd82, %rd10, 42;
	shr.s64 	%rd83, %rd82, 62;
	and.b64  	%rd84, %rd83, -2;
	add.s64 	%rd85, %rd81, %rd84;
	setp.gt.u64 	%p8, %rd85, 3;
	selp.b64 	%rd86, 2305843009213693952, 0, %p8;
	selp.b64 	%rd87, 4611686018427387904, 0, %p7;
	shr.u64 	%rd88, %rd9, 16;
	and.b64  	%rd89, %rd88, 2;
	shr.u64 	%rd90, %rd9, 61;
	and.b64  	%rd91, %rd90, 2;
	add.s64 	%rd92, %rd89, %rd91;
	shl.b64 	%rd93, %rd10, 41;
	shr.s64 	%rd94, %rd93, 62;
	and.b64  	%rd95, %rd94, -2;
	add.s64 	%rd96, %rd92, %rd95;
	setp.gt.u64 	%p9, %rd96, 3;
	selp.b64 	%rd97, -9223372036854775808, 0, %p9;
	shr.u64 	%rd98, %rd9, 57;
	or.b64  	%rd99, %rd50, %rd98;
	and.b64  	%rd100, %rd99, 1;
	shl.b64 	%rd101, %rd99, 1;
	and.b64  	%rd102, %rd101, 2;
	shl.b64 	%rd103, %rd99, 2;
	and.b64  	%rd104, %rd103, 4;
	and.b64  	%rd105, %rd51, 24;
	shl.b64 	%rd106, %rd16, 5;
	and.b64  	%rd107, %rd106, 32;
	shr.u64 	%rd108, %rd9, 15;
	and.b64  	%rd109, %rd108, 2;
	shl.b64 	%rd110, %rd9, 5;
	shr.s64 	%rd111, %rd110, 62;
	and.b64  	%rd112, %rd111, -2;
	neg.s64 	%rd113, %rd112;
	setp.eq.s64 	%p10, %rd109, %rd113;
	selp.b64 	%rd114, 0, 64, %p10;
	add.s64 	%rd115, %rd6, %rd7;
	ld.global.u64 	%rd116, [%rd115];
	or.b64  	%rd117, %rd13, %rd22;
	or.b64  	%rd118, %rd117, %rd60;
	or.b64  	%rd119, %rd118, %rd20;
	or.b64  	%rd120, %rd119, %rd116;
	or.b64  	%rd121, %rd120, %rd18;
	or.b64  	%rd122, %rd121, %rd29;
	or.b64  	%rd123, %rd122, %rd36;
	or.b64  	%rd124, %rd123, %rd58;
	or.b64  	%rd125, %rd124, %rd70;
	or.b64  	%rd126, %rd125, %rd86;
	or.b64  	%rd127, %rd126, %rd97;
	or.b64  	%rd128, %rd127, %rd49;
	or.b64  	%rd129, %rd128, %rd76;
	or.b64  	%rd130, %rd129, %rd87;
	or.b64  	%rd131, %rd130, %rd9;
	or.b64  	%rd132, %rd131, 1125899906842624;
	st.global.u64 	[%rd115], %rd132;
	ld.global.u64 	%rd133, [%rd115+8];
	or.b64  	%rd134, %rd105, %rd100;
	or.b64  	%rd135, %rd134, %rd102;
	or.b64  	%rd136, %rd135, %rd104;
	or.b64  	%rd137, %rd136, %rd107;
	or.b64  	%rd138, %rd137, %rd114;
	or.b64  	%rd139, %rd138, %rd133;
	or.b64  	%rd140, %rd139, %rd10;
	st.global.u64 	[%rd115+8], %rd140;
	ld.global.u64 	%rd141, [%rd115+16];
	or.b64  	%rd142, %rd141, %rd11;
	st.global.u64 	[%rd115+16], %rd142;
$L__BB35_2:
	ret;

}
	// .globl	_Z20passo_bool_17_parte1P10ulonglong3S0_y
.visible .entry _Z20passo_bool_17_parte1P10ulonglong3S0_y(
	.param .u64 .ptr .align 1 _Z20passo_bool_17_parte1P10ulonglong3S0_y_param_0,
	.param .u64 .ptr .align 1 _Z20passo_bool_17_parte1P10ulonglong3S0_y_param_1,
	.param .u64 _Z20passo_bool_17_parte1P10ulonglong3S0_y_param_2
)
{
	.reg .pred 	%p<2>;
	.reg .b32 	%r<5>;
	.reg .b64 	%rd<194>;

	ld.param.u64 	%rd4, [_Z20passo_bool_17_parte1P10ulonglong3S0_y_param_2];
	mov.u32 	%r1, %tid.x;
	mov.u32 	%r2, %ctaid.x;
	mov.u32 	%r3, %ntid.x;
	mad.lo.s32 	%r4, %r2, %r3, %r1;
	cvt.u64.u32 	%rd1, %r4;
	setp.le.u64 	%p1, %rd4, %rd1;
	@%p1 bra 	$L__BB36_2;
	ld.param.u64 	%rd193, [_Z20passo_bool_17_parte1P10ulonglong3S0_y_param_1];
	ld.param.u64 	%rd192, [_Z20passo_bool_17_parte1P10ulonglong3S0_y_param_0];
	cvta.to.global.u64 	%rd5, %rd192;
	cvta.to.global.u64 	%rd6, %rd193;
	mul.lo.s64 	%rd7, %rd1, 24;
	add.s64 	%rd8, %rd5, %rd7;
	ld.global.u64 	%rd9, [%rd8];
	ld.global.u64 	%rd10, [%rd8+8];
	ld.global.u64 	%rd11, [%rd8+16];
	shr.u64 	%rd12, %rd9, 29;
	and.b64  	%rd13, %rd12, 1;
	shr.u64 	%rd14, %rd10, 12;
	shr.u64 	%rd15, %rd9, 51;
	shr.u64 	%rd16, %rd9, 40;
	and.b64  	%rd17, %rd15, %rd16;
	and.b64  	%rd18, %rd17, %rd14;
	shr.u64 	%rd19, %rd10, 13;
	not.b64 	%rd20, %rd19;
	and.b64  	%rd21, %rd20, 1;
	and.b64  	%rd22, %rd18, %rd21;
	shr.u64 	%rd23, %rd9, 49;
	and.b64  	%rd24, %rd16, %rd23;
	and.b64  	%rd25, %rd24, %rd14;
	and.b64  	%rd26, %rd25, %rd21;
	shl.b64 	%rd27, %rd26, 1;
	or.b64  	%rd28, %rd27, %rd22;
	shl.b64 	%rd29, %rd9, 1;
	and.b64  	%rd30, %rd29, 4;
	shr.u64 	%rd31, %rd9, 7;
	shr.u64 	%rd32, %rd9, 8;
	and.b64  	%rd33, %rd32, %rd31;
	shl.b64 	%rd34, %rd33, 3;
	and.b64  	%rd35, %rd34, 8;
	shr.u64 	%rd36, %rd9, 48;
	shr.u64 	%rd37, %rd9, 1;
	and.b64  	%rd38, %rd37, %rd36;
	shl.b64 	%rd39, %rd38, 4;
	not.b64 	%rd40, %rd39;
	and.b64  	%rd41, %rd40, 16;
	shr.u64 	%rd42, %rd9, 22;
	and.b64  	%rd43, %rd42, 32;
	and.b64  	%rd44, %rd32, 64;
	shr.u64 	%rd45, %rd9, 46;
	and.b64  	%rd46, %rd45, %rd42;
	and.b64  	%rd47, %rd46, %rd21;
	shr.u64 	%rd48, %rd9, 28;
	and.b64  	%rd49, %rd21, %rd48;
	shl.b64 	%rd50, %rd49, 7;
	or.b64  	%rd51, %rd50, %rd47;
	shr.u64 	%rd52, %rd9, 20;
	and.b64  	%rd53, %rd52, 256;
	shr.u64 	%rd54, %rd9, 42;
	shr.u64 	%rd55, %rd9, 25;
	not.b64 	%rd56, %rd55;
	and.b64  	%rd57, %rd56, %rd54;
	shl.b64 	%rd58, %rd57, 9;
	and.b64  	%rd59, %rd58, 512;
	and.b64  	%rd60, %rd45, 1;
	shr.u64 	%rd61, %rd9, 23;
	and.b64  	%rd62, %rd61, 1024;
	and.b64  	%rd63, %rd54, 2048;
	shr.u64 	%rd64, %rd10, 14;
	not.b64 	%rd65, %rd64;
	and.b64  	%rd66, %rd65, %rd54;
	shl.b64 	%rd67, %rd66, 12;
	and.b64  	%rd68, %rd67, 4096;
	shr.u64 	%rd69, %rd9, 6;
	shr.u64 	%rd70, %rd9, 56;
	and.b64  	%rd71, %rd70, %rd69;
	shl.b64 	%rd72, %rd71, 13;
	and.b64  	%rd73, %rd72, 8192;
	shr.u64 	%rd74, %rd10, 15;
	shr.u64 	%rd75, %rd10, 16;
	shr.u64 	%rd76, %rd10, 3;
	not.b64 	%rd77, %rd76;
	and.b64  	%rd78, %rd77, 1;
	shr.u64 	%rd79, %rd10, 17;
	or.b64  	%rd80, %rd74, %rd79;
	shr.u64 	%rd81, %rd10, 18;
	shr.u64 	%rd82, %rd10, 19;
	shr.u64 	%rd83, %rd10, 20;
	shr.u64 	%rd84, %rd10, 21;
	or.b64  	%rd85, %rd80, %rd82;
	or.b64  	%rd86, %rd85, %rd83;
	or.b64  	%rd87, %rd86, %rd84;
	or.b64  	%rd88, %rd87, %rd81;
	shr.u64 	%rd89, %rd10, 22;
	or.b64  	%rd90, %rd88, %rd89;
	and.b64  	%rd91, %rd75, %rd90;
	and.b64  	%rd92, %rd91, %rd78;
	shr.u64 	%rd93, %rd9, 13;
	or.b64  	%rd94, %rd89, %rd93;
	or.b64  	%rd95, %rd94, %rd79;
	or.b64  	%rd96, %rd95, %rd83;
	or.b64  	%rd97, %rd96, %rd84;
	or.b64  	%rd98, %rd97, %rd74;
	or.b64  	%rd99, %rd98, %rd76;
	or.b64  	%rd100, %rd99, %rd81;
	or.b64  	%rd101, %rd100, %rd75;
	or.b64  	%rd102, %rd101, %rd82;
	shl.b64 	%rd103, %rd102, 14;
	and.b64  	%rd104, %rd103, 16384;
	or.b64  	%rd105, %rd104, %rd92;
	xor.b64  	%rd106, %rd105, 16384;
	shr.u64 	%rd107, %rd10, 23;
	and.b64  	%rd108, %rd75, %rd107;
	and.b64  	%rd109, %rd108, %rd87;
	and.b64  	%rd110, %rd109, %rd78;
	and.b64  	%rd111, %rd108, %rd89;
	and.b64  	%rd112, %rd111, %rd78;
	shl.b64 	%rd113, %rd112, 15;
	or.b64  	%rd114, %rd110, %rd113;
	shr.u64 	%rd115, %rd10, 24;
	shr.u64 	%rd116, %rd10, 25;
	and.b64  	%rd117, %rd116, %rd75;
	and.b64  	%rd118, %rd107, 1;
	xor.b64  	%rd119, %rd118, 1;
	or.b64  	%rd120, %rd115, %rd79;
	or.b64  	%rd121, %rd120, %rd74;
	and.b64  	%rd122, %rd117, %rd81;
	and.b64  	%rd123, %rd122, %rd78;
	shr.u64 	%rd124, %rd10, 26;
	or.b64  	%rd125, %rd121, %rd124;
	or.b64  	%rd126, %rd125, %rd83;
	or.b64  	%rd127, %rd126, %rd89;
	and.b64  	%rd128, %rd127, %rd77;
	and.b64  	%rd129, %rd128, %rd117;
	and.b64  	%rd130, %rd129, %rd119;
	or.b64  	%rd131, %rd123, %rd130;
	shr.u64 	%rd132, %rd10, 27;
	and.b64  	%rd133, %rd132, %rd77;
	and.b64  	%rd134, %rd133, %rd117;
	and.b64  	%rd135, %rd134, %rd119;
	shl.b64 	%rd136, %rd135, 16;
	or.b64  	%rd137, %rd131, %rd136;
	shr.u64 	%rd138, %rd10, 28;
	shr.u64 	%rd139, %rd10, 29;
	and.b64  	%rd140, %rd75, %rd139;
	not.b64 	%rd141, %rd107;
	shr.u64 	%rd142, %rd10, 30;
	or.b64  	%rd143, %rd74, %rd142;
	or.b64  	%rd144, %rd143, %rd138;
	or.b64  	%rd145, %rd144, %rd115;
	or.b64  	%rd146, %rd145, %rd124;
	or.b64  	%rd147, %rd146, %rd83;
	or.b64  	%rd148, %rd147, %rd89;
	and.b64  	%rd149, %rd148, %rd141;
	and.b64  	%rd150, %rd149, %rd140;
	and.b64  	%rd151, %rd150, %rd78;
	and.b64  	%rd152, %rd132, %rd141;
	and.b64  	%rd153, %rd152, %rd140;
	and.b64  	%rd154, %rd153, %rd78;
	shl.b64 	%rd155, %rd154, 17;
	or.b64  	%rd156, %rd151, %rd155;
	and.b64  	%rd157, %rd118, %rd116;
	or.b64  	%rd158, %rd120, %rd138;
	or.b64  	%rd159, %rd158, %rd82;
	or.b64  	%rd160, %rd159, %rd89;
	and.b64  	%rd161, %rd160, %rd157;
	and.b64  	%rd162, %rd157, %rd132;
	shl.b64 	%rd163, %rd162, 18;
	or.b64  	%rd164, %rd161, %rd163;
	add.s64 	%rd165, %rd6, %rd7;
	ld.global.u64 	%rd166, [%rd165];
	or.b64  	%rd167, %rd62, %rd60;
	or.b64  	%rd168, %rd167, %rd44;
	or.b64  	%rd169, %rd168, %rd43;
	or.b64  	%rd170, %rd169, %rd13;
	or.b64  	%rd171, %rd170, %rd30;
	or.b64  	%rd172, %rd171, %rd53;
	or.b64  	%rd173, %rd172, %rd63;
	or.b64  	%rd174, %rd173, %rd166;
	or.b64  	%rd175, %rd174, %rd35;
	or.b64  	%rd176, %rd175, %rd73;
	or.b64  	%rd177, %rd176, %rd41;
	or.b64  	%rd178, %rd177, %rd59;
	or.b64  	%rd179, %rd178, %rd68;
	or.b64  	%rd180, %rd179, %rd28;
	or.b64  	%rd181, %rd180, %rd51;
	or.b64  	%rd182, %rd181, %rd164;
	or.b64  	%rd183, %rd182, %rd114;
	or.b64  	%rd184, %rd183, %rd137;
	or.b64  	%rd185, %rd184, %rd156;
	or.b64  	%rd186, %rd185, %rd106;
	or.b64  	%rd187, %rd186, %rd9;
	st.global.u64 	[%rd165], %rd187;
	ld.global.u64 	%rd188, [%rd165+8];
	or.b64  	%rd189, %rd188, %rd10;
	st.global.u64 	[%rd165+8], %rd189;
	ld.global.u64 	%rd190, [%rd165+16];
	or.b64  	%rd191, %rd190, %rd11;
	st.global.u64 	[%rd165+16], %rd191;
$L__BB36_2:
	ret;

}
	// .globl	_Z20passo_bool_17_parte2P10ulonglong3S0_y
.visible .entry _Z20passo_bool_17_parte2P10ulonglong3S0_y(
	.param .u64 .ptr .align 1 _Z20passo_bool_17_parte2P10ulonglong3S0_y_param_0,
	.param .u64 .ptr .align 1 _Z20passo_bool_17_parte2P10ulonglong3S0_y_param_1,
	.param .u64 _Z20passo_bool_17_parte2P10ulonglong3S0_y_param_2
)
{
	.reg .pred 	%p<2>;
	.reg .b32 	%r<9>;
	.reg .b64 	%rd<159>;

	ld.param.u64 	%rd3, [_Z20passo_bool_17_parte2P10ulonglong3S0_y_param_2];
	mov.u32 	%r1, %tid.x;
	mov.u32 	%r2, %ctaid.x;
	mov.u32 	%r3, %ntid.x;
	mad.lo.s32 	%r4, %r2, %r3, %r1;
	cvt.u64.u32 	%rd4, %r4;
	setp.le.u64 	%p1, %rd3, %rd4;
	@%p1 bra 	$L__BB37_2;
	ld.param.u64 	%rd158, [_Z20passo_bool_17_parte2P10ulonglong3S0_y_param_1];
	ld.param.u64 	%rd157, [_Z20passo_bool_17_parte2P10ulonglong3S0_y_param_0];
	cvta.to.global.u64 	%rd5, %rd157;
	cvta.to.global.u64 	%rd6, %rd158;
	mov.u32 	%r5, %ctaid.x;
	mov.u32 	%r6, %ntid.x;
	mov.u32 	%r7, %tid.x;
	mad.lo.s32 	%r8, %r5, %r6, %r7;
	mul.wide.u32 	%rd7, %r8, 24;
	add.s64 	%rd8, %rd5, %rd7;
	ld.global.u64 	%rd9, [%rd8];
	ld.global.u64 	%rd10, [%rd8+8];
	ld.global.u64 	%rd11, [%rd8+16];
	shr.u64 	%rd12, %rd10, 17;
	shr.u64 	%rd13, %rd10, 23;
	shr.u64 	%rd14, %rd10, 29;
	and.b64  	%rd15, %rd14, 1;
	and.b64  	%rd16, %rd15, %rd13;
	shr.u64 	%rd17, %rd10, 24;
	or.b64  	%rd18, %rd12, %rd17;
	shr.u64 	%rd19, %rd10, 28;
	or.b64  	%rd20, %rd18, %rd19;
	shr.u64 	%rd21, %rd10, 26;
	shr.u64 	%rd22, %rd10, 30;
	and.b64  	%rd23, %rd13, 1;
	and.b64  	%rd24, %rd21, %rd22;
	and.b64  	%rd25, %rd24, %rd23;
	or.b64  	%rd26, %rd20, %rd22;
	shr.u64 	%rd27, %rd10, 31;
	or.b64  	%rd28, %rd26, %rd27;
	shr.u64 	%rd29, %rd10, 20;
	shr.u64 	%rd30, %rd10, 16;
	and.b64  	%rd31, %rd30, %rd29;
	and.b64  	%rd32, %rd31, %rd15;
	shr.u64 	%rd33, %rd10, 22;
	shr.u64 	%rd34, %rd10, 27;
	shr.u64 	%rd35, %rd10, 15;
	or.b64  	%rd36, %rd33, %rd35;
	shr.u64 	%rd37, %rd10, 19;
	or.b64  	%rd38, %rd25, %rd32;
	or.b64  	%rd39, %rd36, %rd28;
	or.b64  	%rd40, %rd39, %rd34;
	or.b64  	%rd41, %rd40, %rd37;
	and.b64  	%rd42, %rd41, %rd16;
	or.b64  	%rd43, %rd38, %rd42;
	shr.u64 	%rd44, %rd10, 21;
	and.b64  	%rd45, %rd16, %rd44;
	shl.b64 	%rd46, %rd45, 19;
	or.b64  	%rd47, %rd43, %rd46;
	shr.u64 	%rd48, %rd10, 25;
	and.b64  	%rd49, %rd48, %rd14;
	xor.b64  	%rd50, %rd23, 1;
	or.b64  	%rd51, %rd17, %rd19;
	or.b64  	%rd52, %rd51, %rd21;
	and.b64  	%rd53, %rd52, %rd49;
	and.b64  	%rd54, %rd53, %rd50;
	and.b64  	%rd55, %rd49, %rd34;
	and.b64  	%rd56, %rd55, %rd50;
	shl.b64 	%rd57, %rd56, 20;
	or.b64  	%rd58, %rd54, %rd57;
	or.b64  	%rd59, %rd51, %rd12;
	or.b64  	%rd60, %rd59, %rd22;
	or.b64  	%rd61, %rd60, %rd37;
	or.b64  	%rd62, %rd61, %rd27;
	and.b64  	%rd63, %rd62, %rd15;
	and.b64  	%rd64, %rd15, %rd34;
	shl.b64 	%rd65, %rd64, 21;
	or.b64  	%rd66, %rd63, %rd65;
	shr.u64 	%rd67, %rd9, 8;
	and.b64  	%rd68, %rd67, 4194304;
	shr.u64 	%rd69, %rd9, 14;
	shr.u64 	%rd70, %rd9, 51;
	or.b64  	%rd71, %rd69, %rd70;
	and.b64  	%rd72, %rd71, 1;
	shr.u64 	%rd73, %rd9, 1;
	and.b64  	%rd74, %rd73, 8388608;
	shr.u64 	%rd75, %rd9, 21;
	shr.u64 	%rd76, %rd9, 19;
	shr.u64 	%rd77, %rd9, 16;
	or.b64  	%rd78, %rd75, %rd77;
	shr.u64 	%rd79, %rd9, 18;
	or.b64  	%rd80, %rd78, %rd79;
	shr.u64 	%rd81, %rd9, 20;
	or.b64  	%rd82, %rd80, %rd81;
	shr.u64 	%rd83, %rd9, 15;
	or.b64  	%rd84, %rd82, %rd83;
	shr.u64 	%rd85, %rd9, 17;
	or.b64  	%rd86, %rd84, %rd85;
	or.b64  	%rd87, %rd86, %rd69;
	or.b64  	%rd88, %rd87, %rd76;
	and.b64  	%rd89, %rd88, 1;
	shl.b64 	%rd90, %rd10, 24;
	and.b64  	%rd91, %rd90, 16777216;
	shr.u64 	%rd92, %rd9, 46;
	and.b64  	%rd93, %rd73, %rd92;
	shl.b64 	%rd94, %rd93, 25;
	not.b64 	%rd95, %rd94;
	and.b64  	%rd96, %rd95, 33554432;
	shr.u64 	%rd97, %rd9, 7;
	and.b64  	%rd98, %rd97, 67108864;
	shr.u64 	%rd99, %rd9, 26;
	and.b64  	%rd100, %rd99, 134217728;
	shr.u64 	%rd101, %rd9, 37;
	shr.u64 	%rd102, %rd9, 35;
	and.b64  	%rd103, %rd102, %rd101;
	shl.b64 	%rd104, %rd103, 28;
	and.b64  	%rd105, %rd104, 268435456;
	and.b64  	%rd106, %rd76, 536870912;
	shr.u64 	%rd107, %rd9, 31;
	and.b64  	%rd108, %rd107, 1;
	shr.u64 	%rd109, %rd9, 28;
	and.b64  	%rd110, %rd109, 1073741824;
	and.b64  	%rd111, %rd99, 2147483648;
	shr.u64 	%rd112, %rd9, 25;
	and.b64  	%rd113, %rd112, 4294967296;
	shr.u64 	%rd114, %rd9, 10;
	and.b64  	%rd115, %rd114, 8589934592;
	shr.u64 	%rd116, %rd9, 4;
	and.b64  	%rd117, %rd116, 17179869184;
	shr.u64 	%rd118, %rd9, 38;
	or.b64  	%rd119, %rd118, %rd107;
	and.b64  	%rd120, %rd119, 1;
	shl.b64 	%rd121, %rd9, 3;
	and.b64  	%rd122, %rd121, 34359738368;
	shr.u64 	%rd123, %rd9, 2;
	and.b64  	%rd124, %rd123, 68719476736;
	shl.b64 	%rd125, %rd9, 6;
	and.b64  	%rd126, %rd125, 137438953472;
	add.s64 	%rd127, %rd6, %rd7;
	ld.global.u64 	%rd128, [%rd127];
	or.b64  	%rd129, %rd126, %rd124;
	or.b64  	%rd130, %rd129, %rd122;
	or.b64  	%rd131, %rd130, %rd117;
	or.b64  	%rd132, %rd131, %rd115;
	or.b64  	%rd133, %rd132, %rd113;
	or.b64  	%rd134, %rd133, %rd111;
	or.b64  	%rd135, %rd134, %rd110;
	or.b64  	%rd136, %rd135, %rd108;
	or.b64  	%rd137, %rd136, %rd100;
	or.b64  	%rd138, %rd137, %rd98;
	or.b64  	%rd139, %rd138, %rd74;
	or.b64  	%rd140, %rd139, %rd68;
	or.b64  	%rd141, %rd140, %rd106;
	or.b64  	%rd142, %rd141, %rd120;
	or.b64  	%rd143, %rd142, %rd91;
	or.b64  	%rd144, %rd143, %rd72;
	or.b64  	%rd145, %rd144, %rd128;
	or.b64  	%rd146, %rd145, %rd105;
	or.b64  	%rd147, %rd146, %rd96;
	or.b64  	%rd148, %rd147, %rd58;
	or.b64  	%rd149, %rd148, %rd89;
	or.b64  	%rd150, %rd149, %rd66;
	or.b64  	%rd151, %rd150, %rd47;
	or.b64  	%rd152, %rd151, %rd9;
	st.global.u64 	[%rd127], %rd152;
	ld.global.u64 	%rd153, [%rd127+8];
	or.b64  	%rd154, %rd153, %rd10;
	st.global.u64 	[%rd127+8], %rd154;
	ld.global.u64 	%rd155, [%rd127+16];
	or.b64  	%rd156, %rd155, %rd11;
	st.global.u64 	[%rd127+16], %rd156;
$L__BB37_2:
	ret;

}
	// .globl	_Z20passo_bool_17_parte3P10ulonglong3S0_y
.visible .entry _Z20passo_bool_17_parte3P10ulonglong3S0_y(
	.param .u64 .ptr .align 1 _Z20passo_bool_17_parte3P10ulonglong3S0_y_param_0,
	.param .u64 .ptr .align 1 _Z20passo_bool_17_parte3P10ulonglong3S0_y_param_1,
	.param .u64 _Z20passo_bool_17_parte3P10ulonglong3S0_y_param_2
)
{
	.reg .pred 	%p<3>;
	.reg .b32 	%r<5>;
	.reg .b64 	%rd<136>;

	ld.param.u64 	%rd4, [_Z20passo_bool_17_parte3P10ulonglong3S0_y_param_2];
	mov.u32 	%r1, %tid.x;
	mov.u32 	%r2, %ctaid.x;
	mov.u32 	%r3, %ntid.x;
	mad.lo.s32 	%r4, %r2, %r3, %r1;
	cvt.u64.u32 	%rd1, %r4;
	setp.le.u64 	%p1, %rd4, %rd1;
	@%p1 bra 	$L__BB38_2;
	ld.param.u64 	%rd135, [_Z20passo_bool_17_parte3P10ulonglong3S0_y_param_1];
	ld.param.u64 	%rd134, [_Z20passo_bool_17_parte3P10ulonglong3S0_y_param_0];
	cvta.to.global.u64 	%rd5, %rd134;
	cvta.to.global.u64 	%rd6, %rd135;
	mul.lo.s64 	%rd7, %rd1, 24;
	add.s64 	%rd8, %rd5, %rd7;
	ld.global.u64 	%rd9, [%rd8];
	ld.global.u64 	%rd10, [%rd8+8];
	ld.global.u64 	%rd11, [%rd8+16];
	shr.u64 	%rd12, %rd9, 19;
	and.b64  	%rd13, %rd12, 274877906944;
	shr.u64 	%rd14, %rd9, 61;
	shr.u64 	%rd15, %rd10, 32;
	and.b64  	%rd16, %rd14, %rd15;
	shl.b64 	%rd17, %rd16, 39;
	and.b64  	%rd18, %rd17, 549755813888;
	or.b64  	%rd19, %rd18, %rd13;
	shl.b64 	%rd20, %rd10, 8;
	and.b64  	%rd21, %rd20, 1099511627776;
	or.b64  	%rd22, %rd19, %rd21;
	shr.u64 	%rd23, %rd9, 14;
	shr.u64 	%rd24, %rd9, 21;
	or.b64  	%rd25, %rd23, %rd24;
	and.b64  	%rd26, %rd25, 1;
	shl.b64 	%rd27, %rd9, 24;
	and.b64  	%rd28, %rd27, 2199023255552;
	or.b64  	%rd29, %rd28, %rd26;
	or.b64  	%rd30, %rd22, %rd29;
	shr.u64 	%rd31, %rd9, 22;
	shr.u64 	%rd32, %rd10, 33;
	not.b64 	%rd33, %rd32;
	and.b64  	%rd34, %rd31, 1;
	and.b64  	%rd35, %rd34, %rd33;
	shl.b64 	%rd36, %rd35, 42;
	or.b64  	%rd37, %rd30, %rd36;
	shr.u64 	%rd38, %rd9, 35;
	shr.u64 	%rd39, %rd9, 34;
	or.b64  	%rd40, %rd38, %rd39;
	and.b64  	%rd41, %rd40, 1;
	shl.b64 	%rd42, %rd9, 7;
	and.b64  	%rd43, %rd42, 8796093022208;
	shr.u64 	%rd44, %rd9, 28;
	and.b64  	%rd45, %rd44, 1;
	shl.b64 	%rd46, %rd9, 22;
	and.b64  	%rd47, %rd46, 17592186044416;
	shr.u64 	%rd48, %rd10, 12;
	shr.u64 	%rd49, %rd9, 44;
	shr.u64 	%rd50, %rd9, 39;
	and.b64  	%rd51, %rd50, %rd49;
	and.b64  	%rd52, %rd51, %rd48;
	shl.b64 	%rd53, %rd52, 45;
	and.b64  	%rd54, %rd53, 35184372088832;
	and.b64  	%rd55, %rd34, %rd48;
	shl.b64 	%rd56, %rd55, 46;
	shr.u64 	%rd57, %rd9, 46;
	and.b64  	%rd58, %rd34, %rd57;
	shl.b64 	%rd59, %rd58, 47;
	shr.u64 	%rd60, %rd9, 24;
	shr.u64 	%rd61, %rd9, 57;
	and.b64  	%rd62, %rd61, 1;
	and.b64  	%rd63, %rd62, %rd60;
	shr.u64 	%rd64, %rd9, 41;
	and.b64  	%rd65, %rd62, %rd64;
	shl.b64 	%rd66, %rd65, 48;
	or.b64  	%rd67, %rd66, %rd63;
	shr.u64 	%rd68, %rd10, 1;
	shr.u64 	%rd69, %rd9, 50;
	and.b64  	%rd70, %rd68, %rd69;
	shr.u64 	%rd71, %rd9, 55;
	not.b64 	%rd72, %rd71;
	and.b64  	%rd73, %rd72, 1;
	and.b64  	%rd74, %rd70, %rd73;
	shl.b64 	%rd75, %rd74, 49;
	shr.u64 	%rd76, %rd9, 16;
	shr.u64 	%rd77, %rd10, 34;
	and.b64  	%rd78, %rd77, 1;
	shr.u64 	%rd79, %rd9, 18;
	or.b64  	%rd80, %rd76, %rd79;
	shr.u64 	%rd81, %rd9, 20;
	or.b64  	%rd82, %rd80, %rd81;
	and.b64  	%rd83, %rd82, %rd78;
	shr.u64 	%rd84, %rd9, 23;
	and.b64  	%rd85, %rd78, %rd84;
	or.b64  	%rd86, %rd85, %rd83;
	shr.u64 	%rd87, %rd9, 59;
	and.b64  	%rd88, %rd78, %rd87;
	shl.b64 	%rd89, %rd88, 50;
	or.b64  	%rd90, %rd86, %rd89;
	not.b64 	%rd91, %rd68;
	and.b64  	%rd92, %rd69, %rd91;
	and.b64  	%rd93, %rd92, %rd73;
	shl.b64 	%rd94, %rd93, 51;
	shr.u64 	%rd95, %rd9, 5;
	shr.u64 	%rd96, %rd9, 11;
	and.b64  	%rd97, %rd96, %rd95;
	and.b64  	%rd98, %rd97, %rd48;
	shl.b64 	%rd99, %rd98, 52;
	and.b64  	%rd100, %rd99, 4503599627370496;
	shl.b64 	%rd101, %rd9, 39;
	and.b64  	%rd102, %rd101, 9007199254740992;
	shl.b64 	%rd103, %rd9, 50;
	and.b64  	%rd104, %rd103, 18014398509481984;
	shl.b64 	%rd105, %rd10, 20;
	and.b64  	%rd106, %rd105, 36028797018963968;
	setp.lt.s64 	%p2, %rd9, 0;
	shr.u64 	%rd107, %rd9, 6;
	and.b64  	%rd108, %rd107, 72057594037927936;
	selp.b64 	%rd109, 0, %rd108, %p2;
	add.s64 	%rd110, %rd6, %rd7;
	ld.global.u64 	%rd111, [%rd110];
	or.b64  	%rd112, %rd104, %rd102;
	or.b64  	%rd113, %rd112, %rd47;
	or.b64  	%rd114, %rd113, %rd45;
	or.b64  	%rd115, %rd114, %rd43;
	or.b64  	%rd116, %rd115, %rd41;
	or.b64  	%rd117, %rd116, %rd106;
	or.b64  	%rd118, %rd117, %rd109;
	or.b64  	%rd119, %rd118, %rd111;
	or.b64  	%rd120, %rd119, %rd59;
	or.b64  	%rd121, %rd120, %rd54;
	or.b64  	%rd122, %rd121, %rd56;
	or.b64  	%rd123, %rd122, %rd67;
	or.b64  	%rd124, %rd123, %rd75;
	or.b64  	%rd125, %rd124, %rd94;
	or.b64  	%rd126, %rd125, %rd100;
	or.b64  	%rd127, %rd126, %rd90;
	or.b64  	%rd128, %rd127, %rd37;
	or.b64  	%rd129, %rd128, %rd9;
	st.global.u64 	[%rd110], %rd129;
	ld.global.u64 	%rd130, [%rd110+8];
	or.b64  	%rd131, %rd130, %rd10;
	st.global.u64 	[%rd110+8], %rd131;
	ld.global.u64 	%rd132, [%rd110+16];
	or.b64  	%rd133, %rd132, %rd11;
	st.global.u64 	[%rd110+16], %rd133;
$L__BB38_2:
	ret;

}
	// .globl	_Z20passo_bool_17_parte4P10ulonglong3S0_y
.visible .entry _Z20passo_bool_17_parte4P10ulonglong3S0_y(
	.param .u64 .ptr .align 1 _Z20passo_bool_17_parte4P10ulonglong3S0_y_param_0,
	.param .u64 .ptr .align 1 _Z20passo_bool_17_parte4P10ulonglong3S0_y_param_1,
	.param .u64 _Z20passo_bool_17_parte4P10ulonglong3S0_y_param_2
)
{
	.reg .pred 	%p<2>;
	.reg .b32 	%r<5>;
	.reg .b64 	%rd<130>;

	ld.param.u64 	%rd4, [_Z20passo_bool_17_parte4P10ulonglong3S0_y_param_2];
	mov.u32 	%r1, %tid.x;
	mov.u32 	%r2, %ctaid.x;
	mov.u32 	%r3, %ntid.x;
	mad.lo.s32 	%r4, %r2, %r3, %r1;
	cvt.u64.u32 	%rd1, %r4;
	setp.le.u64 	%p1, %rd4, %rd1;
	@%p1 bra 	$L__BB39_2;
	ld.param.u64 	%rd129, [_Z20passo_bool_17_parte4P10ulonglong3S0_y_param_1];
	ld.param.u64 	%rd128, [_Z20passo_bool_17_parte4P10ulonglong3S0_y_param_0];
	cvta.to.global.u64 	%rd5, %rd128;
	cvta.to.global.u64 	%rd6, %rd129;
	mul.lo.s64 	%rd7, %rd1, 24;
	add.s64 	%rd8, %rd5, %rd7;
	ld.global.u64 	%rd9, [%rd8];
	ld.global.u64 	%rd10, [%rd8+8];
	ld.global.u64 	%rd11, [%rd8+16];
	shr.u64 	%rd12, %rd10, 6;
	and.b64  	%rd13, %rd12, 1;
	shl.b64 	%rd14, %rd10, 46;
	and.b64  	%rd15, %rd14, 144115188075855872;
	or.b64  	%rd16, %rd13, %rd15;
	shr.u64 	%rd17, %rd9, 59;
	shr.u64 	%rd18, %rd10, 36;
	and.b64  	%rd19, %rd18, %rd17;
	shr.u64 	%rd20, %rd9, 2;
	not.b64 	%rd21, %rd20;
	and.b64  	%rd22, %rd21, 1;
	and.b64  	%rd23, %rd19, %rd22;
	shr.u64 	%rd24, %rd9, 48;
	and.b64  	%rd25, %rd24, %rd17;
	and.b64  	%rd26, %rd25, %rd22;
	shl.b64 	%rd27, %rd26, 58;
	or.b64  	%rd28, %rd27, %rd23;
	or.b64  	%rd29, %rd16, %rd28;
	shr.u64 	%rd30, %rd10, 5;
	shr.u64 	%rd31, %rd9, 60;
	not.b64 	%rd32, %rd31;
	and.b64  	%rd33, %rd32, %rd30;
	shl.b64 	%rd34, %rd33, 59;
	and.b64  	%rd35, %rd34, 576460752303423488;
	or.b64  	%rd36, %rd29, %rd35;
	shr.u64 	%rd37, %rd9, 23;
	shr.u64 	%rd38, %rd10, 4;
	not.b64 	%rd39, %rd38;
	and.b64  	%rd40, %rd39, %rd37;
	shl.b64 	%rd41, %rd40, 60;
	and.b64  	%rd42, %rd41, 1152921504606846976;
	shl.b64 	%rd43, %rd10, 51;
	not.b64 	%rd44, %rd43;
	and.b64  	%rd45, %rd44, 2305843009213693952;
	shl.b64 	%rd46, %rd9, 3;
	and.b64  	%rd47, %rd46, 4611686018427387904;
	shr.u64 	%rd48, %rd10, 37;
	shr.u64 	%rd49, %rd9, 14;
	and.b64  	%rd50, %rd48, %rd49;
	shl.b64 	%rd51, %rd50, 63;
	shr.u64 	%rd52, %rd9, 21;
	shr.u64 	%rd53, %rd9, 19;
	shr.u64 	%rd54, %rd9, 16;
	or.b64  	%rd55, %rd52, %rd54;
	shr.u64 	%rd56, %rd9, 15;
	or.b64  	%rd57, %rd55, %rd56;
	shr.u64 	%rd58, %rd9, 18;
	or.b64  	%rd59, %rd57, %rd58;
	shr.u64 	%rd60, %rd9, 20;
	or.b64  	%rd61, %rd59, %rd60;
	shr.u64 	%rd62, %rd9, 17;
	or.b64  	%rd63, %rd61, %rd62;
	or.b64  	%rd64, %rd63, %rd49;
	or.b64  	%rd65, %rd64, %rd53;
	and.b64  	%rd66, %rd65, 1;
	and.b64  	%rd67, %rd48, 2;
	shr.u64 	%rd68, %rd9, 12;
	and.b64  	%rd69, %rd68, 4;
	shl.b64 	%rd70, %rd10, 1;
	and.b64  	%rd71, %rd70, 8;
	and.b64  	%rd72, %rd53, 16;
	shr.u64 	%rd73, %rd10, 39;
	shr.u64 	%rd74, %rd9, 24;
	shr.u64 	%rd75, %rd9, 47;
	not.b64 	%rd76, %rd75;
	and.b64  	%rd77, %rd76, %rd74;
	and.b64  	%rd78, %rd77, %rd73;
	shl.b64 	%rd79, %rd78, 5;
	and.b64  	%rd80, %rd79, 32;
	shr.u64 	%rd81, %rd9, 51;
	shr.u64 	%rd82, %rd10, 34;
	and.b64  	%rd83, %rd81, 1;
	and.b64  	%rd84, %rd83, %rd82;
	and.b64  	%rd85, %rd84, %rd48;
	and.b64  	%rd86, %rd85, %rd73;
	shl.b64 	%rd87, %rd86, 6;
	or.b64  	%rd88, %rd72, %rd69;
	or.b64  	%rd89, %rd88, %rd67;
	or.b64  	%rd90, %rd89, %rd71;
	or.b64  	%rd91, %rd90, %rd80;
	or.b64  	%rd92, %rd91, %rd87;
	or.b64  	%rd93, %rd92, %rd66;
	and.b64  	%rd94, %rd18, 1;
	and.b64  	%rd95, %rd94, %rd49;
	shl.b64 	%rd96, %rd95, 7;
	shl.b64 	%rd97, %rd95, 8;
	and.b64  	%rd98, %rd94, %rd53;
	shl.b64 	%rd99, %rd95, 9;
	or.b64  	%rd100, %rd99, %rd98;
	shl.b64 	%rd101, %rd9, 9;
	and.b64  	%rd102, %rd101, 1024;
	and.b64  	%rd103, %rd83, %rd49;
	shr.u64 	%rd104, %rd9, 49;
	and.b64  	%rd105, %rd49, %rd104;
	shl.b64 	%rd106, %rd105, 11;
	and.b64  	%rd107, %rd106, 2048;
	or.b64  	%rd108, %rd107, %rd103;
	add.s64 	%rd109, %rd6, %rd7;
	ld.global.u64 	%rd110, [%rd109];
	or.b64  	%rd111, %rd47, %rd110;
	or.b64  	%rd112, %rd111, %rd45;
	or.b64  	%rd113, %rd112, %rd51;
	or.b64  	%rd114, %rd113, %rd42;
	or.b64  	%rd115, %rd114, %rd36;
	or.b64  	%rd116, %rd115, %rd9;
	st.global.u64 	[%rd109], %rd116;
	ld.global.u64 	%rd117, [%rd109+8];
	or.b64  	%rd118, %rd102, %rd96;
	or.b64  	%rd119, %rd118, %rd97;
	or.b64  	%rd120, %rd119, %rd108;
	xor.b64  	%rd121, %rd120, 1024;
	or.b64  	%rd122, %rd121, %rd117;
	or.b64  	%rd123, %rd122, %rd100;
	or.b64  	%rd124, %rd123, %rd93;
	or.b64  	%rd125, %rd124, %rd10;
	st.global.u64 	[%rd109+8], %rd125;
	ld.global.u64 	%rd126, [%rd109+16];
	or.b64  	%rd127, %rd126, %rd11;
	st.global.u64 	[%rd109+16], %rd127;
$L__BB39_2:
	ret;

}
	// .globl	_Z19passo_tlf_17_parte1P10ulonglong3S0_y
.visible .entry _Z19passo_tlf_17_parte1P10ulonglong3S0_y(
	.param .u64 .ptr .align 1 _Z19passo_tlf_17_parte1P10ulonglong3S0_y_param_0,
	.param .u64 .ptr .align 1 _Z19passo_tlf_17_parte1P10ulonglong3S0_y_param_1,
	.param .u64 _Z19passo_tlf_17_parte1P10ulonglong3S0_y_param_2
)
{
	.reg .pred 	%p<11>;
	.reg .b32 	%r<5>;
	.reg .b64 	%rd<110>;

	ld.param.u64 	%rd3, [_Z19passo_tlf_17_parte1P10ulonglong3S0_y_param_1];
	ld.param.u64 	%rd4, [_Z19passo_tlf_17_parte1P10ulonglong3S0_y_param_2];
	mov.u32 	%r1, %tid.x;
	mov.u32 	%r2, %ctaid.x;
	mov.u32 	%r3, %ntid.x;
	mad.lo.s32 	%r4, %r2, %r3, %r1;
	cvt.u64.u32 	%rd1, %r4;
	setp.le.u64 	%p1, %rd4, %rd1;
	@%p1 bra 	$L__BB40_2;
	ld.param.u64 	%rd109, [_Z19passo_tlf_17_parte1P10ulonglong3S0_y_param_0];
	cvta.to.global.u64 	%rd5, %rd109;
	cvta.to.global.u64 	%rd6, %rd3;
	mul.lo.s64 	%rd7, %rd1, 24;
	add.s64 	%rd8, %rd5, %rd7;
	ld.global.u64 	%rd9, [%rd8];
	ld.global.u64 	%rd10, [%rd8+8];
	ld.global.u64 	%rd11, [%rd8+16];
	shr.u64 	%rd12, %rd9, 29;
	and.b64  	%rd13, %rd12, 1;
	shl.b64 	%rd14, %rd9, 1;
	and.b64  	%rd15, %rd14, 4;
	shr.u64 	%rd16, %rd9, 7;
	shr.u64 	%rd17, %rd9, 6;
	and.b64  	%rd18, %rd17, 2;
	shr.u64 	%rd19, %rd9, 8;
	and.b64  	%rd20, %rd16, 2;
	add.s64 	%rd21, %rd18, %rd20;
	setp.gt.u64 	%p2, %rd21, 3;
	selp.b64 	%rd22, 8, 0, %p2;
	shl.b64 	%rd23, %rd9, 15;
	shr.s64 	%rd24, %rd23, 62;
	shl.b64 	%rd25, %rd9, 62;
	shr.s64 	%rd26, %rd25, 62;
	and.b64  	%rd27, %rd26, -2;
	add.s64 	%rd28, %rd27, %rd24;
	setp.gt.u64 	%p3, %rd28, -3;
	selp.b64 	%rd29, 16, 0, %p3;
	shr.u64 	%rd30, %rd9, 22;
	and.b64  	%rd31, %rd30, 32;
	and.b64  	%rd32, %rd19, 64;
	shr.u64 	%rd33, %rd9, 46;
	shr.u64 	%rd34, %rd9, 45;
	and.b64  	%rd35, %rd34, 2;
	shr.u64 	%rd36, %rd9, 21;
	and.b64  	%rd37, %rd36, 2;
	add.s64 	%rd38, %rd35, %rd37;
	shl.b64 	%rd39, %rd9, 35;
	shr.s64 	%rd40, %rd39, 63;
	and.b64  	%rd41, %rd40, 6;
	add.s64 	%rd42, %rd38, %rd41;
	setp.gt.u64 	%p4, %rd42, 3;
	selp.b64 	%rd43, 128, 0, %p4;
	shr.u64 	%rd44, %rd9, 20;
	and.b64  	%rd45, %rd44, 256;
	shr.u64 	%rd46, %rd9, 41;
	and.b64  	%rd47, %rd46, 2;
	shl.b64 	%rd48, %rd9, 38;
	shr.s64 	%rd49, %rd48, 62;
	and.b64  	%rd50, %rd49, -2;
	neg.s64 	%rd51, %rd50;
	setp.eq.s64 	%p5, %rd47, %rd51;
	selp.b64 	%rd52, 0, 512, %p5;
	shr.u64 	%rd53, %rd9, 33;
	or.b64  	%rd54, %rd33, %rd53;
	shl.b64 	%rd55, %rd54, 10;
	and.b64  	%rd56, %rd55, 1024;
	shr.u64 	%rd57, %rd9, 42;
	and.b64  	%rd58, %rd57, 2048;
	shl.b64 	%rd59, %rd10, 49;
	shr.s64 	%rd60, %rd59, 62;
	and.b64  	%rd61, %rd60, -2;
	neg.s64 	%rd62, %rd61;
	setp.eq.s64 	%p6, %rd47, %rd62;
	selp.b64 	%rd63, 0, 4096, %p6;
	shr.u64 	%rd64, %rd9, 5;
	and.b64  	%rd65, %rd64, 2;
	shr.u64 	%rd66, %rd9, 55;
	and.b64  	%rd67, %rd66, 2;
	add.s64 	%rd68, %rd65, %rd67;
	setp.gt.u64 	%p7, %rd68, 3;
	selp.b64 	%rd69, 8192, 0, %p7;
	shl.b64 	%rd70, %rd10, 60;
	shr.s64 	%rd71, %rd70, 63;
	and.b64  	%rd72, %rd71, -126;
	shr.u64 	%rd73, %rd10, 21;
	and.b64  	%rd74, %rd73, 2;
	add.s64 	%rd75, %rd72, %rd74;
	setp.gt.u64 	%p8, %rd75, 253;
	selp.b64 	%rd76, 32768, 0, %p8;
	and.b64  	%rd77, %rd71, -766;
	shr.u64 	%rd78, %rd10, 26;
	and.b64  	%rd79, %rd78, 2;
	add.s64 	%rd80, %rd77, %rd79;
	setp.gt.u64 	%p9, %rd80, 1533;
	selp.b64 	%rd81, 65536, 0, %p9;
	and.b64  	%rd82, %rd71, -510;
	add.s64 	%rd83, %rd82, %rd79;
	setp.gt.u64 	%p10, %rd83, 1021;
	selp.b64 	%rd84, 131072, 0, %p10;
	add.s64 	%rd85, %rd6, %rd7;
	ld.global.u64 	%rd86, [%rd85];
	or.b64  	%rd87, %rd32, %rd31;
	or.b64  	%rd88, %rd87, %rd15;
	or.b64  	%rd89, %rd88, %rd13;
	or.b64  	%rd90, %rd89, %rd45;
	or.b64  	%rd91, %rd90, %rd58;
	or.b64  	%rd92, %rd91, %rd86;
	or.b64  	%rd93, %rd92, %rd56;
	or.b64  	%rd94, %rd93, %rd52;
	or.b64  	%rd95, %rd94, %rd22;
	or.b64  	%rd96, %rd95, %rd29;
	or.b64  	%rd97, %rd96, %rd63;
	or.b64  	%rd98, %rd97, %rd69;
	or.b64  	%rd99, %rd98, %rd43;
	or.b64  	%rd100, %rd99, %rd76;
	or.b64  	%rd101, %rd100, %rd81;
	or.b64  	%rd102, %rd101, %rd84;
	or.b64  	%rd103, %rd102, %rd9;
	or.b64  	%rd104, %rd103, 16384;
	st.global.u64 	[%rd85], %rd104;
	ld.global.u64 	%rd105, [%rd85+8];
	or.b64  	%rd106, %rd105, %rd10;
	st.global.u64 	[%rd85+8], %rd106;
	ld.global.u64 	%rd107, [%rd85+16];
	or.b64  	%rd108, %rd107, %rd11;
	st.global.u64 	[%rd85+16], %rd108;
$L__BB40_2:
	ret;

}
	// .globl	_Z19passo_tlf_17_parte2P10ulonglong3S0_y
.visible .entry _Z19passo_tlf_17_parte2P10ulonglong3S0_y(
	.param .u64 .ptr .align 1 _Z19passo_tlf_17_parte2P10ulonglong3S0_y_param_0,
	.param .u64 .ptr .align 1 _Z19passo_tlf_17_parte2P10ulonglong3S0_y_param_1,
	.param .u64 _Z19passo_tlf_17_parte2P10ulonglong3S0_y_param_2
)
{
	.reg .pred 	%p<7>;
	.reg .b32 	%r<9>;
	.reg .b64 	%rd<113>;

	ld.param.u64 	%rd3, [_Z19passo_tlf_17_parte2P10ulonglong3S0_y_param_2];
	mov.u32 	%r1, %tid.x;
	mov.u32 	%r2, %ctaid.x;
	mov.u32 	%r3, %ntid.x;
	mad.lo.s32 	%r4, %r2, %r3, %r1;
	cvt.u64.u32 	%rd4, %r4;
	setp.le.u64 	%p1, %rd3, %rd4;
	@%p1 bra 	$L__BB41_2;
	ld.param.u64 	%rd112, [_Z19passo_tlf_17_parte2P10ulonglong3S0_y_param_1];
	ld.param.u64 	%rd111, [_Z19passo_tlf_17_parte2P10ulonglong3S0_y_param_0];
	cvta.to.global.u64 	%rd5, %rd111;
	cvta.to.global.u64 	%rd6, %rd112;
	mov.u32 	%r5, %ctaid.x;
	mov.u32 	%r6, %ntid.x;
	mov.u32 	%r7, %tid.x;
	mad.lo.s32 	%r8, %r5, %r6, %r7;
	mul.wide.u32 	%rd7, %r8, 24;
	add.s64 	%rd8, %rd5, %rd7;
	ld.global.u64 	%rd9, [%rd8];
	ld.global.u64 	%rd10, [%rd8+8];
	ld.global.u64 	%rd11, [%rd8+16];
	shr.u64 	%rd12, %rd9, 8;
	and.b64  	%rd13, %rd12, 4194304;
	shr.u64 	%rd14, %rd9, 14;
	and.b64  	%rd15, %rd14, 1;
	shr.u64 	%rd16, %rd9, 51;
	and.b64  	%rd17, %rd16, 1;
	shr.u64 	%rd18, %rd9, 24;
	and.b64  	%rd19, %rd18, 1;
	add.s64 	%rd20, %rd15, %rd19;
	or.b64  	%rd21, %rd20, %rd17;
	setp.eq.s64 	%p2, %rd21, 0;
	selp.b64 	%rd22, 0, 8388608, %p2;
	shl.b64 	%rd23, %rd9, 42;
	shr.s64 	%rd24, %rd23, 62;
	and.b64  	%rd25, %rd24, -2;
	shr.u64 	%rd26, %rd9, 19;
	and.b64  	%rd27, %rd26, 1;
	add.s64 	%rd28, %rd15, %rd27;
	shr.u64 	%rd29, %rd9, 16;
	and.b64  	%rd30, %rd29, 1;
	add.s64 	%rd31, %rd28, %rd30;
	shr.u64 	%rd32, %rd9, 18;
	and.b64  	%rd33, %rd32, 1;
	add.s64 	%rd34, %rd31, %rd33;
	shr.u64 	%rd35, %rd9, 20;
	and.b64  	%rd36, %rd35, 1;
	add.s64 	%rd37, %rd34, %rd36;
	shr.u64 	%rd38, %rd9, 15;
	and.b64  	%rd39, %rd38, 1;
	add.s64 	%rd40, %rd37, %rd39;
	shr.u64 	%rd41, %rd9, 17;
	and.b64  	%rd42, %rd41, 1;
	add.s64 	%rd43, %rd40, %rd42;
	and.b64  	%rd44, %rd10, 1;
	add.s64 	%rd45, %rd43, %rd44;
	shl.b64 	%rd46, %rd45, 1;
	setp.eq.s64 	%p3, %rd46, %rd25;
	selp.b64 	%rd47, 0, 16777216, %p3;
	shl.b64 	%rd48, %rd9, 17;
	shr.s64 	%rd49, %rd48, 62;
	shl.b64 	%rd50, %rd9, 62;
	shr.s64 	%rd51, %rd50, 62;
	and.b64  	%rd52, %rd51, -2;
	add.s64 	%rd53, %rd52, %rd49;
	setp.gt.u64 	%p4, %rd53, -3;
	selp.b64 	%rd54, 33554432, 0, %p4;
	shr.u64 	%rd55, %rd9, 7;
	and.b64  	%rd56, %rd55, 67108864;
	shr.u64 	%rd57, %rd9, 26;
	shr.u64 	%rd58, %rd9, 36;
	and.b64  	%rd59, %rd58, 2;
	shr.u64 	%rd60, %rd9, 34;
	and.b64  	%rd61, %rd60, 2;
	add.s64 	%rd62, %rd59, %rd61;
	setp.gt.u64 	%p5, %rd62, 3;
	selp.b64 	%rd63, 268435456, 0, %p5;
	and.b64  	%rd64, %rd26, 536870912;
	shr.u64 	%rd65, %rd9, 31;
	shr.u64 	%rd66, %rd9, 58;
	or.b64  	%rd67, %rd65, %rd66;
	shl.b64 	%rd68, %rd67, 30;
	and.b64  	%rd69, %rd68, 1073741824;
	shr.u64 	%rd70, %rd9, 25;
	and.b64  	%rd71, %rd70, 4294967296;
	shr.u64 	%rd72, %rd9, 10;
	and.b64  	%rd73, %rd72, 8589934592;
	shr.u64 	%rd74, %rd9, 4;
	and.b64  	%rd75, %rd74, 17179869184;
	shr.u64 	%rd76, %rd9, 38;
	and.b64  	%rd77, %rd76, 1;
	and.b64  	%rd78, %rd65, 1;
	shr.u64 	%rd79, %rd9, 32;
	and.b64  	%rd80, %rd79, 1;
	add.s64 	%rd81, %rd77, %rd80;
	or.b64  	%rd82, %rd81, %rd78;
	setp.eq.s64 	%p6, %rd82, 0;
	selp.b64 	%rd83, 0, 34359738368, %p6;
	shr.u64 	%rd84, %rd9, 2;
	and.b64  	%rd85, %rd84, 68719476736;
	shl.b64 	%rd86, %rd9, 6;
	and.b64  	%rd87, %rd86, 137438953472;
	add.s64 	%rd88, %rd6, %rd7;
	ld.global.u64 	%rd89, [%rd88];
	or.b64  	%rd90, %rd87, %rd85;
	or.b64  	%rd91, %rd90, %rd75;
	or.b64  	%rd92, %rd91, %rd73;
	or.b64  	%rd93, %rd92, %rd71;
	and.b64  	%rd94, %rd57, 2281701376;
	or.b64  	%rd95, %rd93, %rd94;
	or.b64  	%rd96, %rd95, %rd56;
	or.b64  	%rd97, %rd96, %rd13;
	or.b64  	%rd98, %rd97, %rd64;
	or.b64  	%rd99, %rd98, %rd89;
	or.b64  	%rd100, %rd99, %rd69;
	or.b64  	%rd101, %rd100, %rd22;
	or.b64  	%rd102, %rd101, %rd54;
	or.b64  	%rd103, %rd102, %rd63;
	or.b64  	%rd104, %rd103, %rd83;
	or.b64  	%rd105, %rd104, %rd47;
	or.b64  	%rd106, %rd105, %rd9;
	st.global.u64 	[%rd88], %rd106;
	ld.global.u64 	%rd107, [%rd88+8];
	or.b64  	%rd108, %rd107, %rd10;
	st.global.u64 	[%rd88+8], %rd108;
	ld.global.u64 	%rd109, [%rd88+16];
	or.b64  	%rd110, %rd109, %rd11;
	st.global.u64 	[%rd88+16], %rd110;
$L__BB41_2:
	ret;

}
	// .globl	_Z19passo_tlf_17_parte3P10ulonglong3S0_y
.visible .entry _Z19passo_tlf_17_parte3P10ulonglong3S0_y(
	.param .u64 .ptr .align 1 _Z19passo_tlf_17_parte3P10ulonglong3S0_y_param_0,
	.param .u64 .ptr .align 1 _Z19passo_tlf_17_parte3P10ulonglong3S0_y_param_1,
	.param .u64 _Z19passo_tlf_17_parte3P10ulonglong3S0_y_param_2
)
{
	.reg .pred 	%p<12>;
	.reg .b32 	%r<5>;
	.reg .b64 	%rd<122>;

	ld.param.u64 	%rd3, [_Z19passo_tlf_17_parte3P10ulonglong3S0_y_param_1];
	ld.param.u64 	%rd4, [_Z19passo_tlf_17_parte3P10ulonglong3S0_y_param_2];
	mov.u32 	%r1, %tid.x;
	mov.u32 	%r2, %ctaid.x;
	mov.u32 	%r3, %ntid.x;
	mad.lo.s32 	%r4, %r2, %r3, %r1;
	cvt.u64.u32 	%rd1, %r4;
	setp.le.u64 	%p1, %rd4, %rd1;
	@%p1 bra 	$L__BB42_2;
	ld.param.u64 	%rd121, [_Z19passo_tlf_17_parte3P10ulonglong3S0_y_param_0];
	cvta.to.global.u64 	%rd5, %rd121;
	cvta.to.global.u64 	%rd6, %rd3;
	mul.lo.s64 	%rd7, %rd1, 24;
	add.s64 	%rd8, %rd5, %rd7;
	ld.global.u64 	%rd9, [%rd8];
	ld.global.u64 	%rd10, [%rd8+8];
	ld.global.u64 	%rd11, [%rd8+16];
	shr.u64 	%rd12, %rd9, 19;
	and.b64  	%rd13, %rd12, 274877906944;
	shr.u64 	%rd14, %rd9, 61;
	shr.u64 	%rd15, %rd9, 60;
	and.b64  	%rd16, %rd15, 2;
	shr.u64 	%rd17, %rd10, 31;
	and.b64  	%rd18, %rd17, 2;
	add.s64 	%rd19, %rd16, %rd18;
	setp.gt.u64 	%p2, %rd19, 3;
	selp.b64 	%rd20, 549755813888, 0, %p2;
	shl.b64 	%rd21, %rd10, 8;
	and.b64  	%rd22, %rd21, 1099511627776;
	shr.u64 	%rd23, %rd9, 14;
	and.b64  	%rd24, %rd23, 1;
	shr.u64 	%rd25, %rd9, 21;
	and.b64  	%rd26, %rd25, 1;
	shr.u64 	%rd27, %rd9, 17;
	and.b64  	%rd28, %rd27, 1;
	add.s64 	%rd29, %rd24, %rd28;
	or.b64  	%rd30, %rd29, %rd26;
	setp.eq.s64 	%p3, %rd30, 0;
	selp.b64 	%rd31, 0, 2199023255552, %p3;
	and.b64  	%rd32, %rd25, 2;
	shl.b64 	%rd33, %rd10, 30;
	shr.s64 	%rd34, %rd33, 62;
	and.b64  	%rd35, %rd34, -2;
	neg.s64 	%rd36, %rd35;
	setp.eq.s64 	%p4, %rd32, %rd36;
	selp.b64 	%rd37, 0, 4398046511104, %p4;
	shr.u64 	%rd38, %rd9, 35;
	and.b64  	%rd39, %rd38, 1;
	shr.u64 	%rd40, %rd9, 34;
	and.b64  	%rd41, %rd40, 1;
	shr.u64 	%rd42, %rd9, 36;
	and.b64  	%rd43, %rd42, 1;
	add.s64 	%rd44, %rd39, %rd43;
	or.b64  	%rd45, %rd44, %rd41;
	setp.eq.s64 	%p5, %rd45, 0;
	selp.b64 	%rd46, 0, 8796093022208, %p5;
	shr.u64 	%rd47, %rd9, 28;
	shr.u64 	%rd48, %rd9, 22;
	or.b64  	%rd49, %rd47, %rd48;
	shl.b64 	%rd50, %rd49, 44;
	and.b64  	%rd51, %rd50, 17592186044416;
	shr.u64 	%rd52, %rd10, 12;
	and.b64  	%rd53, %rd52, 1;
	and.b64  	%rd54, %rd48, 1;
	add.s64 	%rd55, %rd53, %rd54;
	setp.gt.u64 	%p6, %rd55, 1;
	selp.b64 	%rd56, 70368744177664, 0, %p6;
	shr.u64 	%rd57, %rd9, 46;
	and.b64  	%rd58, %rd57, 1;
	add.s64 	%rd59, %rd58, %rd54;
	setp.gt.u64 	%p7, %rd59, 1;
	selp.b64 	%rd60, 140737488355328, 0, %p7;
	shr.u64 	%rd61, %rd9, 24;
	and.b64  	%rd62, %rd61, 1;
	shl.b64 	%rd63, %rd9, 6;
	shr.s64 	%rd64, %rd63, 63;
	and.b64  	%rd65, %rd64, 6;
	shr.u64 	%rd66, %rd9, 41;
	and.b64  	%rd67, %rd66, 1;
	add.s64 	%rd68, %rd62, %rd67;
	shl.b64 	%rd69, %rd68, 1;
	add.s64 	%rd70, %rd69, %rd65;
	setp.gt.u64 	%p8, %rd70, 7;
	selp.b64 	%rd71, 281474976710656, 0, %p8;
	and.b64  	%rd72, %rd10, 2;
	shr.u64 	%rd73, %rd9, 49;
	and.b64  	%rd74, %rd73, 2;
	add.s64 	%rd75, %rd72, %rd74;
	shl.b64 	%rd76, %rd9, 8;
	shr.s64 	%rd77, %rd76, 62;
	and.b64  	%rd78, %rd77, -2;
	add.s64 	%rd79, %rd75, %rd78;
	setp.gt.u64 	%p9, %rd79, 3;
	selp.b64 	%rd80, 562949953421312, 0, %p9;
	shl.b64 	%rd81, %rd10, 62;
	shr.s64 	%rd82, %rd81, 62;
	and.b64  	%rd83, %rd82, -2;
	add.s64 	%rd84, %rd83, %rd74;
	neg.s64 	%rd85, %rd78;
	setp.eq.s64 	%p10, %rd84, %rd85;
	selp.b64 	%rd86, 0, 2251799813685248, %p10;
	shl.b64 	%rd87, %rd9, 39;
	and.b64  	%rd88, %rd87, 9007199254740992;
	shl.b64 	%rd89, %rd9, 50;
	and.b64  	%rd90, %rd89, 18014398509481984;
	shl.b64 	%rd91, %rd10, 20;
	and.b64  	%rd92, %rd91, 36028797018963968;
	and.b64  	%rd93, %rd14, 2;
	shr.s64 	%rd94, %rd9, 62;
	and.b64  	%rd95, %rd94, -2;
	neg.s64 	%rd96, %rd95;
	setp.eq.s64 	%p11, %rd93, %rd96;
	selp.b64 	%rd97, 0, 72057594037927936, %p11;
	add.s64 	%rd98, %rd6, %rd7;
	ld.global.u64 	%rd99, [%rd98];
	or.b64  	%rd100, %rd90, %rd88;
	or.b64  	%rd101, %rd100, %rd13;
	or.b64  	%rd102, %rd101, %rd22;
	or.b64  	%rd103, %rd102, %rd92;
	or.b64  	%rd104, %rd103, %rd99;
	or.b64  	%rd105, %rd104, %rd51;
	or.b64  	%rd106, %rd105, %rd97;
	or.b64  	%rd107, %rd106, %rd60;
	or.b64  	%rd108, %rd107, %rd31;
	or.b64  	%rd109, %rd108, %rd37;
	or.b64  	%rd110, %rd109, %rd46;
	or.b64  	%rd111, %rd110, %rd56;
	or.b64  	%rd112, %rd111, %rd80;
	or.b64  	%rd113, %rd112, %rd20;
	or.b64  	%rd114, %rd113, %rd71;
	or.b64  	%rd115, %rd114, %rd86;
	or.b64  	%rd116, %rd115, %rd9;
	st.global.u64 	[%rd98], %rd116;
	ld.global.u64 	%rd117, [%rd98+8];
	or.b64  	%rd118, %rd117, %rd10;
	st.global.u64 	[%rd98+8], %rd118;
	ld.global.u64 	%rd119, [%rd98+16];
	or.b64  	%rd120, %rd119, %rd11;
	st.global.u64 	[%rd98+16], %rd120;
$L__BB42_2:
	ret;

}
	// .globl	_Z19passo_tlf_17_parte4P10ulonglong3S0_y
.visible .entry _Z19passo_tlf_17_parte4P10ulonglong3S0_y(
	.param .u64 .ptr .align 1 _Z19passo_tlf_17_parte4P10ulonglong3S0_y_param_0,
	.param .u64 .ptr .align 1 _Z19passo_tlf_17_parte4P10ulonglong3S0_y_param_1,
	.param .u64 _Z19passo_tlf_17_parte4P10ulonglong3S0_y_param_2
)
{
	.reg .pred 	%p<9>;
	.reg .b32 	%r<9>;
	.reg .b64 	%rd<125>;

	ld.param.u64 	%rd3, [_Z19passo_tlf_17_parte4P10ulonglong3S0_y_param_2];
	mov.u32 	%r1, %tid.x;
	mov.u32 	%r2, %ctaid.x;
	mov.u32 	%r3, %ntid.x;
	mad.lo.s32 	%r4, %r2, %r3, %r1;
	cvt.u64.u32 	%rd4, %r4;
	setp.le.u64 	%p1, %rd3, %rd4;
	@%p1 bra 	$L__BB43_2;
	ld.param.u64 	%rd124, [_Z19passo_tlf_17_parte4P10ulonglong3S0_y_param_1];
	ld.param.u64 	%rd123, [_Z19passo_tlf_17_parte4P10ulonglong3S0_y_param_0];
	cvta.to.global.u64 	%rd5, %rd123;
	cvta.to.global.u64 	%rd6, %rd124;
	mov.u32 	%r5, %ctaid.x;
	mov.u32 	%r6, %ntid.x;
	mov.u32 	%r7, %tid.x;
	mad.lo.s32 	%r8, %r5, %r6, %r7;
	mul.wide.u32 	%rd7, %r8, 24;
	add.s64 	%rd8, %rd5, %rd7;
	ld.global.u64 	%rd9, [%rd8];
	ld.global.u64 	%rd10, [%rd8+8];
	ld.global.u64 	%rd11, [%rd8+16];
	shr.u64 	%rd12, %rd10, 6;
	shr.u64 	%rd13, %rd10, 11;
	or.b64  	%rd14, %rd12, %rd13;
	shl.b64 	%rd15, %rd14, 57;
	and.b64  	%rd16, %rd15, 144115188075855872;
	shl.b64 	%rd17, %rd9, 4;
	shr.s64 	%rd18, %rd17, 63;
	and.b64  	%rd19, %rd18, 6;
	shl.b64 	%rd20, %rd9, 61;
	shr.s64 	%rd21, %rd20, 63;
	and.b64  	%rd22, %rd21, -6;
	add.s64 	%rd23, %rd19, %rd22;
	shr.u64 	%rd24, %rd9, 47;
	and.b64  	%rd25, %rd24, 2;
	add.s64 	%rd26, %rd23, %rd25;
	setp.gt.u64 	%p2, %rd26, 7;
	selp.b64 	%rd27, 288230376151711744, 0, %p2;
	shr.u64 	%rd28, %rd10, 4;
	and.b64  	%rd29, %rd28, 2;
	shl.b64 	%rd30, %rd9, 3;
	shr.s64 	%rd31, %rd30, 62;
	and.b64  	%rd32, %rd31, -2;
	neg.s64 	%rd33, %rd32;
	setp.eq.s64 	%p3, %rd29, %rd33;
	selp.b64 	%rd34, 0, 576460752303423488, %p3;
	shr.u64 	%rd35, %rd9, 22;
	and.b64  	%rd36, %rd35, 2;
	shl.b64 	%rd37, %rd10, 59;
	shr.s64 	%rd38, %rd37, 62;
	and.b64  	%rd39, %rd38, -2;
	neg.s64 	%rd40, %rd39;
	setp.eq.s64 	%p4, %rd36, %rd40;
	selp.b64 	%rd41, 0, 1152921504606846976, %p4;
	and.b64  	%rd42, %rd30, 4611686018427387904;
	shr.u64 	%rd43, %rd9, 14;
	and.b64  	%rd44, %rd43, 1;
	shl.b64 	%rd45, %rd9, 42;
	shr.s64 	%rd46, %rd45, 62;
	and.b64  	%rd47, %rd46, -2;
	shr.u64 	%rd48, %rd9, 19;
	and.b64  	%rd49, %rd48, 1;
	add.s64 	%rd50, %rd44, %rd49;
	shr.u64 	%rd51, %rd9, 16;
	and.b64  	%rd52, %rd51, 1;
	add.s64 	%rd53, %rd50, %rd52;
	shr.u64 	%rd54, %rd9, 15;
	and.b64  	%rd55, %rd54, 1;
	add.s64 	%rd56, %rd53, %rd55;
	shr.u64 	%rd57, %rd9, 18;
	and.b64  	%rd58, %rd57, 1;
	add.s64 	%rd59, %rd56, %rd58;
	shr.u64 	%rd60, %rd9, 20;
	and.b64  	%rd61, %rd60, 1;
	add.s64 	%rd62, %rd59, %rd61;
	shr.u64 	%rd63, %rd9, 17;
	and.b64  	%rd64, %rd63, 1;
	add.s64 	%rd65, %rd62, %rd64;
	shl.b64 	%rd66, %rd65, 1;
	setp.ne.s64 	%p5, %rd66, %rd47;
	selp.u64 	%rd67, 1, 0, %p5;
	shr.u64 	%rd68, %rd10, 37;
	and.b64  	%rd69, %rd68, 2;
	shr.u64 	%rd70, %rd9, 12;
	and.b64  	%rd71, %rd70, 4;
	shl.b64 	%rd72, %rd10, 1;
	and.b64  	%rd73, %rd72, 8;
	and.b64  	%rd74, %rd48, 16;
	shr.u64 	%rd75, %rd9, 23;
	and.b64  	%rd76, %rd75, 2;
	shl.b64 	%rd77, %rd9, 16;
	shr.s64 	%rd78, %rd77, 62;
	and.b64  	%rd79, %rd78, -2;
	add.s64 	%rd80, %rd76, %rd79;
	setp.gt.u64 	%p6, %rd80, 3;
	selp.b64 	%rd81, 32, 0, %p6;
	shr.u64 	%rd82, %rd9, 13;
	and.b64  	%rd83, %rd82, 2;
	shr.u64 	%rd84, %rd10, 35;
	and.b64  	%rd85, %rd84, 2;
	add.s64 	%rd86, %rd83, %rd85;
	setp.gt.u64 	%p7, %rd86, 3;
	selp.b64 	%rd87, 128, 0, %p7;
	selp.b64 	%rd88, 256, 0, %p7;
	shl.b64 	%rd89, %rd9, 49;
	shr.s64 	%rd90, %rd89, 63;
	and.b64  	%rd91, %rd90, 6;
	shr.u64 	%rd92, %rd9, 51;
	and.b64  	%rd93, %rd92, 1;
	shr.u64 	%rd94, %rd9, 49;
	and.b64  	%rd95, %rd94, 1;
	add.s64 	%rd96, %rd93, %rd95;
	shl.b64 	%rd97, %rd96, 1;
	add.s64 	%rd98, %rd97, %rd91;
	setp.gt.u64 	%p8, %rd98, 7;
	selp.b64 	%rd99, 2048, 0, %p8;
	add.s64 	%rd100, %rd6, %rd7;
	ld.global.u64 	%rd101, [%rd100];
	or.b64  	%rd102, %rd42, %rd101;
	or.b64  	%rd103, %rd102, %rd16;
	or.b64  	%rd104, %rd103, %rd34;
	or.b64  	%rd105, %rd104, %rd41;
	or.b64  	%rd106, %rd105, %rd27;
	or.b64  	%rd107, %rd106, %rd9;
	or.b64  	%rd108, %rd107, 2305843009213693952;
	st.global.u64 	[%rd100], %rd108;
	ld.global.u64 	%rd109, [%rd100+8];
	or.b64  	%rd110, %rd71, %rd74;
	or.b64  	%rd111, %rd110, %rd69;
	or.b64  	%rd112, %rd111, %rd73;
	or.b64  	%rd113, %rd112, %rd109;
	or.b64  	%rd114, %rd113, %rd81;
	or.b64  	%rd115, %rd114, %rd87;
	or.b64  	%rd116, %rd115, %rd88;
	or.b64  	%rd117, %rd116, %rd99;
	or.b64  	%rd118, %rd117, %rd67;
	or.b64  	%rd119, %rd118, %rd10;
	or.b64  	%rd120, %rd119, 1024;
	st.global.u64 	[%rd100+8], %rd120;
	ld.global.u64 	%rd121, [%rd100+16];
	or.b64  	%rd122, %rd121, %rd11;
	st.global.u64 	[%rd100+16], %rd122;
$L__BB43_2:
	ret;

}
	// .globl	_Z20passo_bool_18_parte1P10ulonglong3S0_y
.visible .entry _Z20passo_bool_18_parte1P10ulonglong3S0_y(
	.param .u64 .ptr .align 1 _Z20passo_bool_18_parte1P10ulonglong3S0_y_param_0,
	.param .u64 .ptr .align 1 _Z20passo_bool_18_parte1P10ulonglong3S0_y_param_1,
	.param .u64 _Z20passo_bool_18_parte1P10ulonglong3S0_y_param_2
)
{
	.reg .pred 	%p<4>;
	.reg .b32 	%r<5>;
	.reg .b64 	%rd<235>;

	ld.param.u64 	%rd3, [_Z20passo_bool_18_parte1P10ulonglong3S0_y_param_1];
	ld.param.u64 	%rd4, [_Z20passo_bool_18_parte1P10ulonglong3S0_y_param_2];
	mov.u32 	%r1, %tid.x;
	mov.u32 	%r2, %ctaid.x;
	mov.u32 	%r3, %ntid.x;
	mad.lo.s32 	%r4, %r2, %r3, %r1;
	cvt.u64.u32 	%rd1, %r4;
	setp.le.u64 	%p1, %rd4, %rd1;
	@%p1 bra 	$L__BB44_2;
	ld.param.u64 	%rd234, [_Z20passo_bool_18_parte1P10ulonglong3S0_y_param_0];
	cvta.to.global.u64 	%rd5, %rd234;
	cvta.to.global.u64 	%rd6, %rd3;
	mul.lo.s64 	%rd7, %rd1, 24;
	add.s64 	%rd8, %rd5, %rd7;
	ld.global.u64 	%rd9, [%rd8];
	ld.global.u64 	%rd10, [%rd8+8];
	ld.global.u64 	%rd11, [%rd8+16];
	shr.u64 	%rd12, %rd10, 10;
	and.b64  	%rd13, %rd12, 1;
	shr.u64 	%rd14, %rd9, 42;
	shr.u64 	%rd15, %rd11, 2;
	shr.u64 	%rd16, %rd9, 33;
	shr.u64 	%rd17, %rd9, 31;
	and.b64  	%rd18, %rd17, %rd15;
	and.b64  	%rd19, %rd18, %rd16;
	and.b64  	%rd20, %rd19, %rd14;
	shl.b64 	%rd21, %rd20, 1;
	and.b64  	%rd22, %rd21, 2;
	or.b64  	%rd23, %rd22, %rd13;
	shr.u64 	%rd24, %rd9, 12;
	and.b64  	%rd25, %rd24, 4;
	or.b64  	%rd26, %rd23, %rd25;
	shr.u64 	%rd27, %rd10, 5;
	and.b64  	%rd28, %rd27, 1;
	shr.u64 	%rd29, %rd10, 1;
	and.b64  	%rd30, %rd29, 8;
	shr.u64 	%rd31, %rd10, 49;
	and.b64  	%rd32, %rd31, 16;
	shr.u64 	%rd33, %rd9, 7;
	shr.u64 	%rd34, %rd9, 57;
	and.b64  	%rd35, %rd34, %rd33;
	shl.b64 	%rd36, %rd35, 5;
	and.b64  	%rd37, %rd36, 32;
	shr.u64 	%rd38, %rd9, 13;
	shr.u64 	%rd39, %rd10, 3;
	or.b64  	%rd40, %rd27, %rd39;
	shr.u64 	%rd41, %rd9, 39;
	shr.u64 	%rd42, %rd10, 45;
	shr.u64 	%rd43, %rd9, 6;
	and.b64  	%rd44, %rd43, 1;
	xor.b64  	%rd45, %rd44, 1;
	and.b64  	%rd46, %rd41, %rd40;
	and.b64  	%rd47, %rd46, %rd45;
	and.b64  	%rd48, %rd47, %rd42;
	and.b64  	%rd49, %rd48, %rd38;
	shr.u64 	%rd50, %rd10, 14;
	not.b64 	%rd51, %rd50;
	and.b64  	%rd52, %rd44, %rd51;
	or.b64  	%rd53, %rd52, %rd49;
	shr.u64 	%rd54, %rd9, 63;
	and.b64  	%rd55, %rd48, %rd54;
	shl.b64 	%rd56, %rd55, 6;
	or.b64  	%rd57, %rd53, %rd56;
	shr.u64 	%rd58, %rd10, 48;
	and.b64  	%rd59, %rd58, 128;
	shr.u64 	%rd60, %rd10, 20;
	shr.u64 	%rd61, %rd10, 21;
	or.b64  	%rd62, %rd60, %rd61;
	shr.u64 	%rd63, %rd10, 19;
	or.b64  	%rd64, %rd62, %rd63;
	and.b64  	%rd65, %rd64, 1;
	and.b64  	%rd66, %rd50, 256;
	shr.u64 	%rd67, %rd9, 30;
	and.b64  	%rd68, %rd67, 512;
	shr.u64 	%rd69, %rd9, 41;
	shr.u64 	%rd70, %rd11, 3;
	not.b64 	%rd71, %rd70;
	and.b64  	%rd72, %rd71, %rd69;
	shl.b64 	%rd73, %rd72, 10;
	and.b64  	%rd74, %rd73, 1024;
	shl.b64 	%rd75, %rd9, 1;
	and.b64  	%rd76, %rd75, 2048;
	shr.u64 	%rd77, %rd9, 11;
	and.b64  	%rd78, %rd77, %rd38;
	shl.b64 	%rd79, %rd78, 12;
	and.b64  	%rd80, %rd79, 4096;
	shl.b64 	%rd81, %rd9, 2;
	and.b64  	%rd82, %rd81, 8192;
	shr.u64 	%rd83, %rd9, 24;
	and.b64  	%rd84, %rd42, %rd83;
	shr.u64 	%rd85, %rd10, 17;
	not.b64 	%rd86, %rd85;
	shr.u64 	%rd87, %rd9, 14;
	and.b64  	%rd88, %rd87, 1;
	and.b64  	%rd89, %rd88, %rd85;
	xor.b64  	%rd90, %rd89, 1;
	and.b64  	%rd91, %rd90, %rd84;
	shl.b64 	%rd92, %rd91, 14;
	shr.u64 	%rd93, %rd10, 41;
	not.b64 	%rd94, %rd93;
	and.b64  	%rd95, %rd94, 1;
	and.b64  	%rd96, %rd95, %rd42;
	shl.b64 	%rd97, %rd96, 15;
	shr.u64 	%rd98, %rd9, 16;
	shr.u64 	%rd99, %rd10, 38;
	not.b64 	%rd100, %rd99;
	shr.u64 	%rd101, %rd10, 23;
	and.b64  	%rd102, %rd42, %rd99;
	not.b64 	%rd103, %rd102;
	and.b64  	%rd104, %rd10, 67108864;
	and.b64  	%rd105, %rd9, 65536;
	or.b64  	%rd106, %rd104, %rd105;
	setp.eq.s64 	%p2, %rd106, 0;
	shr.u64 	%rd107, %rd9, 61;
	and.b64  	%rd108, %rd16, %rd107;
	selp.b64 	%rd109, %rd108, 0, %p2;
	and.b64  	%rd110, %rd103, %rd109;
	and.b64  	%rd111, %rd98, %rd100;
	and.b64  	%rd112, %rd111, %rd101;
	and.b64  	%rd113, %rd112, 1;
	and.b64  	%rd114, %rd110, %rd101;
	shl.b64 	%rd115, %rd114, 16;
	and.b64  	%rd116, %rd115, 65536;
	or.b64  	%rd117, %rd116, %rd113;
	or.b64  	%rd118, %rd42, %rd83;
	and.b64  	%rd119, %rd86, %rd118;
	and.b64  	%rd120, %rd88, %rd119;
	shl.b64 	%rd121, %rd120, 17;
	shr.u64 	%rd122, %rd9, 15;
	shr.u64 	%rd123, %rd10, 7;
	shr.u64 	%rd124, %rd9, 32;
	shr.u64 	%rd125, %rd9, 34;
	or.b64  	%rd126, %rd125, %rd124;
	or.b64  	%rd127, %rd126, %rd123;
	or.b64  	%rd128, %rd127, %rd16;
	and.b64  	%rd129, %rd128, 1;
	and.b64  	%rd130, %rd10, 2199023255680;
	and.b64  	%rd131, %rd9, 30064771072;
	or.b64  	%rd132, %rd130, %rd131;
	setp.eq.s64 	%p3, %rd132, 0;
	selp.u64 	%rd133, 1, 0, %p3;
	or.b64  	%rd134, %rd129, %rd133;
	and.b64  	%rd135, %rd134, %rd122;
	and.b64  	%rd136, %rd83, %rd122;
	and.b64  	%rd137, %rd136, %rd42;
	and.b64  	%rd138, %rd137, %rd95;
	shl.b64 	%rd139, %rd138, 18;
	or.b64  	%rd140, %rd135, %rd139;
	shr.u64 	%rd141, %rd10, 11;
	shr.u64 	%rd142, %rd10, 4;
	shr.u64 	%rd143, %rd9, 20;
	shr.u64 	%rd144, %rd9, 19;
	and.b64  	%rd145, %rd144, 1;
	and.b64  	%rd146, %rd145, %rd143;
	xor.b64  	%rd147, %rd146, 1;
	shr.u64 	%rd148, %rd10, 12;
	or.b64  	%rd149, %rd141, %rd148;
	and.b64  	%rd150, %rd149, %rd142;
	and.b64  	%rd151, %rd150, %rd147;
	shr.u64 	%rd152, %rd10, 8;
	not.b64 	%rd153, %rd152;
	and.b64  	%rd154, %rd152, %rd145;
	shr.u64 	%rd155, %rd9, 60;
	shr.u64 	%rd156, %rd9, 10;
	and.b64  	%rd157, %rd156, 1;
	and.b64  	%rd158, %rd157, %rd155;
	and.b64  	%rd159, %rd158, %rd42;
	shr.u64 	%rd160, %rd9, 2;
	and.b64  	%rd161, %rd160, 1048576;
	shr.u64 	%rd162, %rd9, 17;
	and.b64  	%rd163, %rd87, %rd162;
	and.b64  	%rd164, %rd163, %rd28;
	shl.b64 	%rd165, %rd164, 21;
	shr.u64 	%rd166, %rd11, 4;
	and.b64  	%rd167, %rd153, %rd166;
	and.b64  	%rd168, %rd167, 1;
	shr.u64 	%rd169, %rd10, 58;
	and.b64  	%rd170, %rd152, %rd157;
	shr.u64 	%rd171, %rd10, 57;
	or.b64  	%rd172, %rd169, %rd171;
	and.b64  	%rd173, %rd172, %rd170;
	or.b64  	%rd174, %rd173, %rd168;
	shr.u64 	%rd175, %rd10, 56;
	and.b64  	%rd176, %rd170, %rd175;
	shl.b64 	%rd177, %rd176, 22;
	or.b64  	%rd178, %rd174, %rd177;
	shr.u64 	%rd179, %rd9, 52;
	shr.u64 	%rd180, %rd9, 23;
	and.b64  	%rd181, %rd180, %rd51;
	shr.u64 	%rd182, %rd9, 46;
	not.b64 	%rd183, %rd182;
	and.b64  	%rd184, %rd183, %rd181;
	shl.b64 	%rd185, %rd184, 23;
	or.b64  	%rd186, %rd185, %rd179;
	and.b64  	%rd187, %rd186, 8388609;
	shr.u64 	%rd188, %rd10, 15;
	and.b64  	%rd189, %rd83, %rd188;
	not.b64 	%rd190, %rd189;
	and.b64  	%rd191, %rd190, 1;
	and.b64  	%rd192, %rd191, %rd84;
	and.b64  	%rd193, %rd31, %rd14;
	and.b64  	%rd194, %rd193, %rd191;
	shl.b64 	%rd195, %rd194, 24;
	or.b64  	%rd196, %rd195, %rd192;
	shr.u64 	%rd197, %rd10, 27;
	and.b64  	%rd198, %rd197, 33554432;
	add.s64 	%rd199, %rd6, %rd7;
	ld.global.u64 	%rd200, [%rd199];
	or.b64  	%rd201, %rd161, %rd68;
	or.b64  	%rd202, %rd201, %rd76;
	or.b64  	%rd203, %rd202, %rd82;
	or.b64  	%rd204, %rd203, %rd154;
	or.b64  	%rd205, %rd204, %rd66;
	or.b64  	%rd206, %rd205, %rd30;
	or.b64  	%rd207, %rd206, %rd32;
	or.b64  	%rd208, %rd207, %rd59;
	or.b64  	%rd209, %rd208, %rd198;
	or.b64  	%rd210, %rd209, %rd200;
	or.b64  	%rd211, %rd210, %rd159;
	or.b64  	%rd212, %rd211, %rd37;
	or.b64  	%rd213, %rd212, %rd80;
	or.b64  	%rd214, %rd213, %rd65;
	or.b64  	%rd215, %rd214, %rd151;
	or.b64  	%rd216, %rd215, %rd92;
	or.b64  	%rd217, %rd216, %rd97;
	or.b64  	%rd218, %rd217, %rd165;
	or.b64  	%rd219, %rd218, %rd187;
	or.b64  	%rd220, %rd219, %rd74;
	or.b64  	%rd221, %rd220, %rd121;
	or.b64  	%rd222, %rd221, %rd178;
	or.b64  	%rd223, %rd222, %rd196;
	or.b64  	%rd224, %rd223, %rd26;
	or.b64  	%rd225, %rd224, %rd57;
	or.b64  	%rd226, %rd225, %rd117;
	or.b64  	%rd227, %rd226, %rd140;
	or.b64  	%rd228, %rd227, %rd9;
	or.b64  	%rd229, %rd228, %rd28;
	st.global.u64 	[%rd199], %rd229;
	ld.global.u64 	%rd230, [%rd199+8];
	or.b64  	%rd231, %rd230, %rd10;
	st.global.u64 	[%rd199+8], %rd231;
	ld.global.u64 	%rd232, [%rd199+16];
	or.b64  	%rd233, %rd232, %rd11;
	st.global.u64 	[%rd199+16], %rd233;
$L__BB44_2:
	ret;

}
	// .globl	_Z20passo_bool_18_parte2P10ulonglong3S0_y
.visible .entry _Z20passo_bool_18_parte2P10ulonglong3S0_y(
	.param .u64 .ptr .align 1 _Z20passo_bool_18_parte2P10ulonglong3S0_y_param_0,
	.param .u64 .ptr .align 1 _Z20passo_bool_18_parte2P10ulonglong3S0_y_param_1,
	.param .u64 _Z20passo_bool_18_parte2P10ulonglong3S0_y_param_2
)
{
	.reg .pred 	%p<2>;
	.reg .b32 	%r<5>;
	.reg .b64 	%rd<40>;

	ld.param.u64 	%rd2, [_Z20passo_bool_18_parte2P10ulonglong3S0_y_param_0];
	ld.param.u64 	%rd3, [_Z20passo_bool_18_parte2P10ulonglong3S0_y_param_1];
	ld.param.u64 	%rd4, [_Z20passo_bool_18_parte2P10ulonglong3S0_y_param_2];
	mov.u32 	%r1, %tid.x;
	mov.u32 	%r2, %ctaid.x;
	mov.u32 	%r3, %ntid.x;
	mad.lo.s32 	%r4, %r2, %r3, %r1;
	cvt.u64.u32 	%rd1, %r4;
	setp.le.u64 	%p1, %rd4, %rd1;
	@%p1 bra 	$L__BB45_2;
	cvta.to.global.u64 	%rd5, %rd2;
	cvta.to.global.u64 	%rd6, %rd3;
	mul.lo.s64 	%rd7, %rd1, 24;
	add.s64 	%rd8, %rd5, %rd7;
	ld.global.u64 	%rd9, [%rd8];
	ld.global.u64 	%rd10, [%rd8+8];
	ld.global.u64 	%rd11, [%rd8+16];
	shr.u64 	%rd12, %rd10, 26;
	and.b64  	%rd13, %rd12, 1;
	shl.b64 	%rd14, %rd9, 33;
	and.b64  	%rd15, %rd14, 562949953421312;
	shr.u64 	%rd16, %rd9, 16;
	shr.u64 	%rd17, %rd10, 40;
	and.b64  	%rd18, %rd17, 1;
	and.b64  	%rd19, %rd18, %rd16;
	and.b64  	%rd20, %rd18, %rd12;
	shl.b64 	%rd21, %rd20, 50;
	or.b64  	%rd22, %rd21, %rd19;
	shr.u64 	%rd23, %rd9, 38;
	or.b64  	%rd24, %rd12, %rd23;
	and.b64  	%rd25, %rd24, 1;
	shl.b64 	%rd26, %rd9, 35;
	and.b64  	%rd27, %rd26, 2251799813685248;
	add.s64 	%rd28, %rd6, %rd7;
	ld.global.u64 	%rd29, [%rd28];
	or.b64  	%rd30, %rd27, %rd15;
	or.b64  	%rd31, %rd30, %rd13;
	or.b64  	%rd32, %rd31, %rd29;
	or.b64  	%rd33, %rd32, %rd25;
	or.b64  	%rd34, %rd33, %rd22;
	or.b64  	%rd35, %rd34, %rd9;
	st.global.u64 	[%rd28], %rd35;
	ld.global.u64 	%rd36, [%rd28+8];
	or.b64  	%rd37, %rd36, %rd10;
	st.global.u64 	[%rd28+8], %rd37;
	ld.global.u64 	%rd38, [%rd28+16];
	or.b64  	%rd39, %rd38, %rd11;
	st.global.u64 	[%rd28+16], %rd39;
$L__BB45_2:
	ret;

}
	// .globl	_Z20passo_bool_18_parte3P10ulonglong3S0_y
.visible .entry _Z20passo_bool_18_parte3P10ulonglong3S0_y(
	.param .u64 .ptr .align 1 _Z20passo_bool_18_parte3P10ulonglong3S0_y_param_0,
	.param .u64 .ptr .align 1 _Z20passo_bool_18_parte3P10ulonglong3S0_y_param_1,
	.param .u64 _Z20passo_bool_18_parte3P10ulonglong3S0_y_param_2
)
{
	.reg .pred 	%p<9>;
	.reg .b32 	%r<9>;
	.reg .b64 	%rd<355>;

	ld.param.u64 	%rd3, [_Z20passo_bool_18_parte3P10ulonglong3S0_y_param_2];
	mov.u32 	%r1, %tid.x;
	mov.u32 	%r2, %ctaid.x;
	mov.u32 	%r3, %ntid.x;
	mad.lo.s32 	%r4, %r2, %r3, %r1;
	cvt.u64.u32 	%rd4, %r4;
	setp.le.u64 	%p1, %rd3, %rd4;
	@%p1 bra 	$L__BB46_2;
	ld.param.u64 	%rd354, [_Z20passo_bool_18_parte3P10ulonglong3S0_y_param_1];
	ld.param.u64 	%rd353, [_Z20passo_bool_18_parte3P10ulonglong3S0_y_param_0];
	cvta.to.global.u64 	%rd5, %rd353;
	cvta.to.global.u64 	%rd6, %rd354;
	mov.u32 	%r5, %ctaid.x;
	mov.u32 	%r6, %ntid.x;
	mov.u32 	%r7, %tid.x;
	mad.lo.s32 	%r8, %r5, %r6, %r7;
	mul.wide.u32 	%rd7, %r8, 24;
	add.s64 	%rd8, %rd5, %rd7;
	ld.global.u64 	%rd9, [%rd8];
	ld.global.u64 	%rd10, [%rd8+8];
	ld.global.u64 	%rd12, [%rd8+16];
	shr.u64 	%rd13, %rd9, 61;
	shr.u64 	%rd14, %rd10, 51;
	shr.u64 	%rd15, %rd10, 14;
	shr.u64 	%rd16, %rd9, 52;
	and.b64  	%rd17, %rd16, %rd15;
	not.b64 	%rd18, %rd17;
	and.b64  	%rd19, %rd18, 1;
	shr.u64 	%rd20, %rd9, 53;
	shr.u64 	%rd21, %rd10, 27;
	shr.u64 	%rd22, %rd9, 54;
	not.b64 	%rd23, %rd22;
	or.b64  	%rd24, %rd20, %rd22;
	and.b64  	%rd25, %rd24, %rd21;
	or.b64  	%rd26, %rd25, %rd14;
	and.b64  	%rd27, %rd26, %rd19;
	shr.u64 	%rd28, %rd9, 55;
	and.b64  	%rd29, %rd21, %rd28;
	and.b64  	%rd30, %rd29, %rd19;
	shl.b64 	%rd31, %rd30, 52;
	or.b64  	%rd32, %rd31, %rd27;
	shr.u64 	%rd33, %rd10, 37;
	shr.u64 	%rd34, %rd10, 43;
	shr.u64 	%rd35, %rd9, 37;
	or.b64  	%rd36, %rd34, %rd35;
	shr.u64 	%rd37, %rd9, 58;
	or.b64  	%rd38, %rd33, %rd37;
	and.b64  	%rd39, %rd36, %rd38;
	and.b64  	%rd40, %rd39, 1;
	and.b64  	%rd41, %rd35, %rd34;
	and.b64  	%rd42, %rd41, 1;
	shr.u64 	%rd43, %rd10, 52;
	shr.u64 	%rd44, %rd10, 26;
	shr.u64 	%rd45, %rd10, 35;
	shr.u64 	%rd46, %rd9, 25;
	or.b64  	%rd47, %rd44, %rd46;
	or.b64  	%rd48, %rd47, %rd43;
	or.b64  	%rd49, %rd48, %rd45;
	and.b64  	%rd50, %rd49, 1;
	shl.b64 	%rd51, %rd9, 37;
	and.b64  	%rd52, %rd51, 9007199254740992;
	shr.u64 	%rd53, %rd9, 22;
	and.b64  	%rd54, %rd23, %rd53;
	and.b64  	%rd55, %rd54, 1;
	shr.u64 	%rd56, %rd10, 45;
	shr.u64 	%rd57, %rd10, 12;
	or.b64  	%rd58, %rd57, %rd10;
	or.b64  	%rd59, %rd58, %rd56;
	and.b64  	%rd60, %rd59, %rd55;
	and.b64  	%rd61, %rd55, %rd35;
	shl.b64 	%rd62, %rd61, 54;
	or.b64  	%rd63, %rd62, %rd60;
	shr.u64 	%rd64, %rd9, 28;
	not.b64 	%rd65, %rd64;
	and.b64  	%rd66, %rd65, 1;
	or.b64  	%rd67, %rd43, %rd44;
	and.b64  	%rd68, %rd67, %rd66;
	shr.u64 	%rd69, %rd9, 38;
	and.b64  	%rd70, %rd66, %rd69;
	shl.b64 	%rd71, %rd70, 55;
	or.b64  	%rd72, %rd71, %rd68;
	shr.u64 	%rd73, %rd9, 16;
	and.b64  	%rd74, %rd73, 1;
	shl.b64 	%rd75, %rd10, 30;
	and.b64  	%rd76, %rd75, 72057594037927936;
	shr.u64 	%rd77, %rd9, 39;
	and.b64  	%rd78, %rd9, 144396663052566528;
	setp.eq.s64 	%p2, %rd78, 144396663052566528;
	shr.u64 	%rd79, %rd9, 48;
	shr.u64 	%rd80, %rd9, 57;
	and.b64  	%rd81, %rd80, %rd79;
	not.b64 	%rd82, %rd81;
	shr.u64 	%rd83, %rd9, 47;
	shr.u64 	%rd84, %rd9, 11;
	or.b64  	%rd85, %rd77, %rd13;
	shr.u64 	%rd86, %rd10, 39;
	or.b64  	%rd87, %rd85, %rd86;
	selp.b64 	%rd88, 144396663052566528, %rd87, %p2;
	not.b64 	%rd89, %rd80;
	and.b64  	%rd90, %rd83, %rd89;
	and.b64  	%rd91, %rd90, %rd84;
	or.b64  	%rd92, %rd88, %rd91;
	and.b64  	%rd93, %rd82, %rd92;
	not.b64 	%rd94, %rd79;
	and.b64  	%rd95, %rd94, %rd84;
	and.b64  	%rd96, %rd95, %rd83;
	and.b64  	%rd97, %rd96, 1;
	and.b64  	%rd98, %rd93, 1;
	and.b64  	%rd99, %rd80, %rd94;
	shl.b64 	%rd100, %rd99, 57;
	and.b64  	%rd101, %rd100, 144115188075855872;
	shr.u64 	%rd102, %rd10, 46;
	and.b64  	%rd103, %rd102, 1;
	shr.u64 	%rd104, %rd9, 1;
	and.b64  	%rd105, %rd104, 288230376151711744;
	shr.u64 	%rd106, %rd9, 14;
	or.b64  	%rd107, %rd51, %rd106;
	shl.b64 	%rd108, %rd10, 47;
	and.b64  	%rd109, %rd108, 1152921504606846976;
	shr.u64 	%rd110, %rd9, 59;
	shr.u64 	%rd111, %rd9, 6;
	not.b64 	%rd112, %rd111;
	and.b64  	%rd113, %rd110, %rd112;
	or.b64  	%rd114, %rd113, %rd35;
	and.b64  	%rd115, %rd114, %rd44;
	shr.u64 	%rd116, %rd10, 7;
	and.b64  	%rd117, %rd116, 1;
	xor.b64  	%rd118, %rd117, 1;
	and.b64  	%rd119, %rd115, %rd118;
	or.b64  	%rd120, %rd44, %rd73;
	not.b64 	%rd121, %rd116;
	shr.u64 	%rd122, %rd10, 16;
	not.b64 	%rd123, %rd122;
	and.b64  	%rd124, %rd120, %rd121;
	and.b64  	%rd125, %rd123, %rd124;
	and.b64  	%rd126, %rd125, %rd13;
	and.b64  	%rd127, %rd126, %rd56;
	and.b64  	%rd128, %rd127, 1;
	or.b64  	%rd129, %rd119, %rd128;
	and.b64  	%rd130, %rd114, %rd73;
	and.b64  	%rd131, %rd130, %rd118;
	shl.b64 	%rd132, %rd131, 61;
	or.b64  	%rd133, %rd129, %rd132;
	shr.u64 	%rd134, %rd9, 8;
	shr.u64 	%rd135, %rd9, 23;
	not.b64 	%rd136, %rd135;
	and.b64  	%rd137, %rd136, %rd134;
	and.b64  	%rd138, %rd137, 1;
	and.b64  	%rd139, %rd117, %rd134;
	shl.b64 	%rd140, %rd139, 62;
	or.b64  	%rd141, %rd138, %rd140;
	shr.u64 	%rd142, %rd12, 1;
	and.b64  	%rd143, %rd142, 1;
	shl.b64 	%rd144, %rd10, 18;
	and.b64  	%rd145, %rd144, -9223372036854775808;
	shr.u64 	%rd146, %rd9, 33;
	shr.u64 	%rd147, %rd9, 24;
	shr.u64 	%rd148, %rd9, 17;
	and.b64  	%rd149, %rd53, %rd56;
	and.b64  	%rd150, %rd149, 1;
	shr.u64 	%rd151, %rd10, 8;
	shr.u64 	%rd152, %rd9, 3;
	shr.u64 	%rd153, %rd9, 29;
	and.b64  	%rd154, %rd153, 2;
	shr.u64 	%rd155, %rd9, 60;
	shr.u64 	%rd156, %rd10, 2;
	shr.u64 	%rd157, %rd10, 49;
	and.b64  	%rd158, %rd156, 1;
	and.b64  	%rd159, %rd158, %rd157;
	or.b64  	%rd160, %rd86, %rd155;
	and.b64  	%rd161, %rd160, 1;
	and.b64  	%rd162, %rd10, 562949953421316;
	setp.eq.s64 	%p3, %rd162, 0;
	and.b64  	%rd163, %rd147, 1;
	selp.b64 	%rd164, %rd163, 0, %p3;
	and.b64  	%rd165, %rd164, %rd56;
	and.b64  	%rd166, %rd104, 4;
	shr.u64 	%rd167, %rd10, 3;
	and.b64  	%rd168, %rd10, 32772;
	setp.eq.s64 	%p4, %rd168, 0;
	and.b64  	%rd169, %rd167, 1;
	selp.b64 	%rd170, %rd169, 0, %p4;
	shr.u64 	%rd171, %rd10, 1;
	xor.b64  	%rd172, %rd169, 1;
	and.b64  	%rd173, %rd10, %rd172;
	and.b64  	%rd174, %rd173, %rd171;
	shl.b64 	%rd175, %rd174, 3;
	or.b64  	%rd176, %rd175, %rd170;
	shr.u64 	%rd177, %rd10, 15;
	shr.u64 	%rd178, %rd10, 5;
	and.b64  	%rd179, %rd178, 1;
	and.b64  	%rd180, %rd179, %rd177;
	and.b64  	%rd181, %rd158, %rd171;
	xor.b64  	%rd182, %rd180, 1;
	and.b64  	%rd183, %rd167, %rd182;
	and.b64  	%rd184, %rd183, %rd156;
	shl.b64 	%rd185, %rd184, 5;
	shr.u64 	%rd186, %rd10, 6;
	not.b64 	%rd187, %rd186;
	and.b64  	%rd188, %rd167, %rd187;
	and.b64  	%rd189, %rd188, %rd177;
	and.b64  	%rd190, %rd158, %rd186;
	xor.b64  	%rd191, %rd190, 1;
	and.b64  	%rd192, %rd10, 4;
	setp.eq.s64 	%p5, %rd192, 0;
	not.b64 	%rd193, %rd10;
	selp.b64 	%rd194, %rd193, 0, %p5;
	and.b64  	%rd195, %rd194, %rd186;
	or.b64  	%rd196, %rd195, %rd189;
	and.b64  	%rd197, %rd196, %rd191;
	and.b64  	%rd198, %rd171, %rd187;
	shl.b64 	%rd199, %rd198, 6;
	and.b64  	%rd200, %rd199, 64;
	shr.u64 	%rd201, %rd10, 60;
	and.b64  	%rd202, %rd116, %rd201;
	and.b64  	%rd203, %rd117, %rd15;
	xor.b64  	%rd204, %rd203, 1;
	and.b64  	%rd205, %rd202, %rd204;
	shr.u64 	%rd206, %rd9, 63;
	and.b64  	%rd207, %rd201, %rd206;
	and.b64  	%rd208, %rd207, %rd204;
	shl.b64 	%rd209, %rd208, 7;
	or.b64  	%rd210, %rd209, %rd205;
	shr.u64 	%rd211, %rd9, 10;
	shr.u64 	%rd212, %rd10, 9;
	and.b64  	%rd213, %rd212, %rd211;
	shr.u64 	%rd214, %rd10, 53;
	and.b64  	%rd215, %rd151, 1;
	and.b64  	%rd216, %rd215, %rd214;
	xor.b64  	%rd217, %rd216, 1;
	and.b64  	%rd218, %rd213, %rd9;
	and.b64  	%rd219, %rd10, 9007199254757376;
	setp.eq.s64 	%p6, %rd219, 0;
	selp.b64 	%rd220, %rd151, 0, %p6;
	or.b64  	%rd221, %rd220, %rd218;
	and.b64  	%rd222, %rd217, %rd221;
	shr.u64 	%rd223, %rd9, 19;
	and.b64  	%rd224, %rd213, %rd223;
	and.b64  	%rd225, %rd224, %rd217;
	shl.b64 	%rd226, %rd225, 8;
	or.b64  	%rd227, %rd222, %rd226;
	not.b64 	%rd228, %rd212;
	and.b64  	%rd229, %rd206, %rd228;
	and.b64  	%rd230, %rd229, %rd151;
	xor.b64  	%rd231, %rd215, 1;
	and.b64  	%rd232, %rd231, %rd212;
	or.b64  	%rd233, %rd230, %rd232;
	and.b64  	%rd234, %rd231, %rd206;
	shl.b64 	%rd235, %rd234, 9;
	or.b64  	%rd236, %rd233, %rd235;
	shr.u64 	%rd237, %rd10, 4;
	and.b64  	%rd238, %rd237, %rd135;
	and.b64  	%rd239, %rd238, %rd179;
	shr.u64 	%rd240, %rd9, 12;
	and.b64  	%rd241, %rd240, 1;
	and.b64  	%rd242, %rd241, %rd237;
	and.b64  	%rd243, %rd242, %rd178;
	and.b64  	%rd244, %rd241, %rd211;
	shr.u64 	%rd245, %rd9, 13;
	and.b64  	%rd246, %rd9, %rd245;
	and.b64  	%rd247, %rd246, 1024;
	shr.u64 	%rd248, %rd9, 30;
	and.b64  	%rd249, %rd248, 1;
	shr.u64 	%rd250, %rd10, 11;
	xor.b64  	%rd251, %rd249, 1;
	and.b64  	%rd252, %rd251, %rd116;
	xor.b64  	%rd253, %rd252, 1;
	and.b64  	%rd254, %rd250, %rd253;
	and.b64  	%rd255, %rd254, %rd146;
	shl.b64 	%rd256, %rd255, 11;
	or.b64  	%rd257, %rd256, %rd249;
	and.b64  	%rd258, %rd56, %rd147;
	and.b64  	%rd259, %rd258, %rd179;
	and.b64  	%rd260, %rd10, 32;
	and.b64  	%rd261, %rd9, 1;
	xor.b64  	%rd262, %rd261, 1;
	and.b64  	%rd263, %rd9, 1152921504611041280;
	or.b64  	%rd264, %rd263, %rd260;
	setp.eq.s64 	%p7, %rd264, 0;
	selp.b64 	%rd265, %rd262, 0, %p7;
	and.b64  	%rd266, %rd147, %rd265;
	and.b64  	%rd267, %rd266, %rd56;
	or.b64  	%rd268, %rd259, %rd267;
	and.b64  	%rd269, %rd9, 16777216;
	and.b64  	%rd270, %rd10, 35184372088832;
	or.b64  	%rd271, %rd270, %rd269;
	setp.eq.s64 	%p8, %rd271, 0;
	selp.b64 	%rd272, %rd261, 0, %p8;
	and.b64  	%rd273, %rd272, %rd155;
	xor.b64  	%rd274, %rd273, 1;
	and.b64  	%rd275, %rd53, %rd274;
	and.b64  	%rd276, %rd275, %rd178;
	shl.b64 	%rd277, %rd276, 12;
	or.b64  	%rd278, %rd277, %rd268;
	not.b64 	%rd279, %rd152;
	shr.u64 	%rd280, %rd9, 5;
	or.b64  	%rd281, %rd237, %rd178;
	and.b64  	%rd282, %rd281, 1;
	and.b64  	%rd283, %rd280, %rd279;
	and.b64  	%rd284, %rd283, %rd282;
	or.b64  	%rd285, %rd33, %rd151;
	and.b64  	%rd286, %rd282, %rd152;
	or.b64  	%rd287, %rd285, %rd44;
	and.b64  	%rd288, %rd284, %rd287;
	or.b64  	%rd289, %rd286, %rd288;
	and.b64  	%rd290, %rd284, %rd73;
	shl.b64 	%rd291, %rd290, 13;
	or.b64  	%rd292, %rd289, %rd291;
	add.s64 	%rd293, %rd6, %rd7;
	ld.global.u64 	%rd294, [%rd293];
	and.b64  	%rd295, %rd107, 576460752303423489;
	or.b64  	%rd296, %rd295, %rd105;
	or.b64  	%rd297, %rd296, %rd74;
	or.b64  	%rd298, %rd297, %rd52;
	or.b64  	%rd299, %rd298, %rd145;
	or.b64  	%rd300, %rd299, %rd103;
	or.b64  	%rd301, %rd300, %rd76;
	or.b64  	%rd302, %rd301, %rd109;
	or.b64  	%rd303, %rd302, %rd294;
	or.b64  	%rd304, %rd303, %rd143;
	or.b64  	%rd305, %rd304, %rd97;
	or.b64  	%rd306, %rd305, %rd101;
	or.b64  	%rd307, %rd306, %rd42;
	or.b64  	%rd308, %rd307, %rd40;
	or.b64  	%rd309, %rd308, %rd141;
	or.b64  	%rd310, %rd309, %rd98;
	or.b64  	%rd311, %rd310, %rd50;
	or.b64  	%rd312, %rd311, %rd72;
	or.b64  	%rd313, %rd312, %rd32;
	or.b64  	%rd314, %rd313, %rd63;
	or.b64  	%rd315, %rd314, %rd133;
	or.b64  	%rd316, %rd315, %rd9;
	st.global.u64 	[%rd293], %rd316;
	ld.global.u64 	%rd317, [%rd293+8];
	or.b64  	%rd318, %rd247, %rd166;
	or.b64  	%rd319, %rd318, %rd154;
	or.b64  	%rd320, %rd319, %rd244;
	or.b64  	%rd321, %rd320, %rd159;
	or.b64  	%rd322, %rd321, %rd161;
	or.b64  	%rd323, %rd322, %rd150;
	or.b64  	%rd324, %rd323, %rd181;
	or.b64  	%rd325, %rd324, %rd243;
	or.b64  	%rd326, %rd325, %rd239;
	or.b64  	%rd327, %rd326, %rd200;
	or.b64  	%rd328, %rd327, %rd165;
	or.b64  	%rd329, %rd328, %rd317;
	or.b64  	%rd330, %rd152, %rd148;
	or.b64  	%rd331, %rd330, %rd153;
	or.b64  	%rd332, %rd331, %rd151;
	or.b64  	%rd333, %rd332, %rd33;
	or.b64  	%rd334, %rd333, %rd64;
	or.b64  	%rd335, %rd334, %rd146;
	or.b64  	%rd336, %rd335, %rd147;
	or.b64  	%rd337, %rd336, %rd45;
	and.b64  	%rd338, %rd337, 1;
	or.b64  	%rd339, %rd329, %rd338;
	or.b64  	%rd340, %rd339, %rd197;
	or.b64  	%rd341, %rd340, %rd236;
	or.b64  	%rd342, %rd341, %rd176;
	or.b64  	%rd343, %rd342, %rd185;
	or.b64  	%rd344, %rd343, %rd210;
	or.b64  	%rd345, %rd344, %rd292;
	or.b64  	%rd346, %rd345, %rd227;
	or.b64  	%rd347, %rd346, %rd257;
	or.b64  	%rd348, %rd347, %rd278;
	or.b64  	%rd349, %rd348, %rd10;
	or.b64  	%rd350, %rd349, %rd180;
	st.global.u64 	[%rd293+8], %rd350;
	ld.global.u64 	%rd351, [%rd293+16];
	or.b64  	%rd352, %rd351, %rd12;
	st.global.u64 	[%rd293+16], %rd352;
$L__BB46_2:
	ret;

}
	// .globl	_Z20passo_bool_18_parte4P10ulonglong3S0_y
.visible .entry _Z20passo_bool_18_parte4P10ulonglong3S0_y(
	.param .u64 .ptr .align 1 _Z20passo_bool_18_parte4P10ulonglong3S0_y_param_0,
	.param .u64 .ptr .align 1 _Z20passo_bool_18_parte4P10ulonglong3S0_y_param_1,
	.param .u64 _Z20passo_bool_18_parte4P10ulonglong3S0_y_param_2
)
{
	.reg .pred 	%p<2>;
	.reg .b32 	%r<5>;
	.reg .b64 	%rd<22>;

	ld.param.u64 	%rd2, [_Z20passo_bool_18_parte4P10ulonglong3S0_y_param_0];
	ld.param.u64 	%rd3, [_Z20passo_bool_18_parte4P10ulonglong3S0_y_param_1];
	ld.param.u64 	%rd4, [_Z20passo_bool_18_parte4P10ulonglong3S0_y_param_2];
	mov.u32 	%r1, %tid.x;
	mov.u32 	%r2, %ctaid.x;
	mov.u32 	%r3, %ntid.x;
	mad.lo.s32 	%r4, %r2, %r3, %r1;
	cvt.u64.u32 	%rd1, %r4;
	setp.le.u64 	%p1, %rd4, %rd1;
	@%p1 bra 	$L__BB47_2;
	cvta.to.global.u64 	%rd5, %rd2;
	cvta.to.global.u64 	%rd6, %rd3;
	mul.lo.s64 	%rd7, %rd1, 24;
	add.s64 	%rd8, %rd5, %rd7;
	ld.global.u64 	%rd9, [%rd8];
	ld.global.u64 	%rd10, [%rd8+8];
	ld.global.u64 	%rd11, [%rd8+16];
	shl.b64 	%rd12, %rd10, 2;
	and.b64  	%rd13, %rd12, 549755813888;
	add.s64 	%rd14, %rd6, %rd7;
	ld.global.u64 	%rd15, [%rd14];
	or.b64  	%rd16, %rd15, %rd9;
	st.global.u64 	[%rd14], %rd16;
	ld.global.u64 	%rd17, [%rd14+8];
	or.b64  	%rd18, %rd13, %rd17;
	or.b64  	%rd19, %rd18, %rd10;
	st.global.u64 	[%rd14+8], %rd19;
	ld.global.u64 	%rd20, [%rd14+16];
	or.b64  	%rd21, %rd20, %rd11;
	st.global.u64 	[%rd14+16], %rd21;
$L__BB47_2:
	ret;

}
	// .globl	_Z20passo_bool_18_parte5P10ulonglong3S0_y
.visible .entry _Z20passo_bool_18_parte5P10ulonglong3S0_y(
	.param .u64 .ptr .align 1 _Z20passo_bool_18_parte5P10ulonglong3S0_y_param_0,
	.param .u64 .ptr .align 1 _Z20passo_bool_18_parte5P10ulonglong3S0_y_param_1,
	.param .u64 _Z20passo_bool_18_parte5P10ulonglong3S0_y_param_2
)
{
	.reg .pred 	%p<7>;
	.reg .b32 	%r<9>;
	.reg .b64 	%rd<303>;

	ld.param.u64 	%rd3, [_Z20passo_bool_18_parte5P10ulonglong3S0_y_param_2];
	mov.u32 	%r1, %tid.x;
	mov.u32 	%r2, %ctaid.x;
	mov.u32 	%r3, %ntid.x;
	mad.lo.s32 	%r4, %r2, %r3, %r1;
	cvt.u64.u32 	%rd4, %r4;
	setp.le.u64 	%p1, %rd3, %rd4;
	@%p1 bra 	$L__BB48_2;
	ld.param.u64 	%rd302, [_Z20passo_bool_18_parte5P10ulonglong3S0_y_param_1];
	ld.param.u64 	%rd301, [_Z20passo_bool_18_parte5P10ulonglong3S0_y_param_0];
	cvta.to.global.u64 	%rd5, %rd301;
	cvta.to.global.u64 	%rd6, %rd302;
	mov.u32 	%r5, %ctaid.x;
	mov.u32 	%r6, %ntid.x;
	mov.u32 	%r7, %tid.x;
	mad.lo.s32 	%r8, %r5, %r6, %r7;
	mul.wide.u32 	%rd7, %r8, 24;
	add.s64 	%rd8, %rd5, %rd7;
	ld.global.u64 	%rd9, [%rd8];
	ld.global.u64 	%rd10, [%rd8+8];
	ld.global.u64 	%rd11, [%rd8+16];
	not.b64 	%rd12, %rd11;
	shr.u64 	%rd13, %rd9, 45;
	shr.u64 	%rd14, %rd9, 46;
	not.b64 	%rd15, %rd14;
	shr.u64 	%rd16, %rd10, 40;
	and.b64  	%rd17, %rd16, %rd14;
	not.b64 	%rd18, %rd17;
	and.b64  	%rd19, %rd13, %rd18;
	shr.u64 	%rd20, %rd10, 14;
	and.b64  	%rd21, %rd16, %rd20;
	not.b64 	%rd22, %rd21;
	and.b64  	%rd23, %rd22, 1;
	and.b64  	%rd24, %rd19, %rd23;
	shr.u64 	%rd25, %rd10, 42;
	and.b64  	%rd26, %rd25, %rd18;
	and.b64  	%rd27, %rd26, %rd23;
	shl.b64 	%rd28, %rd27, 40;
	or.b64  	%rd29, %rd28, %rd24;
	shl.b64 	%rd30, %rd9, 13;
	and.b64  	%rd31, %rd30, 2199023255552;
	or.b64  	%rd32, %rd29, %rd31;
	shr.u64 	%rd33, %rd9, 56;
	shr.u64 	%rd34, %rd9, 4;
	and.b64  	%rd35, %rd34, 1;
	shr.u64 	%rd36, %rd9, 49;
	or.b64  	%rd37, %rd33, %rd36;
	shr.u64 	%rd38, %rd9, 50;
	or.b64  	%rd39, %rd37, %rd38;
	shr.u64 	%rd40, %rd9, 51;
	or.b64  	%rd41, %rd39, %rd40;
	shr.u64 	%rd42, %rd10, 46;
	shr.u64 	%rd43, %rd9, 53;
	shr.u64 	%rd44, %rd10, 51;
	shr.u64 	%rd45, %rd9, 54;
	or.b64  	%rd46, %rd41, %rd43;
	or.b64  	%rd47, %rd46, %rd45;
	or.b64  	%rd48, %rd47, %rd42;
	or.b64  	%rd49, %rd48, %rd44;
	and.b64  	%rd50, %rd49, %rd35;
	shr.u64 	%rd51, %rd9, 55;
	and.b64  	%rd52, %rd35, %rd51;
	shl.b64 	%rd53, %rd52, 42;
	or.b64  	%rd54, %rd50, %rd53;
	shr.u64 	%rd55, %rd9, 22;
	shr.u64 	%rd56, %rd9, 24;
	shr.u64 	%rd57, %rd10, 45;
	and.b64  	%rd58, %rd57, 1;
	and.b64  	%rd59, %rd58, %rd56;
	shr.u64 	%rd60, %rd10, 43;
	shr.u64 	%rd61, %rd10, 15;
	and.b64  	%rd62, %rd55, %rd61;
	and.b64  	%rd63, %rd62, %rd60;
	and.b64  	%rd64, %rd63, %rd56;
	and.b64  	%rd65, %rd57, %rd64;
	not.b64 	%rd66, %rd65;
	and.b64  	%rd67, %rd55, %rd66;
	and.b64  	%rd68, %rd67, %rd59;
	shl.b64 	%rd69, %rd68, 43;
	shr.u64 	%rd70, %rd9, 37;
	shr.u64 	%rd71, %rd10, 5;
	shr.u64 	%rd72, %rd9, 23;
	not.b64 	%rd73, %rd72;
	and.b64  	%rd74, %rd73, %rd70;
	and.b64  	%rd75, %rd74, %rd71;
	shr.u64 	%rd76, %rd9, 59;
	shr.u64 	%rd77, %rd9, 17;
	and.b64  	%rd78, %rd77, %rd76;
	and.b64  	%rd79, %rd78, %rd71;
	shl.b64 	%rd80, %rd79, 44;
	or.b64  	%rd81, %rd75, %rd80;
	and.b64  	%rd82, %rd81, 17592186044417;
	shr.u64 	%rd83, %rd9, 31;
	shr.u64 	%rd84, %rd9, 8;
	shr.u64 	%rd85, %rd9, 18;
	and.b64  	%rd86, %rd58, %rd85;
	xor.b64  	%rd87, %rd86, 1;
	shr.u64 	%rd88, %rd10, 18;
	shr.u64 	%rd89, %rd10, 59;
	or.b64  	%rd90, %rd89, %rd83;
	and.b64  	%rd91, %rd90, %rd84;
	shr.u64 	%rd92, %rd10, 16;
	shr.u64 	%rd93, %rd9, 14;
	or.b64  	%rd94, %rd56, %rd93;
	and.b64  	%rd95, %rd94, %rd92;
	or.b64  	%rd96, %rd88, %rd95;
	or.b64  	%rd97, %rd96, %rd91;
	or.b64  	%rd98, %rd97, %rd55;
	and.b64  	%rd99, %rd98, %rd87;
	shr.u64 	%rd100, %rd9, 29;
	and.b64  	%rd101, %rd100, %rd84;
	and.b64  	%rd102, %rd101, %rd87;
	shl.b64 	%rd103, %rd102, 45;
	or.b64  	%rd104, %rd99, %rd103;
	shr.u64 	%rd105, %rd10, 2;
	and.b64  	%rd106, %rd105, 70368744177664;
	shl.b64 	%rd107, %rd11, 40;
	and.b64  	%rd108, %rd107, 140737488355328;
	shr.u64 	%rd109, %rd10, 52;
	and.b64  	%rd110, %rd12, %rd109;
	shl.b64 	%rd111, %rd110, 48;
	and.b64  	%rd112, %rd111, 281474976710656;
	shr.u64 	%rd113, %rd10, 4;
	not.b64 	%rd114, %rd113;
	shr.u64 	%rd115, %rd10, 49;
	and.b64  	%rd116, %rd115, 1;
	xor.b64  	%rd117, %rd116, 1;
	and.b64  	%rd118, %rd117, %rd113;
	shr.u64 	%rd119, %rd10, 8;
	shr.u64 	%rd120, %rd10, 35;
	shr.u64 	%rd121, %rd10, 34;
	or.b64  	%rd122, %rd120, %rd121;
	or.b64  	%rd123, %rd122, %rd113;
	shr.u64 	%rd124, %rd10, 3;
	or.b64  	%rd125, %rd71, %rd124;
	and.b64  	%rd126, %rd125, 1;
	or.b64  	%rd127, %rd119, %rd57;
	and.b64  	%rd128, %rd126, %rd127;
	and.b64  	%rd129, %rd128, %rd123;
	shr.u64 	%rd130, %rd9, 12;
	and.b64  	%rd131, %rd126, %rd130;
	and.b64  	%rd132, %rd131, %rd123;
	shl.b64 	%rd133, %rd132, 50;
	or.b64  	%rd134, %rd133, %rd129;
	shr.u64 	%rd135, %rd10, 1;
	and.b64  	%rd136, %rd135, 2251799813685248;
	shl.b64 	%rd137, %rd9, 14;
	shr.u64 	%rd138, %rd10, 19;
	not.b64 	%rd139, %rd84;
	shr.u64 	%rd140, %rd10, 20;
	or.b64  	%rd141, %rd140, %rd138;
	and.b64  	%rd142, %rd139, %rd141;
	or.b64  	%rd143, %rd137, %rd142;
	shr.u64 	%rd144, %rd11, 7;
	and.b64  	%rd145, %rd144, 1;
	shl.b64 	%rd146, %rd10, 1;
	and.b64  	%rd147, %rd146, 9007199254740992;
	and.b64  	%rd148, %rd58, %rd115;
	shr.u64 	%rd149, %rd9, 5;
	shr.u64 	%rd150, %rd10, 54;
	and.b64  	%rd151, %rd150, %rd149;
	and.b64  	%rd152, %rd114, %rd151;
	and.b64  	%rd153, %rd116, %rd152;
	shl.b64 	%rd154, %rd153, 54;
	or.b64  	%rd155, %rd154, %rd148;
	or.b64  	%rd156, %rd70, %rd76;
	or.b64  	%rd157, %rd156, %rd113;
	shr.u64 	%rd158, %rd9, 16;
	shr.u64 	%rd159, %rd10, 17;
	not.b64 	%rd160, %rd159;
	and.b64  	%rd161, %rd160, 1;
	or.b64  	%rd162, %rd57, %rd56;
	and.b64  	%rd163, %rd158, %rd162;
	and.b64  	%rd164, %rd163, %rd77;
	and.b64  	%rd165, %rd164, %rd157;
	and.b64  	%rd166, %rd165, %rd161;
	or.b64  	%rd167, %rd10, %rd9;
	shr.u64 	%rd168, %rd167, 17;
	not.b64 	%rd169, %rd168;
	and.b64  	%rd170, %rd162, %rd169;
	and.b64  	%rd171, %rd170, %rd158;
	and.b64  	%rd172, %rd171, %rd157;
	and.b64  	%rd173, %rd172, %rd161;
	shl.b64 	%rd174, %rd173, 55;
	or.b64  	%rd175, %rd174, %rd166;
	shr.u64 	%rd176, %rd11, 8;
	and.b64  	%rd177, %rd11, 256;
	and.b64  	%rd178, %rd10, 72057594038452224;
	or.b64  	%rd179, %rd177, %rd178;
	setp.eq.s64 	%p2, %rd179, 0;
	selp.u64 	%rd180, 1, 0, %p2;
	and.b64  	%rd181, %rd138, 1;
	or.b64  	%rd182, %rd181, %rd180;
	and.b64  	%rd183, %rd182, %rd84;
	xor.b64  	%rd184, %rd183, 1;
	and.b64  	%rd185, %rd184, %rd176;
	shr.u64 	%rd186, %rd11, 9;
	and.b64  	%rd187, %rd11, 512;
	and.b64  	%rd188, %rd10, 144115188076904448;
	or.b64  	%rd189, %rd187, %rd188;
	setp.eq.s64 	%p3, %rd189, 0;
	selp.u64 	%rd190, 1, 0, %p3;
	and.b64  	%rd191, %rd140, 1;
	or.b64  	%rd192, %rd191, %rd190;
	and.b64  	%rd193, %rd192, %rd84;
	xor.b64  	%rd194, %rd193, 1;
	and.b64  	%rd195, %rd194, %rd186;
	shr.u64 	%rd196, %rd11, 10;
	and.b64  	%rd197, %rd11, 1024;
	and.b64  	%rd198, %rd10, 288230376152760320;
	or.b64  	%rd199, %rd197, %rd198;
	setp.eq.s64 	%p4, %rd199, 0;
	selp.u64 	%rd200, 1, 0, %p4;
	or.b64  	%rd201, %rd191, %rd200;
	and.b64  	%rd202, %rd201, %rd84;
	xor.b64  	%rd203, %rd202, 1;
	and.b64  	%rd204, %rd203, %rd196;
	and.b64  	%rd205, %rd11, 32;
	and.b64  	%rd206, %rd10, 576460752307617792;
	or.b64  	%rd207, %rd205, %rd206;
	setp.eq.s64 	%p5, %rd207, 0;
	selp.u64 	%rd208, 1, 0, %p5;
	shr.u64 	%rd209, %rd10, 22;
	and.b64  	%rd210, %rd209, 1;
	or.b64  	%rd211, %rd210, %rd208;
	and.b64  	%rd212, %rd211, %rd84;
	xor.b64  	%rd213, %rd212, 1;
	shr.u64 	%rd214, %rd11, 5;
	or.b64  	%rd215, %rd214, %rd89;
	and.b64  	%rd216, %rd213, %rd215;
	and.b64  	%rd217, %rd209, %rd139;
	shl.b64 	%rd218, %rd217, 59;
	and.b64  	%rd219, %rd218, 576460752303423488;
	shr.u64 	%rd220, %rd9, 1;
	shr.u64 	%rd221, %rd9, 62;
	not.b64 	%rd222, %rd221;
	and.b64  	%rd223, %rd222, %rd220;
	and.b64  	%rd224, %rd223, 1;
	shr.u64 	%rd225, %rd9, 27;
	and.b64  	%rd226, %rd225, %rd71;
	shl.b64 	%rd227, %rd226, 61;
	and.b64  	%rd228, %rd227, 2305843009213693952;
	not.b64 	%rd229, %rd56;
	xor.b64  	%rd230, %rd58, 1;
	shr.u64 	%rd231, %rd9, 10;
	or.b64  	%rd232, %rd124, %rd231;
	or.b64  	%rd233, %rd232, %rd71;
	or.b64  	%rd234, %rd233, %rd113;
	and.b64  	%rd235, %rd234, %rd229;
	and.b64  	%rd236, %rd235, %rd230;
	shr.u64 	%rd237, %rd10, 41;
	or.b64  	%rd238, %rd237, %rd56;
	not.b64 	%rd239, %rd238;
	and.b64  	%rd240, %rd55, %rd239;
	and.b64  	%rd241, %rd240, %rd230;
	shl.b64 	%rd242, %rd241, 62;
	or.b64  	%rd243, %rd236, %rd242;
	setp.gt.s64 	%p6, %rd10, -1;
	selp.u64 	%rd244, -1, 0, %p6;
	shr.u64 	%rd245, %rd10, 62;
	not.b64 	%rd246, %rd245;
	or.b64  	%rd247, %rd246, %rd244;
	or.b64  	%rd248, %rd247, %rd56;
	and.b64  	%rd249, %rd248, %rd57;
	shl.b64 	%rd250, %rd249, 63;
	or.b64  	%rd251, %rd250, %rd59;
	shr.u64 	%rd252, %rd9, 44;
	not.b64 	%rd253, %rd20;
	shr.u64 	%rd254, %rd9, 43;
	or.b64  	%rd255, %rd252, %rd254;
	or.b64  	%rd256, %rd255, %rd25;
	and.b64  	%rd257, %rd256, %rd253;
	and.b64  	%rd258, %rd15, %rd257;
	and.b64  	%rd259, %rd258, 1;
	shr.u64 	%rd260, %rd11, 1;
	not.b64 	%rd261, %rd260;
	shr.u64 	%rd262, %rd9, 63;
	and.b64  	%rd263, %rd262, %rd261;
	and.b64  	%rd264, %rd263, %rd72;
	shl.b64 	%rd265, %rd264, 1;
	or.b64  	%rd266, %rd265, %rd259;
	add.s64 	%rd267, %rd6, %rd7;
	ld.global.u64 	%rd268, [%rd267];
	or.b64  	%rd269, %rd268, %rd9;
	st.global.u64 	[%rd267], %rd269;
	ld.global.u64 	%rd270, [%rd267+8];
	and.b64  	%rd271, %rd143, 4503599627370497;
	or.b64  	%rd272, %rd271, %rd147;
	or.b64  	%rd273, %rd272, %rd106;
	or.b64  	%rd274, %rd273, %rd136;
	or.b64  	%rd275, %rd274, %rd224;
	or.b64  	%rd276, %rd275, %rd145;
	or.b64  	%rd277, %rd276, %rd108;
	or.b64  	%rd278, %rd277, %rd219;
	or.b64  	%rd279, %rd278, %rd118;
	or.b64  	%rd280, %rd279, %rd228;
	or.b64  	%rd281, %rd280, %rd270;
	or.b64  	%rd282, %rd281, %rd82;
	or.b64  	%rd283, %rd282, %rd112;
	or.b64  	%rd284, %rd283, %rd243;
	or.b64  	%rd285, %rd284, %rd251;
	or.b64  	%rd286, %rd285, %rd32;
	or.b64  	%rd287, %rd286, %rd104;
	or.b64  	%rd288, %rd287, %rd134;
	or.b64  	%rd289, %rd288, %rd155;
	or.b64  	%rd290, %rd289, %rd175;
	or.b64  	%rd291, %rd290, %rd216;
	or.b64  	%rd292, %rd291, %rd195;
	or.b64  	%rd293, %rd292, %rd185;
	or.b64  	%rd294, %rd293, %rd54;
	or.b64  	%rd295, %rd294, %rd69;
	or.b64  	%rd296, %rd295, %rd204;
	or.b64  	%rd297, %rd296, %rd10;
	st.global.u64 	[%rd267+8], %rd297;
	ld.global.u64 	%rd298, [%rd267+16];
	or.b64  	%rd299, %rd298, %rd266;
	or.b64  	%rd300, %rd299, %rd11;
	st.global.u64 	[%rd267+16], %rd300;
$L__BB48_2:
	ret;

}
	// .globl	_Z19passo_tlf_18_parte1P10ulonglong3S0_y
.visible .entry _Z19passo_tlf_18_parte1P10ulonglong3S0_y(
	.param .u64 .ptr .align 1 _Z19passo_tlf_18_parte1P10ulonglong3S0_y_param_0,
	.param .u64 .ptr .align 1 _Z19passo_tlf_18_parte1P10ulonglong3S0_y_param_1,
	.param .u64 _Z19passo_tlf_18_parte1P10ulonglong3S0_y_param_2
)
{
	.reg .pred 	%p<17>;
	.reg .b32 	%r<9>;
	.reg .b64 	%rd<280>;

	ld.param.u64 	%rd3, [_Z19passo_tlf_18_parte1P10ulonglong3S0_y_param_2];
	mov.u32 	%r1, %tid.x;
	mov.u32 	%r2, %ctaid.x;
	mov.u32 	%r3, %ntid.x;
	mad.lo.s32 	%r4, %r2, %r3, %r1;
	cvt.u64.u32 	%rd4, %r4;
	setp.le.u64 	%p1, %rd3, %rd4;
	@%p1 bra 	$L__BB49_2;
	ld.param.u64 	%rd279, [_Z19passo_tlf_18_parte1P10ulonglong3S0_y_param_1];
	ld.param.u64 	%rd278, [_Z19passo_tlf_18_parte1P10ulonglong3S0_y_param_0];
	cvta.to.global.u64 	%rd5, %rd278;
	cvta.to.global.u64 	%rd6, %rd279;
	mov.u32 	%r5, %ctaid.x;
	mov.u32 	%r6, %ntid.x;
	mov.u32 	%r7, %tid.x;
	mad.lo.s32 	%r8, %r5, %r6, %r7;
	mul.wide.u32 	%rd7, %r8, 24;
	add.s64 	%rd8, %rd5, %rd7;
	ld.global.u64 	%rd9, [%rd8];
	ld.global.u64 	%rd10, [%rd8+8];
	ld.global.u64 	%rd11, [%rd8+16];
	shr.u64 	%rd12, %rd10, 10;
	and.b64  	%rd13, %rd12, 1;
	shr.u64 	%rd14, %rd9, 12;
	and.b64  	%rd15, %rd14, 4;
	shr.u64 	%rd16, %rd10, 5;
	shr.u64 	%rd17, %rd10, 4;
	or.b64  	%rd18, %rd16, %rd17;
	shl.b64 	%rd19, %rd18, 3;
	and.b64  	%rd20, %rd19, 8;
	shr.u64 	%rd21, %rd10, 49;
	and.b64  	%rd22, %rd21, 16;
	shr.u64 	%rd23, %rd9, 6;
	and.b64  	%rd24, %rd23, 2;
	shr.u64 	%rd25, %rd9, 56;
	and.b64  	%rd26, %rd25, 2;
	add.s64 	%rd27, %rd24, %rd26;
	setp.gt.u64 	%p2, %rd27, 3;
	selp.b64 	%rd28, 32, 0, %p2;
	shl.b64 	%rd29, %rd9, 50;
	shr.s64 	%rd30, %rd29, 63;
	and.b64  	%rd31, %rd30, 12;
	shl.b64 	%rd32, %rd10, 58;
	shr.s64 	%rd33, %rd32, 63;
	and.b64  	%rd34, %rd33, 12;
	shl.b64 	%rd35, %rd10, 60;
	shr.s64 	%rd36, %rd35, 63;
	and.b64  	%rd37, %rd36, 12;
	shl.b64 	%rd38, %rd9, 24;
	shr.s64 	%rd39, %rd38, 63;
	and.b64  	%rd40, %rd39, 36;
	shl.b64 	%rd41, %rd10, 18;
	shr.s64 	%rd42, %rd41, 63;
	and.b64  	%rd43, %rd42, 36;
	shl.b64 	%rd44, %rd9, 57;
	shr.s64 	%rd45, %rd44, 63;
	and.b64  	%rd46, %rd45, 92;
	shl.b64 	%rd47, %rd10, 49;
	shr.s64 	%rd48, %rd47, 56;
	and.b64  	%rd49, %rd48, -128;
	shr.s64 	%rd50, %rd9, 63;
	and.b64  	%rd51, %rd50, 12;
	add.s64 	%rd52, %rd31, %rd51;
	add.s64 	%rd53, %rd52, %rd40;
	add.s64 	%rd54, %rd53, %rd46;
	add.s64 	%rd55, %rd54, %rd34;
	add.s64 	%rd56, %rd55, %rd37;
	add.s64 	%rd57, %rd56, %rd43;
	add.s64 	%rd58, %rd57, %rd49;
	setp.gt.u64 	%p3, %rd58, -33;
	selp.b64 	%rd59, 64, 0, %p3;
	shr.u64 	%rd60, %rd10, 48;
	and.b64  	%rd61, %rd60, 128;
	shr.u64 	%rd62, %rd10, 20;
	and.b64  	%rd63, %rd62, 1;
	shr.u64 	%rd64, %rd10, 21;
	and.b64  	%rd65, %rd64, 1;
	shr.u64 	%rd66, %rd10, 19;
	and.b64  	%rd67, %rd66, 1;
	add.s64 	%rd68, %rd63, %rd67;
	shr.u64 	%rd69, %rd10, 22;
	and.b64  	%rd70, %rd69, 1;
	add.s64 	%rd71, %rd68, %rd70;
	or.b64  	%rd72, %rd71, %rd65;
	setp.eq.s64 	%p4, %rd72, 0;
	selp.b64 	%rd73, 0, 256, %p4;
	shr.u64 	%rd74, %rd9, 30;
	and.b64  	%rd75, %rd74, 512;
	shr.u64 	%rd76, %rd9, 40;
	and.b64  	%rd77, %rd76, 2;
	shl.b64 	%rd78, %rd11, 60;
	shr.s64 	%rd79, %rd78, 62;
	and.b64  	%rd80, %rd79, -2;
	neg.s64 	%rd81, %rd80;
	setp.eq.s64 	%p5, %rd77, %rd81;
	selp.b64 	%rd82, 0, 1024, %p5;
	shl.b64 	%rd83, %rd9, 1;
	and.b64  	%rd84, %rd83, 2048;
	shr.u64 	%rd85, %rd9, 13;
	and.b64  	%rd86, %rd14, 2;
	shr.u64 	%rd87, %rd9, 10;
	and.b64  	%rd88, %rd87, 2;
	add.s64 	%rd89, %rd86, %rd88;
	setp.gt.u64 	%p6, %rd89, 3;
	selp.b64 	%rd90, 4096, 0, %p6;
	shl.b64 	%rd91, %rd9, 2;
	and.b64  	%rd92, %rd91, 8192;
	and.b64  	%rd93, %rd42, 6;
	shl.b64 	%rd94, %rd9, 39;
	shr.s64 	%rd95, %rd94, 63;
	and.b64  	%rd96, %rd95, 6;
	shl.b64 	%rd97, %rd10, 46;
	shr.s64 	%rd98, %rd97, 62;
	and.b64  	%rd99, %rd98, -2;
	shl.b64 	%rd100, %rd9, 49;
	shr.s64 	%rd101, %rd100, 62;
	add.s64 	%rd102, %rd101, %rd96;
	add.s64 	%rd103, %rd102, %rd93;
	add.s64 	%rd104, %rd103, %rd99;
	setp.gt.u64 	%p7, %rd104, 9;
	selp.b64 	%rd105, 16384, 0, %p7;
	shr.u64 	%rd106, %rd10, 44;
	and.b64  	%rd107, %rd106, 2;
	shl.b64 	%rd108, %rd10, 22;
	shr.s64 	%rd109, %rd108, 62;
	and.b64  	%rd110, %rd109, -2;
	neg.s64 	%rd111, %rd110;
	setp.eq.s64 	%p8, %rd107, %rd111;
	selp.b64 	%rd112, 0, 32768, %p8;
	shl.b64 	%rd113, %rd9, 47;
	shr.s64 	%rd114, %rd113, 63;
	and.b64  	%rd115, %rd114, 26;
	shl.b64 	%rd116, %rd10, 25;
	shr.s64 	%rd117, %rd116, 63;
	and.b64  	%rd118, %rd117, -34;
	shl.b64 	%rd119, %rd10, 40;
	shr.s64 	%rd120, %rd119, 63;
	and.b64  	%rd121, %rd120, 38;
	shr.s64 	%rd122, %rd41, 62;
	and.b64  	%rd123, %rd122, -2;
	shl.b64 	%rd124, %rd10, 37;
	shr.s64 	%rd125, %rd124, 63;
	and.b64  	%rd126, %rd125, -6;
	shl.b64 	%rd127, %rd9, 30;
	shr.s64 	%rd128, %rd127, 63;
	and.b64  	%rd129, %rd128, 6;
	shr.s64 	%rd130, %rd91, 63;
	and.b64  	%rd131, %rd130, 6;
	add.s64 	%rd132, %rd129, %rd115;
	add.s64 	%rd133, %rd132, %rd131;
	add.s64 	%rd134, %rd133, %rd118;
	add.s64 	%rd135, %rd134, %rd121;
	add.s64 	%rd136, %rd135, %rd123;
	add.s64 	%rd137, %rd136, %rd126;
	setp.gt.u64 	%p9, %rd137, 15;
	selp.b64 	%rd138, 65536, 0, %p9;
	shr.s64 	%rd139, %rd100, 63;
	and.b64  	%rd140, %rd139, 6;
	shr.u64 	%rd141, %rd9, 24;
	and.b64  	%rd142, %rd141, 1;
	shr.u64 	%rd143, %rd10, 45;
	and.b64  	%rd144, %rd143, 1;
	add.s64 	%rd145, %rd144, %rd142;
	shl.b64 	%rd146, %rd145, 1;
	shr.s64 	%rd147, %rd97, 63;
	and.b64  	%rd148, %rd147, -6;
	add.s64 	%rd149, %rd148, %rd140;
	add.s64 	%rd150, %rd149, %rd146;
	setp.gt.u64 	%p10, %rd150, 7;
	selp.b64 	%rd151, 131072, 0, %p10;
	shl.b64 	%rd152, %rd9, 48;
	shr.s64 	%rd153, %rd152, 63;
	and.b64  	%rd154, %rd153, 248;
	shr.u64 	%rd155, %rd9, 33;
	and.b64  	%rd156, %rd155, 1;
	shr.u64 	%rd157, %rd10, 7;
	and.b64  	%rd158, %rd157, 1;
	shr.u64 	%rd159, %rd9, 32;
	and.b64  	%rd160, %rd159, 1;
	shr.u64 	%rd161, %rd9, 34;
	and.b64  	%rd162, %rd161, 1;
	add.s64 	%rd163, %rd160, %rd156;
	add.s64 	%rd164, %rd163, %rd162;
	add.s64 	%rd165, %rd164, %rd158;
	shl.b64 	%rd166, %rd165, 3;
	shr.s64 	%rd167, %rd108, 60;
	add.s64 	%rd168, %rd167, %rd154;
	add.s64 	%rd169, %rd168, %rd166;
	setp.gt.u64 	%p11, %rd169, 247;
	selp.b64 	%rd170, 262144, 0, %p11;
	shl.b64 	%rd171, %rd10, 55;
	shr.s64 	%rd172, %rd171, 63;
	and.b64  	%rd173, %rd172, 14;
	shl.b64 	%rd174, %rd9, 44;
	shr.s64 	%rd175, %rd174, 63;
	and.b64  	%rd176, %rd175, 14;
	shl.b64 	%rd177, %rd9, 3;
	shr.s64 	%rd178, %rd177, 63;
	and.b64  	%rd179, %rd178, 6;
	shl.b64 	%rd180, %rd9, 53;
	shr.s64 	%rd181, %rd180, 63;
	and.b64  	%rd182, %rd181, 6;
	shl.b64 	%rd183, %rd9, 41;
	shr.s64 	%rd184, %rd183, 63;
	and.b64  	%rd185, %rd184, 42;
	add.s64 	%rd186, %rd179, %rd176;
	add.s64 	%rd187, %rd186, %rd182;
	add.s64 	%rd188, %rd187, %rd185;
	add.s64 	%rd189, %rd188, %rd173;
	add.s64 	%rd190, %rd189, %rd93;
	setp.gt.u64 	%p12, %rd190, 17;
	selp.b64 	%rd191, 1048576, 0, %p12;
	shr.u64 	%rd192, %rd9, 17;
	and.b64  	%rd193, %rd192, 1;
	and.b64  	%rd194, %rd85, 2;
	and.b64  	%rd195, %rd16, 1;
	add.s64 	%rd196, %rd195, %rd193;
	shl.b64 	%rd197, %rd196, 1;
	add.s64 	%rd198, %rd197, %rd194;
	setp.gt.u64 	%p13, %rd198, 5;
	selp.b64 	%rd199, 2097152, 0, %p13;
	shr.s64 	%rd200, %rd171, 61;
	and.b64  	%rd201, %rd200, -4;
	shr.u64 	%rd202, %rd10, 56;
	and.b64  	%rd203, %rd202, 4;
	add.s64 	%rd204, %rd201, %rd203;
	and.b64  	%rd205, %rd181, 28;
	add.s64 	%rd206, %rd205, %rd204;
	shr.u64 	%rd207, %rd10, 57;
	and.b64  	%rd208, %rd207, 1;
	and.b64  	%rd209, %rd202, 1;
	add.s64 	%rd210, %rd208, %rd209;
	shl.b64 	%rd211, %rd210, 2;
	add.s64 	%rd212, %rd211, %rd206;
	setp.gt.u64 	%p14, %rd212, 27;
	selp.b64 	%rd213, 4194304, 0, %p14;
	shl.b64 	%rd214, %rd9, 11;
	shr.s64 	%rd215, %rd214, 63;
	and.b64  	%rd216, %rd215, 14;
	shr.u64 	%rd217, %rd9, 23;
	shr.u64 	%rd218, %rd9, 22;
	and.b64  	%rd219, %rd218, 2;
	add.s64 	%rd220, %rd216, %rd219;
	shr.s64 	%rd221, %rd47, 62;
	and.b64  	%rd222, %rd221, -2;
	add.s64 	%rd223, %rd220, %rd222;
	shl.b64 	%rd224, %rd9, 17;
	shr.s64 	%rd225, %rd224, 62;
	and.b64  	%rd226, %rd225, -2;
	neg.s64 	%rd227, %rd226;
	setp.eq.s64 	%p15, %rd223, %rd227;
	selp.b64 	%rd228, 0, 8388608, %p15;
	and.b64  	%rd229, %rd217, 2;
	shl.b64 	%rd230, %rd10, 48;
	shr.s64 	%rd231, %rd230, 63;
	and.b64  	%rd232, %rd231, -10;
	shl.b64 	%rd233, %rd9, 21;
	shr.s64 	%rd234, %rd233, 63;
	and.b64  	%rd235, %rd234, 10;
	shl.b64 	%rd236, %rd10, 14;
	shr.s64 	%rd237, %rd236, 63;
	and.b64  	%rd238, %rd237, 10;
	add.s64 	%rd239, %rd235, %rd229;
	add.s64 	%rd240, %rd239, %rd93;
	add.s64 	%rd241, %rd240, %rd232;
	add.s64 	%rd242, %rd241, %rd238;
	setp.gt.u64 	%p16, %rd242, 7;
	selp.b64 	%rd243, 16777216, 0, %p16;
	shr.u64 	%rd244, %rd10, 27;
	and.b64  	%rd245, %rd244, 33554432;
	add.s64 	%rd246, %rd6, %rd7;
	ld.global.u64 	%rd247, [%rd246];
	or.b64  	%rd248, %rd15, %rd75;
	or.b64  	%rd249, %rd248, %rd84;
	or.b64  	%rd250, %rd249, %rd92;
	or.b64  	%rd251, %rd250, %rd13;
	or.b64  	%rd252, %rd251, %rd22;
	or.b64  	%rd253, %rd252, %rd61;
	or.b64  	%rd254, %rd253, %rd245;
	or.b64  	%rd255, %rd254, %rd247;
	or.b64  	%rd256, %rd255, %rd20;
	or.b64  	%rd257, %rd256, %rd28;
	or.b64  	%rd258, %rd257, %rd90;
	or.b64  	%rd259, %rd258, %rd112;
	or.b64  	%rd260, %rd259, %rd82;
	or.b64  	%rd261, %rd260, %rd228;
	or.b64  	%rd262, %rd261, %rd73;
	or.b64  	%rd263, %rd262, %rd199;
	or.b64  	%rd264, %rd263, %rd105;
	or.b64  	%rd265, %rd264, %rd151;
	or.b64  	%rd266, %rd265, %rd213;
	or.b64  	%rd267, %rd266, %rd243;
	or.b64  	%rd268, %rd267, %rd170;
	or.b64  	%rd269, %rd268, %rd191;
	or.b64  	%rd270, %rd269, %rd138;
	or.b64  	%rd271, %rd270, %rd59;
	or.b64  	%rd272, %rd271, %rd9;
	or.b64  	%rd273, %rd272, 524288;
	st.global.u64 	[%rd246], %rd273;
	ld.global.u64 	%rd274, [%rd246+8];
	or.b64  	%rd275, %rd274, %rd10;
	st.global.u64 	[%rd246+8], %rd275;
	ld.global.u64 	%rd276, [%rd246+16];
	or.b64  	%rd277, %rd276, %rd11;
	st.global.u64 	[%rd246+16], %rd277;
$L__BB49_2:
	ret;

}
	// .globl	_Z19passo_tlf_18_parte2P10ulonglong3S0_y
.visible .entry _Z19passo_tlf_18_parte2P10ulonglong3S0_y(
	.param .u64 .ptr .align 1 _Z19passo_tlf_18_parte2P10ulonglong3S0_y_param_0,
	.param .u64 .ptr .align 1 _Z19passo_tlf_18_parte2P10ulonglong3S0_y_param_1,
	.param .u64 _Z19passo_tlf_18_parte2P10ulonglong3S0_y_param_2
)
{
	.reg .pred 	%p<23>;
	.reg .b32 	%r<5>;
	.reg .b64 	%rd<353>;

	ld.param.u64 	%rd4, [_Z19passo_tlf_18_parte2P10ulonglong3S0_y_param_2];
	mov.u32 	%r1, %tid.x;
	mov.u32 	%r2, %ctaid.x;
	mov.u32 	%r3, %ntid.x;
	mad.lo.s32 	%r4, %r2, %r3, %r1;
	cvt.u64.u32 	%rd1, %r4;
	setp.le.u64 	%p1, %rd4, %rd1;
	@%p1 bra 	$L__BB50_2;
	ld.param.u64 	%rd352, [_Z19passo_tlf_18_parte2P10ulonglong3S0_y_param_1];
	ld.param.u64 	%rd351, [_Z19passo_tlf_18_parte2P10ulonglong3S0_y_param_0];
	cvta.to.global.u64 	%rd5, %rd351;
	cvta.to.global.u64 	%rd6, %rd352;
	mul.lo.s64 	%rd7, %rd1, 24;
	add.s64 	%rd8, %rd5, %rd7;
	ld.global.u64 	%rd9, [%rd8];
	ld.global.u64 	%rd10, [%rd8+8];
	ld.global.u64 	%rd11, [%rd8+16];
	shl.b64 	%rd12, %rd9, 30;
	shr.s64 	%rd13, %rd12, 63;
	and.b64  	%rd14, %rd13, 6;
	shl.b64 	%rd15, %rd10, 59;
	shr.s64 	%rd16, %rd15, 63;
	and.b64  	%rd17, %rd16, 90;
	shl.b64 	%rd18, %rd10, 38;
	shr.s64 	%rd19, %rd18, 63;
	and.b64  	%rd20, %rd19, -154;
	shl.b64 	%rd21, %rd9, 40;
	shr.s64 	%rd22, %rd21, 63;
	and.b64  	%rd23, %rd22, -154;
	shl.b64 	%rd24, %rd9, 29;
	shr.s64 	%rd25, %rd24, 63;
	and.b64  	%rd26, %rd25, 6;
	shl.b64 	%rd27, %rd9, 55;
	shr.s64 	%rd28, %rd27, 63;
	and.b64  	%rd29, %rd28, 34;
	shl.b64 	%rd30, %rd10, 18;
	shr.s64 	%rd31, %rd30, 63;
	and.b64  	%rd32, %rd31, 34;
	shl.b64 	%rd33, %rd9, 31;
	shr.s64 	%rd34, %rd33, 63;
	and.b64  	%rd35, %rd34, 6;
	shl.b64 	%rd36, %rd9, 28;
	shr.s64 	%rd37, %rd36, 63;
	and.b64  	%rd38, %rd37, 6;
	add.s64 	%rd39, %rd23, %rd14;
	add.s64 	%rd40, %rd39, %rd26;
	add.s64 	%rd41, %rd40, %rd29;
	add.s64 	%rd42, %rd41, %rd35;
	add.s64 	%rd43, %rd42, %rd38;
	add.s64 	%rd44, %rd43, %rd17;
	add.s64 	%rd45, %rd44, %rd20;
	add.s64 	%rd46, %rd45, %rd32;
	setp.gt.u64 	%p2, %rd46, 67;
	selp.b64 	%rd47, 67108864, 0, %p2;
	shr.u64 	%rd48, %rd10, 5;
	and.b64  	%rd49, %rd48, 1;
	shr.u64 	%rd50, %rd9, 19;
	and.b64  	%rd51, %rd50, 8;
	shl.b64 	%rd52, %rd10, 22;
	shr.s64 	%rd53, %rd52, 60;
	and.b64  	%rd54, %rd53, -8;
	shr.u64 	%rd55, %rd9, 37;
	and.b64  	%rd56, %rd55, 1;
	add.s64 	%rd57, %rd56, %rd49;
	shl.b64 	%rd58, %rd57, 2;
	add.s64 	%rd59, %rd58, %rd51;
	add.s64 	%rd60, %rd59, %rd54;
	setp.gt.u64 	%p3, %rd60, 11;
	selp.b64 	%rd61, 268435456, 0, %p3;
	shr.s64 	%rd62, %rd12, 61;
	and.b64  	%rd63, %rd62, -4;
	shl.b64 	%rd64, %rd10, 39;
	shr.s64 	%rd65, %rd64, 58;
	and.b64  	%rd66, %rd65, -32;
	shl.b64 	%rd67, %rd9, 34;
	shr.s64 	%rd68, %rd67, 61;
	and.b64  	%rd69, %rd68, -4;
	shl.b64 	%rd70, %rd10, 6;
	shr.s64 	%rd71, %rd70, 63;
	and.b64  	%rd72, %rd71, 28;
	and.b64  	%rd73, %rd48, 4;
	shl.b64 	%rd74, %rd10, 4;
	shr.s64 	%rd75, %rd74, 61;
	and.b64  	%rd76, %rd75, -4;
	shr.u64 	%rd77, %rd11, 3;
	and.b64  	%rd78, %rd77, 4;
	add.s64 	%rd79, %rd69, %rd63;
	add.s64 	%rd80, %rd79, %rd66;
	add.s64 	%rd81, %rd80, %rd72;
	add.s64 	%rd82, %rd81, %rd73;
	add.s64 	%rd83, %rd82, %rd76;
	add.s64 	%rd84, %rd83, %rd78;
	setp.gt.u64 	%p4, %rd84, -25;
	selp.b64 	%rd85, 536870912, 0, %p4;
	shr.u64 	%rd86, %rd10, 58;
	shr.u64 	%rd87, %rd10, 55;
	and.b64  	%rd88, %rd87, 8;
	shl.b64 	%rd89, %rd9, 33;
	shr.s64 	%rd90, %rd89, 61;
	and.b64  	%rd91, %rd90, -4;
	shr.s64 	%rd92, %rd24, 61;
	shr.s64 	%rd93, %rd64, 61;
	and.b64  	%rd94, %rd93, -4;
	shl.b64 	%rd95, %rd10, 52;
	shr.s64 	%rd96, %rd95, 61;
	and.b64  	%rd97, %rd96, -4;
	add.s64 	%rd98, %rd92, %rd91;
	add.s64 	%rd99, %rd98, %rd88;
	add.s64 	%rd100, %rd99, %rd94;
	add.s64 	%rd101, %rd100, %rd97;
	setp.gt.u64 	%p5, %rd101, -9;
	selp.b64 	%rd102, 1073741824, 0, %p5;
	shr.u64 	%rd103, %rd10, 59;
	and.b64  	%rd104, %rd103, 1;
	shr.u64 	%rd105, %rd9, 33;
	and.b64  	%rd106, %rd105, 4;
	shl.b64 	%rd107, %rd10, 56;
	shr.s64 	%rd108, %rd107, 61;
	and.b64  	%rd109, %rd108, -4;
	shr.u64 	%rd110, %rd9, 31;
	and.b64  	%rd111, %rd110, 1;
	shr.s64 	%rd112, %rd64, 60;
	and.b64  	%rd113, %rd112, -8;
	add.s64 	%rd114, %rd111, %rd104;
	shl.b64 	%rd115, %rd114, 2;
	add.s64 	%rd116, %rd115, %rd106;
	add.s64 	%rd117, %rd116, %rd109;
	add.s64 	%rd118, %rd117, %rd113;
	setp.eq.s64 	%p6, %rd118, -4;
	selp.b64 	%rd119, 2147483648, 0, %p6;
	shl.b64 	%rd120, %rd9, 36;
	shr.s64 	%rd121, %rd120, 63;
	and.b64  	%rd122, %rd121, 6;
	shr.u64 	%rd123, %rd10, 56;
	and.b64  	%rd124, %rd87, 2;
	add.s64 	%rd125, %rd124, %rd122;
	shr.s64 	%rd126, %rd33, 62;
	and.b64  	%rd127, %rd126, -2;
	neg.s64 	%rd128, %rd127;
	setp.eq.s64 	%p7, %rd125, %rd128;
	selp.b64 	%rd129, 0, 4294967296, %p7;
	shr.u64 	%rd130, %rd10, 57;
	and.b64  	%rd131, %rd123, 2;
	shr.s64 	%rd132, %rd67, 63;
	and.b64  	%rd133, %rd132, 6;
	add.s64 	%rd134, %rd131, %rd133;
	shr.s64 	%rd135, %rd12, 62;
	and.b64  	%rd136, %rd135, -2;
	neg.s64 	%rd137, %rd136;
	setp.eq.s64 	%p8, %rd134, %rd137;
	selp.b64 	%rd138, 0, 8589934592, %p8;
	and.b64  	%rd139, %rd130, 2;
	shr.s64 	%rd140, %rd89, 63;
	and.b64  	%rd141, %rd140, 6;
	add.s64 	%rd142, %rd139, %rd141;
	shr.s64 	%rd143, %rd24, 62;
	and.b64  	%rd144, %rd143, -2;
	neg.s64 	%rd145, %rd144;
	setp.eq.s64 	%p9, %rd142, %rd145;
	selp.b64 	%rd146, 0, 17179869184, %p9;
	shl.b64 	%rd147, %rd9, 32;
	shr.s64 	%rd148, %rd147, 63;
	and.b64  	%rd149, %rd148, 6;
	and.b64  	%rd150, %rd86, 2;
	add.s64 	%rd151, %rd150, %rd149;
	shr.s64 	%rd152, %rd36, 62;
	and.b64  	%rd153, %rd152, -2;
	neg.s64 	%rd154, %rd153;
	setp.eq.s64 	%p10, %rd151, %rd154;
	selp.b64 	%rd155, 0, 34359738368, %p10;
	shr.u64 	%rd156, %rd9, 23;
	and.b64  	%rd157, %rd156, 2;
	shr.u64 	%rd158, %rd10, 44;
	and.b64  	%rd159, %rd158, 2;
	add.s64 	%rd160, %rd159, %rd157;
	setp.gt.u64 	%p11, %rd160, 3;
	selp.b64 	%rd161, 68719476736, 0, %p11;
	shl.b64 	%rd162, %rd9, 41;
	shr.s64 	%rd163, %rd162, 63;
	and.b64  	%rd164, %rd163, 6;
	shl.b64 	%rd165, %rd10, 20;
	shr.s64 	%rd166, %rd165, 63;
	and.b64  	%rd167, %rd166, 6;
	add.s64 	%rd168, %rd167, %rd164;
	add.s64 	%rd169, %rd168, %rd160;
	setp.gt.u64 	%p12, %rd169, 3;
	selp.b64 	%rd170, 137438953472, 0, %p12;
	shl.b64 	%rd171, %rd11, 32;
	and.b64  	%rd172, %rd171, 274877906944;
	shl.b64 	%rd173, %rd10, 34;
	and.b64  	%rd174, %rd173, 549755813888;
	shr.u64 	%rd175, %rd10, 11;
	and.b64  	%rd176, %rd175, 1;
	and.b64  	%rd177, %rd16, 6;
	shr.u64 	%rd178, %rd10, 12;
	and.b64  	%rd179, %rd178, 1;
	add.s64 	%rd180, %rd176, %rd179;
	shl.b64 	%rd181, %rd180, 1;
	add.s64 	%rd182, %rd181, %rd177;
	setp.gt.u64 	%p13, %rd182, 7;
	selp.b64 	%rd183, 1099511627776, 0, %p13;
	and.b64  	%rd184, %rd13, 46;
	shl.b64 	%rd185, %rd9, 53;
	shr.s64 	%rd186, %rd185, 63;
	and.b64  	%rd187, %rd186, -14;
	add.s64 	%rd188, %rd184, %rd187;
	shl.b64 	%rd189, %rd9, 22;
	shr.s64 	%rd190, %rd189, 63;
	and.b64  	%rd191, %rd190, -50;
	add.s64 	%rd192, %rd188, %rd191;
	shl.b64 	%rd193, %rd9, 23;
	shr.s64 	%rd194, %rd193, 63;
	and.b64  	%rd195, %rd194, 26;
	add.s64 	%rd196, %rd192, %rd195;
	shl.b64 	%rd197, %rd9, 52;
	shr.s64 	%rd198, %rd197, 63;
	and.b64  	%rd199, %rd198, -18;
	add.s64 	%rd200, %rd196, %rd199;
	shl.b64 	%rd201, %rd10, 49;
	shr.s64 	%rd202, %rd201, 63;
	and.b64  	%rd203, %rd202, -6;
	add.s64 	%rd204, %rd200, %rd203;
	shr.s64 	%rd205, %rd107, 63;
	and.b64  	%rd206, %rd205, 34;
	add.s64 	%rd207, %rd204, %rd206;
	setp.gt.u64 	%p14, %rd207, -45;
	selp.b64 	%rd208, 2199023255552, 0, %p14;
	shl.b64 	%rd209, %rd10, 14;
	shr.s64 	%rd210, %rd209, 63;
	and.b64  	%rd211, %rd210, 10;
	shl.b64 	%rd212, %rd9, 24;
	shr.s64 	%rd213, %rd212, 63;
	and.b64  	%rd214, %rd213, -22;
	shr.u64 	%rd215, %rd9, 41;
	and.b64  	%rd216, %rd215, 2;
	and.b64  	%rd217, %rd31, -14;
	shr.u64 	%rd218, %rd10, 13;
	and.b64  	%rd219, %rd218, 2;
	add.s64 	%rd220, %rd216, %rd214;
	add.s64 	%rd221, %rd220, %rd211;
	add.s64 	%rd222, %rd221, %rd217;
	add.s64 	%rd223, %rd222, %rd219;
	setp.gt.u64 	%p15, %rd223, -15;
	selp.b64 	%rd224, 4398046511104, 0, %p15;
	shr.u64 	%rd225, %rd9, 56;
	and.b64  	%rd226, %rd225, 1;
	shl.b64 	%rd227, %rd9, 59;
	shr.s64 	%rd228, %rd227, 63;
	and.b64  	%rd229, %rd228, 2046;
	shr.u64 	%rd230, %rd9, 49;
	and.b64  	%rd231, %rd230, 1;
	add.s64 	%rd232, %rd226, %rd231;
	shr.u64 	%rd233, %rd9, 50;
	and.b64  	%rd234, %rd233, 1;
	add.s64 	%rd235, %rd232, %rd234;
	shr.u64 	%rd236, %rd9, 51;
	and.b64  	%rd237, %rd236, 1;
	add.s64 	%rd238, %rd235, %rd237;
	shr.u64 	%rd239, %rd10, 46;
	and.b64  	%rd240, %rd239, 1;
	shr.u64 	%rd241, %rd10, 51;
	and.b64  	%rd242, %rd241, 1;
	shr.u64 	%rd243, %rd9, 54;
	and.b64  	%rd244, %rd243, 1;
	shr.u64 	%rd245, %rd9, 55;
	and.b64  	%rd246, %rd245, 1;
	shr.u64 	%rd247, %rd9, 61;
	and.b64  	%rd248, %rd247, 1;
	shr.u64 	%rd249, %rd10, 47;
	and.b64  	%rd250, %rd249, 1;
	add.s64 	%rd251, %rd246, %rd244;
	add.s64 	%rd252, %rd251, %rd248;
	add.s64 	%rd253, %rd252, %rd240;
	add.s64 	%rd254, %rd253, %rd242;
	add.s64 	%rd255, %rd254, %rd250;
	add.s64 	%rd256, %rd255, %rd238;
	shl.b64 	%rd257, %rd256, 1;
	add.s64 	%rd258, %rd257, %rd229;
	setp.gt.u64 	%p16, %rd258, 2047;
	selp.b64 	%rd259, 8796093022208, 0, %p16;
	and.b64  	%rd260, %rd228, 126;
	add.s64 	%rd261, %rd226, %rd248;
	add.s64 	%rd262, %rd261, %rd237;
	add.s64 	%rd263, %rd262, %rd240;
	add.s64 	%rd264, %rd263, %rd242;
	add.s64 	%rd265, %rd264, %rd250;
	shl.b64 	%rd266, %rd265, 1;
	add.s64 	%rd267, %rd266, %rd260;
	setp.gt.u64 	%p17, %rd267, 127;
	selp.b64 	%rd268, 17592186044416, 0, %p17;
	and.b64  	%rd269, %rd228, 254;
	shr.u64 	%rd270, %rd9, 53;
	and.b64  	%rd271, %rd270, 1;
	add.s64 	%rd272, %rd251, %rd271;
	add.s64 	%rd273, %rd272, %rd238;
	shl.b64 	%rd274, %rd273, 1;
	add.s64 	%rd275, %rd274, %rd269;
	setp.gt.u64 	%p18, %rd275, 255;
	selp.b64 	%rd276, 35184372088832, 0, %p18;
	and.b64  	%rd277, %rd11, 1;
	shl.b64 	%rd278, %rd10, 3;
	shr.s64 	%rd279, %rd278, 63;
	and.b64  	%rd280, %rd279, 14;
	and.b64  	%rd281, %rd156, 1;
	add.s64 	%rd282, %rd277, %rd281;
	shr.u64 	%rd283, %rd10, 40;
	and.b64  	%rd284, %rd283, 1;
	add.s64 	%rd285, %rd282, %rd284;
	shl.b64 	%rd286, %rd285, 1;
	add.s64 	%rd287, %rd286, %rd280;
	setp.gt.u64 	%p19, %rd287, 15;
	selp.b64 	%rd288, 70368744177664, 0, %p19;
	shr.u64 	%rd289, %rd9, 10;
	and.b64  	%rd290, %rd289, 2;
	shl.b64 	%rd291, %rd9, 2;
	shr.s64 	%rd292, %rd291, 63;
	and.b64  	%rd293, %rd292, -6;
	add.s64 	%rd294, %rd290, %rd293;
	and.b64  	%rd295, %rd205, -6;
	add.s64 	%rd296, %rd294, %rd295;
	shr.s64 	%rd297, %rd21, 62;
	and.b64  	%rd298, %rd297, -2;
	setp.eq.s64 	%p20, %rd296, %rd298;
	selp.b64 	%rd299, 0, 140737488355328, %p20;
	shr.u64 	%rd300, %rd10, 26;
	shr.u64 	%rd301, %rd9, 16;
	or.b64  	%rd302, %rd300, %rd301;
	shl.b64 	%rd303, %rd302, 49;
	and.b64  	%rd304, %rd303, 562949953421312;
	and.b64  	%rd305, %rd301, 1;
	shl.b64 	%rd306, %rd10, 23;
	shr.s64 	%rd307, %rd306, 63;
	and.b64  	%rd308, %rd307, 6;
	and.b64  	%rd309, %rd300, 1;
	add.s64 	%rd310, %rd309, %rd305;
	shl.b64 	%rd311, %rd310, 1;
	add.s64 	%rd312, %rd311, %rd308;
	setp.gt.u64 	%p21, %rd312, 7;
	selp.b64 	%rd313, 1125899906842624, 0, %p21;
	shr.u64 	%rd314, %rd9, 38;
	and.b64  	%rd315, %rd314, 1;
	add.s64 	%rd316, %rd315, %rd305;
	or.b64  	%rd317, %rd316, %rd309;
	setp.eq.s64 	%p22, %rd317, 0;
	selp.b64 	%rd318, 0, 2251799813685248, %p22;
	add.s64 	%rd319, %rd6, %rd7;
	ld.global.u64 	%rd320, [%rd319];
	or.b64  	%rd321, %rd174, %rd320;
	or.b64  	%rd322, %rd321, %rd172;
	or.b64  	%rd323, %rd322, %rd304;
	or.b64  	%rd324, %rd323, %rd318;
	or.b64  	%rd325, %rd324, %rd129;
	or.b64  	%rd326, %rd325, %rd138;
	or.b64  	%rd327, %rd326, %rd146;
	or.b64  	%rd328, %rd327, %rd155;
	or.b64  	%rd329, %rd328, %rd161;
	or.b64  	%rd330, %rd329, %rd299;
	or.b64  	%rd331, %rd330, %rd183;
	or.b64  	%rd332, %rd331, %rd313;
	or.b64  	%rd333, %rd332, %rd61;
	or.b64  	%rd334, %rd333, %rd170;
	or.b64  	%rd335, %rd334, %rd288;
	or.b64  	%rd336, %rd335, %rd102;
	or.b64  	%rd337, %rd336, %rd119;
	or.b64  	%rd338, %rd337, %rd224;
	or.b64  	%rd339, %rd338, %rd208;
	or.b64  	%rd340, %rd339, %rd268;
	or.b64  	%rd341, %rd340, %rd85;
	or.b64  	%rd342, %rd341, %rd276;
	or.b64  	%rd343, %rd342, %rd47;
	or.b64  	%rd344, %rd343, %rd259;
	or.b64  	%rd345, %rd344, %rd9;
	or.b64  	%rd346, %rd345, 281475110928384;
	st.global.u64 	[%rd319], %rd346;
	ld.global.u64 	%rd347, [%rd319+8];
	or.b64  	%rd348, %rd347, %rd10;
	st.global.u64 	[%rd319+8], %rd348;
	ld.global.u64 	%rd349, [%rd319+16];
	or.b64  	%rd350, %rd349, %rd11;
	st.global.u64 	[%rd319+16], %rd350;
$L__BB50_2:
	ret;

}
	// .globl	_Z19passo_tlf_18_parte3P10ulonglong3S0_y
.visible .entry _Z19passo_tlf_18_parte3P10ulonglong3S0_y(
	.param .u64 .ptr .align 1 _Z19passo_tlf_18_parte3P10ulonglong3S0_y_param_0,
	.param .u64 .ptr .align 1 _Z19passo_tlf_18_parte3P10ulonglong3S0_y_param_1,
	.param .u64 _Z19passo_tlf_18_parte3P10ulonglong3S0_y_param_2
)
{
	.reg .pred 	%p<23>;
	.reg .b32 	%r<9>;
	.reg .b64 	%rd<417>;

	ld.param.u64 	%rd3, [_Z19passo_tlf_18_parte3P10ulonglong3S0_y_param_2];
	mov.u32 	%r1, %tid.x;
	mov.u32 	%r2, %ctaid.x;
	mov.u32 	%r3, %ntid.x;
	mad.lo.s32 	%r4, %r2, %r3, %r1;
	cvt.u64.u32 	%rd4, %r4;
	setp.le.u64 	%p1, %rd3, %rd4;
	@%p1 bra 	$L__BB51_2;
	ld.param.u64 	%rd416, [_Z19passo_tlf_18_parte3P10ulonglong3S0_y_param_1];
	ld.param.u64 	%rd415, [_Z19passo_tlf_18_parte3P10ulonglong3S0_y_param_0];
	cvta.to.global.u64 	%rd5, %rd415;
	cvta.to.global.u64 	%rd6, %rd416;
	mov.u32 	%r5, %ctaid.x;
	mov.u32 	%r6, %ntid.x;
	mov.u32 	%r7, %tid.x;
	mad.lo.s32 	%r8, %r5, %r6, %r7;
	mul.wide.u32 	%rd7, %r8, 24;
	add.s64 	%rd8, %rd5, %rd7;
	ld.global.u64 	%rd9, [%rd8];
	ld.global.u64 	%rd10, [%rd8+8];
	ld.global.u64 	%rd11, [%rd8+16];
	shl.b64 	%rd12, %rd10, 12;
	shr.s64 	%rd13, %rd12, 63;
	and.b64  	%rd14, %rd13, 108;
	shl.b64 	%rd15, %rd10, 49;
	shr.s64 	%rd16, %rd15, 63;
	and.b64  	%rd17, %rd16, -92;
	shl.b64 	%rd18, %rd9, 11;
	shr.s64 	%rd19, %rd18, 63;
	and.b64  	%rd20, %rd19, -92;
	shl.b64 	%rd21, %rd9, 10;
	shr.s64 	%rd22, %rd21, 63;
	and.b64  	%rd23, %rd22, 12;
	shl.b64 	%rd24, %rd10, 36;
	shr.s64 	%rd25, %rd24, 63;
	and.b64  	%rd26, %rd25, 84;
	shl.b64 	%rd27, %rd9, 9;
	shr.s64 	%rd28, %rd27, 63;
	and.b64  	%rd29, %rd28, 12;
	shl.b64 	%rd30, %rd9, 8;
	shr.s64 	%rd31, %rd30, 63;
	and.b64  	%rd32, %rd31, 12;
	add.s64 	%rd33, %rd23, %rd20;
	add.s64 	%rd34, %rd33, %rd29;
	add.s64 	%rd35, %rd34, %rd32;
	add.s64 	%rd36, %rd35, %rd17;
	add.s64 	%rd37, %rd36, %rd14;
	add.s64 	%rd38, %rd37, %rd26;
	setp.gt.u64 	%p2, %rd38, 3;
	selp.b64 	%rd39, 4503599627370496, 0, %p2;
	shr.u64 	%rd40, %rd10, 37;
	and.b64  	%rd41, %rd40, 1;
	shr.u64 	%rd42, %rd10, 43;
	and.b64  	%rd43, %rd42, 1;
	shr.u64 	%rd44, %rd9, 37;
	and.b64  	%rd45, %rd44, 1;
	add.s64 	%rd46, %rd43, %rd45;
	shl.b64 	%rd47, %rd46, 3;
	shr.u64 	%rd48, %rd9, 58;
	and.b64  	%rd49, %rd48, 1;
	add.s64 	%rd50, %rd41, %rd49;
	shl.b64 	%rd51, %rd50, 2;
	shl.b64 	%rd52, %rd10, 11;
	shr.s64 	%rd53, %rd52, 63;
	and.b64  	%rd54, %rd53, 12;
	shl.b64 	%rd55, %rd10, 37;
	shr.s64 	%rd56, %rd55, 63;
	and.b64  	%rd57, %rd56, 12;
	shl.b64 	%rd58, %rd10, 28;
	shr.s64 	%rd59, %rd58, 63;
	and.b64  	%rd60, %rd59, 12;
	shl.b64 	%rd61, %rd9, 38;
	shr.s64 	%rd62, %rd61, 63;
	and.b64  	%rd63, %rd62, 12;
	shl.b64 	%rd64, %rd9, 47;
	shr.s64 	%rd65, %rd64, 63;
	and.b64  	%rd66, %rd65, 12;
	add.s64 	%rd67, %rd66, %rd63;
	add.s64 	%rd68, %rd67, %rd54;
	add.s64 	%rd69, %rd68, %rd57;
	add.s64 	%rd70, %rd69, %rd60;
	add.s64 	%rd71, %rd70, %rd47;
	add.s64 	%rd72, %rd71, %rd51;
	setp.gt.u64 	%p3, %rd72, 11;
	selp.b64 	%rd73, 9007199254740992, 0, %p3;
	shl.b64 	%rd74, %rd10, 1;
	and.b64  	%rd75, %rd74, 2;
	and.b64  	%rd76, %rd28, -30;
	add.s64 	%rd77, %rd75, %rd76;
	shl.b64 	%rd78, %rd9, 41;
	shr.s64 	%rd79, %rd78, 63;
	and.b64  	%rd80, %rd79, 30;
	add.s64 	%rd81, %rd80, %rd77;
	shr.u64 	%rd82, %rd10, 45;
	and.b64  	%rd83, %rd82, 1;
	shr.u64 	%rd84, %rd10, 12;
	and.b64  	%rd85, %rd84, 1;
	add.s64 	%rd86, %rd85, %rd45;
	add.s64 	%rd87, %rd86, %rd83;
	shl.b64 	%rd88, %rd87, 1;
	add.s64 	%rd89, %rd88, %rd81;
	setp.gt.u64 	%p4, %rd89, 31;
	selp.b64 	%rd90, 18014398509481984, 0, %p4;
	shr.u64 	%rd91, %rd10, 52;
	and.b64  	%rd92, %rd91, 1;
	shl.b64 	%rd93, %rd9, 35;
	shr.s64 	%rd94, %rd93, 63;
	and.b64  	%rd95, %rd94, 14;
	shr.u64 	%rd96, %rd10, 26;
	and.b64  	%rd97, %rd96, 1;
	shr.u64 	%rd98, %rd9, 38;
	and.b64  	%rd99, %rd98, 1;
	add.s64 	%rd100, %rd97, %rd99;
	add.s64 	%rd101, %rd100, %rd92;
	shl.b64 	%rd102, %rd101, 1;
	setp.eq.s64 	%p5, %rd102, %rd95;
	selp.b64 	%rd103, 0, 36028797018963968, %p5;
	shr.u64 	%rd104, %rd9, 16;
	or.b64  	%rd105, %rd96, %rd104;
	shl.b64 	%rd106, %rd105, 56;
	and.b64  	%rd107, %rd106, 72057594037927936;
	shl.b64 	%rd108, %rd9, 24;
	shr.s64 	%rd109, %rd108, 63;
	and.b64  	%rd110, %rd109, 12;
	shl.b64 	%rd111, %rd9, 6;
	shr.s64 	%rd112, %rd111, 63;
	and.b64  	%rd113, %rd112, -52;
	add.s64 	%rd114, %rd110, %rd113;
	shl.b64 	%rd115, %rd9, 15;
	shr.s64 	%rd116, %rd115, 57;
	and.b64  	%rd117, %rd116, -64;
	add.s64 	%rd118, %rd114, %rd117;
	shr.u64 	%rd119, %rd9, 47;
	and.b64  	%rd120, %rd119, 1;
	shr.u64 	%rd121, %rd9, 11;
	and.b64  	%rd122, %rd121, 1;
	add.s64 	%rd123, %rd120, %rd122;
	shl.b64 	%rd124, %rd123, 2;
	shl.b64 	%rd125, %rd9, 2;
	shr.s64 	%rd126, %rd125, 63;
	and.b64  	%rd127, %rd126, 12;
	shl.b64 	%rd128, %rd10, 24;
	shr.s64 	%rd129, %rd128, 63;
	and.b64  	%rd130, %rd129, 12;
	add.s64 	%rd131, %rd118, %rd127;
	add.s64 	%rd132, %rd131, %rd124;
	add.s64 	%rd133, %rd132, %rd130;
	setp.gt.u64 	%p6, %rd133, -57;
	selp.b64 	%rd134, 144115188075855872, 0, %p6;
	shr.u64 	%rd135, %rd10, 46;
	shr.u64 	%rd136, %rd9, 59;
	or.b64  	%rd137, %rd135, %rd136;
	shl.b64 	%rd138, %rd137, 58;
	and.b64  	%rd139, %rd138, 288230376151711744;
	shr.u64 	%rd140, %rd9, 14;
	shr.u64 	%rd141, %rd9, 22;
	or.b64  	%rd142, %rd140, %rd141;
	shl.b64 	%rd143, %rd142, 59;
	and.b64  	%rd144, %rd143, 576460752303423488;
	shl.b64 	%rd145, %rd10, 47;
	and.b64  	%rd146, %rd145, 1152921504606846976;
	and.b64  	%rd147, %rd56, 86;
	shl.b64 	%rd148, %rd9, 4;
	shr.s64 	%rd149, %rd148, 63;
	and.b64  	%rd150, %rd149, 42;
	shl.b64 	%rd151, %rd9, 57;
	shr.s64 	%rd152, %rd151, 63;
	and.b64  	%rd153, %rd152, -42;
	shl.b64 	%rd154, %rd9, 26;
	shr.s64 	%rd155, %rd154, 63;
	and.b64  	%rd156, %rd155, 126;
	shl.b64 	%rd157, %rd10, 56;
	shr.s64 	%rd158, %rd157, 63;
	and.b64  	%rd159, %rd158, -258;
	shl.b64 	%rd160, %rd10, 18;
	shr.s64 	%rd161, %rd160, 63;
	and.b64  	%rd162, %rd161, 18;
	and.b64  	%rd163, %rd126, 18;
	and.b64  	%rd164, %rd65, 86;
	shr.s64 	%rd165, %rd145, 63;
	and.b64  	%rd166, %rd165, -18;
	add.s64 	%rd167, %rd153, %rd150;
	add.s64 	%rd168, %rd167, %rd156;
	add.s64 	%rd169, %rd168, %rd163;
	add.s64 	%rd170, %rd169, %rd164;
	add.s64 	%rd171, %rd170, %rd147;
	add.s64 	%rd172, %rd171, %rd159;
	add.s64 	%rd173, %rd172, %rd162;
	add.s64 	%rd174, %rd173, %rd166;
	setp.gt.u64 	%p7, %rd174, 79;
	selp.b64 	%rd175, 2305843009213693952, 0, %p7;
	shl.b64 	%rd176, %rd9, 55;
	shr.s64 	%rd177, %rd176, 63;
	and.b64  	%rd178, %rd177, 6;
	shl.b64 	%rd179, %rd9, 40;
	shr.s64 	%rd180, %rd179, 62;
	and.b64  	%rd181, %rd180, -2;
	add.s64 	%rd182, %rd178, %rd181;
	shr.u64 	%rd183, %rd10, 6;
	and.b64  	%rd184, %rd183, 2;
	add.s64 	%rd185, %rd182, %rd184;
	setp.gt.u64 	%p8, %rd185, 5;
	selp.b64 	%rd186, 4611686018427387904, 0, %p8;
	shr.u64 	%rd187, %rd11, 1;
	or.b64  	%rd188, %rd187, %rd82;
	shl.b64 	%rd189, %rd188, 63;
	shl.b64 	%rd190, %rd9, 30;
	shr.s64 	%rd191, %rd190, 63;
	and.b64  	%rd192, %rd191, 6;
	and.b64  	%rd193, %rd94, 6;
	add.s64 	%rd194, %rd192, %rd193;
	shl.b64 	%rd195, %rd9, 39;
	shr.s64 	%rd196, %rd195, 63;
	and.b64  	%rd197, %rd196, 6;
	add.s64 	%rd198, %rd197, %rd194;
	shl.b64 	%rd199, %rd9, 46;
	shr.s64 	%rd200, %rd199, 63;
	and.b64  	%rd201, %rd200, 6;
	add.s64 	%rd202, %rd201, %rd198;
	and.b64  	%rd203, %rd59, 6;
	add.s64 	%rd204, %rd203, %rd202;
	and.b64  	%rd205, %rd141, 1;
	add.s64 	%rd206, %rd83, %rd205;
	shl.b64 	%rd207, %rd206, 1;
	add.s64 	%rd208, %rd207, %rd204;
	setp.gt.u64 	%p9, %rd208, 3;
	selp.u64 	%rd209, 1, 0, %p9;
	shr.u64 	%rd210, %rd10, 8;
	and.b64  	%rd211, %rd210, 1;
	shr.u64 	%rd212, %rd9, 3;
	and.b64  	%rd213, %rd212, 1;
	shr.u64 	%rd214, %rd9, 29;
	and.b64  	%rd215, %rd214, 1;
	shr.u64 	%rd216, %rd9, 30;
	and.b64  	%rd217, %rd216, 1;
	add.s64 	%rd218, %rd215, %rd213;
	add.s64 	%rd219, %rd218, %rd217;
	add.s64 	%rd220, %rd219, %rd41;
	or.b64  	%rd221, %rd220, %rd211;
	setp.eq.s64 	%p10, %rd221, 0;
	selp.b64 	%rd222, 0, 2, %p10;
	shl.b64 	%rd223, %rd9, 3;
	shr.s64 	%rd224, %rd223, 63;
	and.b64  	%rd225, %rd224, 22;
	shl.b64 	%rd226, %rd10, 61;
	shr.s64 	%rd227, %rd226, 63;
	and.b64  	%rd228, %rd227, 6;
	shl.b64 	%rd229, %rd10, 14;
	shr.s64 	%rd230, %rd229, 63;
	and.b64  	%rd231, %rd230, 6;
	and.b64  	%rd232, %rd129, 22;
	shr.u64 	%rd233, %rd9, 24;
	and.b64  	%rd234, %rd233, 1;
	add.s64 	%rd235, %rd83, %rd234;
	shl.b64 	%rd236, %rd235, 1;
	shl.b64 	%rd237, %rd9, 60;
	shr.s64 	%rd238, %rd237, 63;
	and.b64  	%rd239, %rd238, 22;
	add.s64 	%rd240, %rd239, %rd225;
	add.s64 	%rd241, %rd240, %rd228;
	add.s64 	%rd242, %rd241, %rd231;
	add.s64 	%rd243, %rd242, %rd232;
	add.s64 	%rd244, %rd243, %rd236;
	setp.lt.u64 	%p11, %rd244, 4;
	selp.b64 	%rd245, 0, 4, %p11;
	shl.b64 	%rd246, %rd10, 48;
	shr.s64 	%rd247, %rd246, 63;
	and.b64  	%rd248, %rd247, 6;
	shl.b64 	%rd249, %rd10, 58;
	shr.s64 	%rd250, %rd249, 63;
	and.b64  	%rd251, %rd250, 6;
	add.s64 	%rd252, %rd248, %rd251;
	shl.b64 	%rd253, %rd10, 62;
	shr.s64 	%rd254, %rd253, 63;
	and.b64  	%rd255, %rd254, 6;
	add.s64 	%rd256, %rd252, %rd255;
	add.s64 	%rd257, %rd256, %rd228;
	shl.b64 	%rd258, %rd10, 59;
	shr.s64 	%rd259, %rd258, 63;
	and.b64  	%rd260, %rd259, 18;
	add.s64 	%rd261, %rd257, %rd260;
	setp.gt.u64 	%p12, %rd261, 11;
	selp.b64 	%rd262, 16, 0, %p12;
	and.b64  	%rd263, %rd10, 1;
	setp.eq.b64 	%p13, %rd263, 1;
	selp.b64 	%rd264, 18, 0, %p13;
	add.s64 	%rd265, %rd260, %rd264;
	and.b64  	%rd266, %rd247, -14;
	add.s64 	%rd267, %rd265, %rd266;
	and.b64  	%rd268, %rd250, -14;
	add.s64 	%rd269, %rd267, %rd268;
	and.b64  	%rd270, %rd227, 18;
	add.s64 	%rd271, %rd269, %rd270;
	and.b64  	%rd272, %rd10, 8;
	shl.b64 	%rd273, %rd10, 60;
	shr.s64 	%rd274, %rd273, 63;
	and.b64  	%rd275, %rd274, 18;
	add.s64 	%rd276, %rd271, %rd275;
	setp.gt.u64 	%p14, %rd276, 21;
	selp.b64 	%rd277, 32, 0, %p14;
	and.b64  	%rd278, %rd84, 8;
	shl.b64 	%rd279, %rd10, 57;
	shr.s64 	%rd280, %rd279, 63;
	and.b64  	%rd281, %rd280, -24;
	selp.b64 	%rd282, -16, 0, %p13;
	shr.s64 	%rd283, %rd226, 59;
	and.b64  	%rd284, %rd283, -16;
	and.b64  	%rd285, %rd254, 24;
	or.b64  	%rd286, %rd282, %rd272;
	add.s64 	%rd287, %rd286, %rd278;
	add.s64 	%rd288, %rd287, %rd281;
	add.s64 	%rd289, %rd288, %rd284;
	add.s64 	%rd290, %rd289, %rd285;
	setp.gt.u64 	%p15, %rd290, -25;
	selp.b64 	%rd291, 64, 0, %p15;
	shr.u64 	%rd292, %rd10, 57;
	and.b64  	%rd293, %rd292, 8;
	shr.s64 	%rd294, %rd15, 61;
	shr.u64 	%rd295, %rd9, 61;
	and.b64  	%rd296, %rd295, 4;
	add.s64 	%rd297, %rd294, %rd296;
	add.s64 	%rd298, %rd297, %rd293;
	setp.gt.u64 	%p16, %rd298, 7;
	selp.b64 	%rd299, 128, 0, %p16;
	and.b64  	%rd300, %rd9, 1;
	setp.eq.b64 	%p17, %rd300, 1;
	selp.b64 	%rd301, 10, 0, %p17;
	shl.b64 	%rd302, %rd9, 53;
	shr.s64 	%rd303, %rd302, 63;
	and.b64  	%rd304, %rd303, 30;
	add.s64 	%rd305, %rd304, %rd301;
	shl.b64 	%rd306, %rd10, 54;
	shr.s64 	%rd307, %rd306, 63;
	and.b64  	%rd308, %rd307, 30;
	shl.b64 	%rd309, %rd10, 10;
	shr.s64 	%rd310, %rd309, 63;
	and.b64  	%rd311, %rd310, -38;
	shl.b64 	%rd312, %rd10, 55;
	shr.s64 	%rd313, %rd312, 63;
	and.b64  	%rd314, %rd313, 14;
	and.b64  	%rd315, %rd16, -26;
	shl.b64 	%rd316, %rd9, 44;
	shr.s64 	%rd317, %rd316, 63;
	and.b64  	%rd318, %rd317, 10;
	add.s64 	%rd319, %rd305, %rd318;
	add.s64 	%rd320, %rd319, %rd308;
	add.s64 	%rd321, %rd320, %rd311;
	add.s64 	%rd322, %rd321, %rd314;
	add.s64 	%rd323, %rd322, %rd315;
	setp.gt.u64 	%p18, %rd323, 5;
	selp.b64 	%rd324, 256, 0, %p18;
	and.b64  	%rd325, %rd259, 6;
	shr.s64 	%rd326, %rd179, 63;
	and.b64  	%rd327, %rd326, 10;
	shl.b64 	%rd328, %rd9, 51;
	shr.s64 	%rd329, %rd328, 63;
	and.b64  	%rd330, %rd329, 10;
	and.b64  	%rd331, %rd303, 18;
	add.s64 	%rd332, %rd330, %rd327;
	add.s64 	%rd333, %rd332, %rd331;
	add.s64 	%rd334, %rd333, %rd325;
	add.s64 	%rd335, %rd334, %rd251;
	setp.gt.u64 	%p19, %rd335, 21;
	selp.b64 	%rd336, 1024, 0, %p19;
	shl.b64 	%rd337, %rd9, 33;
	shr.s64 	%rd338, %rd337, 63;
	and.b64  	%rd339, %rd338, 14;
	shr.u64 	%rd340, %rd9, 33;
	and.b64  	%rd341, %rd340, 1;
	shr.u64 	%rd342, %rd10, 11;
	and.b64  	%rd343, %rd342, 1;
	add.s64 	%rd344, %rd343, %rd341;
	shl.b64 	%rd345, %rd344, 1;
	shr.s64 	%rd346, %rd157, 62;
	add.s64 	%rd347, %rd346, %rd339;
	add.s64 	%rd348, %rd347, %rd345;
	setp.gt.u64 	%p20, %rd348, 3;
	selp.b64 	%rd349, 2048, 0, %p20;
	and.b64  	%rd350, %rd161, 12;
	and.b64  	%rd351, %rd196, 12;
	and.b64  	%rd352, %rd250, 36;
	selp.b64 	%rd353, -4, 0, %p17;
	and.b64  	%rd354, %rd79, 20;
	shr.s64 	%rd355, %rd223, 61;
	and.b64  	%rd356, %rd355, -4;
	add.s64 	%rd357, %rd351, %rd353;
	add.s64 	%rd358, %rd357, %rd354;
	add.s64 	%rd359, %rd358, %rd356;
	add.s64 	%rd360, %rd359, %rd350;
	add.s64 	%rd361, %rd360, %rd352;
	setp.gt.u64 	%p21, %rd361, 23;
	selp.b64 	%rd362, 4096, 0, %p21;
	shl.b64 	%rd363, %rd10, 26;
	shr.s64 	%rd364, %rd363, 63;
	and.b64  	%rd365, %rd364, 6;
	and.b64  	%rd366, %rd238, 102;
	shl.b64 	%rd367, %rd9, 58;
	shr.s64 	%rd368, %rd367, 63;
	and.b64  	%rd369, %rd368, 90;
	and.b64  	%rd370, %rd259, 94;
	and.b64  	%rd371, %rd250, 94;
	and.b64  	%rd372, %rd313, 6;
	and.b64  	%rd373, %rd56, 6;
	and.b64  	%rd374, %rd65, 6;
	add.s64 	%rd375, %rd369, %rd366;
	add.s64 	%rd376, %rd375, %rd374;
	add.s64 	%rd377, %rd376, %rd365;
	add.s64 	%rd378, %rd377, %rd370;
	add.s64 	%rd379, %rd378, %rd371;
	add.s64 	%rd380, %rd379, %rd372;
	add.s64 	%rd381, %rd380, %rd373;
	setp.gt.u64 	%p22, %rd381, 189;
	selp.b64 	%rd382, 8192, 0, %p22;
	add.s64 	%rd383, %rd6, %rd7;
	ld.global.u64 	%rd384, [%rd383];
	or.b64  	%rd385, %rd146, %rd384;
	or.b64  	%rd386, %rd385, %rd144;
	or.b64  	%rd387, %rd386, %rd107;
	or.b64  	%rd388, %rd387, %rd139;
	or.b64  	%rd389, %rd388, %rd189;
	or.b64  	%rd390, %rd389, %rd186;
	or.b64  	%rd391, %rd390, %rd103;
	or.b64  	%rd392, %rd391, %rd90;
	or.b64  	%rd393, %rd392, %rd134;
	or.b64  	%rd394, %rd393, %rd39;
	or.b64  	%rd395, %rd394, %rd73;
	or.b64  	%rd396, %rd395, %rd175;
	or.b64  	%rd397, %rd396, %rd9;
	st.global.u64 	[%rd383], %rd397;
	ld.global.u64 	%rd398, [%rd383+8];
	or.b64  	%rd399, %rd398, %rd299;
	or.b64  	%rd400, %rd399, %rd222;
	or.b64  	%rd401, %rd400, %rd349;
	or.b64  	%rd402, %rd401, %rd209;
	or.b64  	%rd403, %rd402, %rd262;
	or.b64  	%rd404, %rd403, %rd336;
	or.b64  	%rd405, %rd404, %rd245;
	or.b64  	%rd406, %rd405, %rd277;
	or.b64  	%rd407, %rd406, %rd291;
	or.b64  	%rd408, %rd407, %rd324;
	or.b64  	%rd409, %rd408, %rd362;
	or.b64  	%rd410, %rd409, %rd382;
	or.b64  	%rd411, %rd410, %rd10;
	or.b64  	%rd412, %rd411, 520;
	st.global.u64 	[%rd383+8], %rd412;
	ld.global.u64 	%rd413, [%rd383+16];
	or.b64  	%rd414, %rd413, %rd11;
	st.global.u64 	[%rd383+16], %rd414;
$L__BB51_2:
	ret;

}
	// .globl	_Z19passo_tlf_18_parte4P10ulonglong3S0_y
.visible .entry _Z19passo_tlf_18_parte4P10ulonglong3S0_y(
	.param .u64 .ptr .align 1 _Z19passo_tlf_18_parte4P10ulonglong3S0_y_param_0,
	.param .u64 .ptr .align 1 _Z19passo_tlf_18_parte4P10ulonglong3S0_y_param_1,
	.param .u64 _Z19passo_tlf_18_parte4P10ulonglong3S0_y_param_2
)
{
	.reg .pred 	%p<21>;
	.reg .b32 	%r<9>;
	.reg .b64 	%rd<298>;

	ld.param.u64 	%rd3, [_Z19passo_tlf_18_parte4P10ulonglong3S0_y_param_2];
	mov.u32 	%r1, %tid.x;
	mov.u32 	%r2, %ctaid.x;
	mov.u32 	%r3, %ntid.x;
	mad.lo.s32 	%r4, %r2, %r3, %r1;
	cvt.u64.u32 	%rd4, %r4;
	setp.le.u64 	%p1, %rd3, %rd4;
	@%p1 bra 	$L__BB52_2;
	ld.param.u64 	%rd297, [_Z19passo_tlf_18_parte4P10ulonglong3S0_y_param_1];
	ld.param.u64 	%rd296, [_Z19passo_tlf_18_parte4P10ulonglong3S0_y_param_0];
	cvta.to.global.u64 	%rd5, %rd296;
	cvta.to.global.u64 	%rd6, %rd297;
	mov.u32 	%r5, %ctaid.x;
	mov.u32 	%r6, %ntid.x;
	mov.u32 	%r7, %tid.x;
	mad.lo.s32 	%r8, %r5, %r6, %r7;
	mul.wide.u32 	%rd7, %r8, 24;
	add.s64 	%rd8, %rd5, %rd7;
	ld.global.u64 	%rd9, [%rd8];
	ld.global.u64 	%rd10, [%rd8+8];
	ld.global.u64 	%rd11, [%rd8+16];
	shl.b64 	%rd12, %rd10, 18;
	shr.s64 	%rd13, %rd12, 63;
	and.b64  	%rd14, %rd13, -34;
	shl.b64 	%rd15, %rd10, 48;
	shr.s64 	%rd16, %rd15, 63;
	and.b64  	%rd17, %rd16, -34;
	shl.b64 	%rd18, %rd10, 40;
	shr.s64 	%rd19, %rd18, 63;
	and.b64  	%rd20, %rd19, 6;
	and.b64  	%rd21, %rd10, 1;
	setp.eq.b64 	%p2, %rd21, 1;
	selp.b64 	%rd22, 6, 0, %p2;
	shl.b64 	%rd23, %rd10, 26;
	shr.s64 	%rd24, %rd23, 63;
	and.b64  	%rd25, %rd24, 6;
	shl.b64 	%rd26, %rd9, 47;
	shr.s64 	%rd27, %rd26, 63;
	and.b64  	%rd28, %rd27, 6;
	add.s64 	%rd29, %rd28, %rd22;
	add.s64 	%rd30, %rd29, %rd17;
	add.s64 	%rd31, %rd30, %rd14;
	add.s64 	%rd32, %rd31, %rd20;
	add.s64 	%rd33, %rd32, %rd25;
	setp.gt.u64 	%p3, %rd33, -11;
	selp.b64 	%rd34, 32768, 0, %p3;
	shl.b64 	%rd35, %rd9, 41;
	shr.s64 	%rd36, %rd35, 62;
	shl.b64 	%rd37, %rd11, 59;
	shr.s64 	%rd38, %rd37, 62;
	and.b64  	%rd39, %rd38, -2;
	add.s64 	%rd40, %rd39, %rd36;
	setp.gt.u64 	%p4, %rd40, -3;
	selp.b64 	%rd41, 65536, 0, %p4;
	shr.u64 	%rd42, %rd9, 41;
	and.b64  	%rd43, %rd42, 2;
	shl.b64 	%rd44, %rd10, 55;
	shr.s64 	%rd45, %rd44, 62;
	add.s64 	%rd46, %rd45, %rd43;
	shl.b64 	%rd47, %rd10, 56;
	shr.s64 	%rd48, %rd47, 62;
	and.b64  	%rd49, %rd48, -2;
	add.s64 	%rd50, %rd46, %rd49;
	setp.gt.u64 	%p5, %rd50, 3;
	selp.b64 	%rd51, 131072, 0, %p5;
	shl.b64 	%rd52, %rd10, 10;
	and.b64  	%rd53, %rd52, 262144;
	shr.u64 	%rd54, %rd10, 56;
	shr.u64 	%rd55, %rd10, 55;
	and.b64  	%rd56, %rd55, 2;
	shr.u64 	%rd57, %rd9, 25;
	and.b64  	%rd58, %rd57, 2;
	add.s64 	%rd59, %rd56, %rd58;
	setp.gt.u64 	%p6, %rd59, 3;
	selp.b64 	%rd60, 524288, 0, %p6;
	shr.u64 	%rd61, %rd10, 57;
	and.b64  	%rd62, %rd54, 2;
	add.s64 	%rd63, %rd62, %rd58;
	setp.gt.u64 	%p7, %rd63, 3;
	selp.b64 	%rd64, 1048576, 0, %p7;
	shr.u64 	%rd65, %rd10, 58;
	and.b64  	%rd66, %rd61, 2;
	add.s64 	%rd67, %rd66, %rd58;
	setp.gt.u64 	%p8, %rd67, 3;
	selp.b64 	%rd68, 2097152, 0, %p8;
	and.b64  	%rd69, %rd65, 2;
	add.s64 	%rd70, %rd69, %rd58;
	setp.gt.u64 	%p9, %rd70, 3;
	selp.b64 	%rd71, 4194304, 0, %p9;
	shr.u64 	%rd72, %rd10, 3;
	and.b64  	%rd73, %rd72, 1;
	shl.b64 	%rd74, %rd9, 54;
	shr.s64 	%rd75, %rd74, 63;
	and.b64  	%rd76, %rd75, 6;
	shr.u64 	%rd77, %rd10, 5;
	and.b64  	%rd78, %rd77, 1;
	add.s64 	%rd79, %rd73, %rd78;
	shl.b64 	%rd80, %rd79, 1;
	add.s64 	%rd81, %rd80, %rd76;
	setp.gt.u64 	%p10, %rd81, 7;
	selp.b64 	%rd82, 8388608, 0, %p10;
	shr.u64 	%rd83, %rd9, 11;
	and.b64  	%rd84, %rd83, 1;
	shr.u64 	%rd85, %rd9, 10;
	and.b64  	%rd86, %rd85, 2;
	shr.u64 	%rd87, %rd10, 4;
	and.b64  	%rd88, %rd87, 2;
	add.s64 	%rd89, %rd86, %rd88;
	setp.gt.u64 	%p11, %rd89, 3;
	selp.b64 	%rd90, 16777216, 0, %p11;
	shl.b64 	%rd91, %rd10, 17;
	and.b64  	%rd92, %rd91, 33554432;
	shl.b64 	%rd93, %rd10, 27;
	shr.s64 	%rd94, %rd93, 63;
	and.b64  	%rd95, %rd94, 192;
	shl.b64 	%rd96, %rd9, 21;
	shr.s64 	%rd97, %rd96, 63;
	and.b64  	%rd98, %rd97, 1728;
	shl.b64 	%rd99, %rd10, 31;
	shr.s64 	%rd100, %rd99, 63;
	and.b64  	%rd101, %rd100, -336;
	shl.b64 	%rd102, %rd10, 37;
	shr.s64 	%rd103, %rd102, 63;
	and.b64  	%rd104, %rd103, -1056;
	shr.s64 	%rd105, %rd10, 63;
	and.b64  	%rd106, %rd105, -336;
	shl.b64 	%rd107, %rd10, 25;
	shr.s64 	%rd108, %rd107, 63;
	and.b64  	%rd109, %rd108, -576;
	shl.b64 	%rd110, %rd9, 2;
	shr.s64 	%rd111, %rd110, 63;
	and.b64  	%rd112, %rd111, 576;
	and.b64  	%rd113, %rd19, 48;
	shl.b64 	%rd114, %rd9, 42;
	shr.s64 	%rd115, %rd114, 63;
	and.b64  	%rd116, %rd115, 192;
	shl.b64 	%rd117, %rd10, 13;
	shr.s64 	%rd118, %rd117, 63;
	and.b64  	%rd119, %rd118, 192;
	shr.u64 	%rd120, %rd9, 12;
	and.b64  	%rd121, %rd120, 16;
	add.s64 	%rd122, %rd106, %rd98;
	add.s64 	%rd123, %rd122, %rd112;
	add.s64 	%rd124, %rd123, %rd116;
	add.s64 	%rd125, %rd124, %rd121;
	add.s64 	%rd126, %rd125, %rd95;
	add.s64 	%rd127, %rd126, %rd101;
	add.s64 	%rd128, %rd127, %rd104;
	add.s64 	%rd129, %rd128, %rd109;
	add.s64 	%rd130, %rd129, %rd113;
	add.s64 	%rd131, %rd130, %rd119;
	setp.gt.u64 	%p12, %rd131, 2591;
	selp.b64 	%rd132, 67108864, 0, %p12;
	shr.u64 	%rd133, %rd10, 45;
	and.b64  	%rd134, %rd133, 1;
	shr.u64 	%rd135, %rd10, 20;
	and.b64  	%rd136, %rd135, 32;
	shr.u64 	%rd137, %rd10, 29;
	and.b64  	%rd138, %rd137, 1;
	add.s64 	%rd139, %rd134, %rd138;
	shl.b64 	%rd140, %rd139, 5;
	and.b64  	%rd141, %rd111, 48;
	shl.b64 	%rd142, %rd10, 36;
	shr.s64 	%rd143, %rd142, 63;
	and.b64  	%rd144, %rd143, 272;
	shl.b64 	%rd145, %rd10, 28;
	shr.s64 	%rd146, %rd145, 63;
	and.b64  	%rd147, %rd146, 208;
	shr.s64 	%rd148, %rd47, 59;
	and.b64  	%rd149, %rd148, -16;
	shl.b64 	%rd150, %rd9, 57;
	shr.s64 	%rd151, %rd150, 63;
	and.b64  	%rd152, %rd151, -48;
	shl.b64 	%rd153, %rd9, 40;
	shr.s64 	%rd154, %rd153, 63;
	and.b64  	%rd155, %rd154, -48;
	add.s64 	%rd156, %rd152, %rd141;
	add.s64 	%rd157, %rd156, %rd155;
	add.s64 	%rd158, %rd157, %rd136;
	add.s64 	%rd159, %rd158, %rd144;
	add.s64 	%rd160, %rd159, %rd147;
	add.s64 	%rd161, %rd160, %rd149;
	add.s64 	%rd162, %rd161, %rd140;
	setp.gt.u64 	%p13, %rd162, 31;
	selp.b64 	%rd163, 134217728, 0, %p13;
	shl.b64 	%rd164, %rd10, 35;
	shr.s64 	%rd165, %rd164, 61;
	shr.s64 	%rd166, %rd142, 61;
	and.b64  	%rd167, %rd166, -4;
	add.s64 	%rd168, %rd167, %rd165;
	setp.gt.u64 	%p14, %rd168, -5;
	selp.b64 	%rd169, 1073741824, 0, %p14;
	shr.u64 	%rd170, %rd10, 33;
	and.b64  	%rd171, %rd170, 1;
	shr.u64 	%rd172, %rd9, 2;
	and.b64  	%rd173, %rd172, 1;
	add.s64 	%rd174, %rd84, %rd173;
	or.b64  	%rd175, %rd174, %rd171;
	setp.eq.s64 	%p15, %rd175, 0;
	selp.b64 	%rd176, 0, 2147483648, %p15;
	shl.b64 	%rd177, %rd10, 1;
	and.b64  	%rd178, %rd177, 4294967296;
	shl.b64 	%rd179, %rd10, 4;
	shr.s64 	%rd180, %rd179, 63;
	and.b64  	%rd181, %rd180, 14;
	shl.b64 	%rd182, %rd9, 55;
	shr.s64 	%rd183, %rd182, 63;
	and.b64  	%rd184, %rd183, 210;
	shr.s64 	%rd185, %rd44, 63;
	and.b64  	%rd186, %rd185, -210;
	and.b64  	%rd187, %rd146, -30;
	shr.s64 	%rd188, %rd9, 63;
	and.b64  	%rd189, %rd188, -30;
	shl.b64 	%rd190, %rd10, 58;
	shr.s64 	%rd191, %rd190, 63;
	and.b64  	%rd192, %rd191, -30;
	shl.b64 	%rd193, %rd10, 6;
	shr.s64 	%rd194, %rd193, 63;
	and.b64  	%rd195, %rd194, 14;
	shl.b64 	%rd196, %rd10, 5;
	shr.s64 	%rd197, %rd196, 63;
	and.b64  	%rd198, %rd197, 14;
	shl.b64 	%rd199, %rd10, 7;
	shr.s64 	%rd200, %rd199, 63;
	and.b64  	%rd201, %rd200, 14;
	add.s64 	%rd202, %rd184, %rd189;
	add.s64 	%rd203, %rd202, %rd181;
	add.s64 	%rd204, %rd203, %rd186;
	add.s64 	%rd205, %rd204, %rd187;
	add.s64 	%rd206, %rd205, %rd192;
	add.s64 	%rd207, %rd206, %rd195;
	add.s64 	%rd208, %rd207, %rd198;
	add.s64 	%rd209, %rd208, %rd201;
	setp.gt.u64 	%p16, %rd209, 163;
	selp.b64 	%rd210, 8589934592, 0, %p16;
	shr.s64 	%rd211, %rd47, 63;
	and.b64  	%rd212, %rd211, 6;
	and.b64  	%rd213, %rd13, 18;
	shl.b64 	%rd214, %rd10, 3;
	shr.s64 	%rd215, %rd214, 63;
	and.b64  	%rd216, %rd215, 18;
	shl.b64 	%rd217, %rd10, 29;
	shr.s64 	%rd218, %rd217, 63;
	and.b64  	%rd219, %rd218, -6;
	shl.b64 	%rd220, %rd9, 34;
	shr.s64 	%rd221, %rd220, 63;
	and.b64  	%rd222, %rd221, -6;
	shl.b64 	%rd223, %rd9, 51;
	shr.s64 	%rd224, %rd223, 63;
	and.b64  	%rd225, %rd224, 6;
	add.s64 	%rd226, %rd225, %rd222;
	add.s64 	%rd227, %rd226, %rd213;
	add.s64 	%rd228, %rd227, %rd212;
	add.s64 	%rd229, %rd228, %rd216;
	add.s64 	%rd230, %rd229, %rd219;
	setp.gt.u64 	%p17, %rd230, 35;
	selp.b64 	%rd231, 17179869184, 0, %p17;
	shr.u64 	%rd232, %rd10, 36;
	and.b64  	%rd233, %rd232, 1;
	shr.u64 	%rd234, %rd10, 41;
	and.b64  	%rd235, %rd234, 1;
	shr.u64 	%rd236, %rd10, 44;
	and.b64  	%rd237, %rd236, 1;
	add.s64 	%rd238, %rd233, %rd237;
	or.b64  	%rd239, %rd238, %rd235;
	setp.eq.s64 	%p18, %rd239, 0;
	selp.b64 	%rd240, 0, 34359738368, %p18;
	shr.u64 	%rd241, %rd9, 19;
	and.b64  	%rd242, %rd241, 1;
	add.s64 	%rd243, %rd84, %rd242;
	shl.b64 	%rd244, %rd243, 1;
	add.s64 	%rd245, %rd244, %rd28;
	setp.gt.u64 	%p19, %rd245, 7;
	selp.b64 	%rd246, 68719476736, 0, %p19;
	shr.s64 	%rd247, %rd23, 60;
	shl.b64 	%rd248, %rd9, 27;
	shr.s64 	%rd249, %rd248, 60;
	and.b64  	%rd250, %rd249, -8;
	add.s64 	%rd251, %rd247, %rd250;
	shr.s64 	%rd252, %rd10, 60;
	and.b64  	%rd253, %rd252, -8;
	add.s64 	%rd254, %rd251, %rd253;
	shr.s64 	%rd255, %rd47, 60;
	and.b64  	%rd256, %rd255, -8;
	add.s64 	%rd257, %rd254, %rd256;
	and.b64  	%rd258, %rd61, 16;
	add.s64 	%rd259, %rd257, %rd258;
	shr.s64 	%rd260, %rd107, 59;
	and.b64  	%rd261, %rd260, -16;
	add.s64 	%rd262, %rd259, %rd261;
	setp.gt.u64 	%p20, %rd262, -25;
	selp.b64 	%rd263, 137438953472, 0, %p20;
	shl.b64 	%rd264, %rd10, 2;
	and.b64  	%rd265, %rd264, 549755813888;
	add.s64 	%rd266, %rd6, %rd7;
	ld.global.u64 	%rd267, [%rd266];
	or.b64  	%rd268, %rd267, %rd9;
	st.global.u64 	[%rd266], %rd268;
	ld.global.u64 	%rd269, [%rd266+8];
	or.b64  	%rd270, %rd53, %rd92;
	or.b64  	%rd271, %rd270, %rd178;
	or.b64  	%rd272, %rd271, %rd265;
	or.b64  	%rd273, %rd272, %rd269;
	or.b64  	%rd274, %rd273, %rd176;
	or.b64  	%rd275, %rd274, %rd60;
	or.b64  	%rd276, %rd275, %rd64;
	or.b64  	%rd277, %rd276, %rd68;
	or.b64  	%rd278, %rd277, %rd71;
	or.b64  	%rd279, %rd278, %rd90;
	or.b64  	%rd280, %rd279, %rd169;
	or.b64  	%rd281, %rd280, %rd240;
	or.b64  	%rd282, %rd281, %rd246;
	or.b64  	%rd283, %rd282, %rd41;
	or.b64  	%rd284, %rd283, %rd51;
	or.b64  	%rd285, %rd284, %rd82;
	or.b64  	%rd286, %rd285, %rd263;
	or.b64  	%rd287, %rd286, %rd34;
	or.b64  	%rd288, %rd287, %rd231;
	or.b64  	%rd289, %rd288, %rd163;
	or.b64  	%rd290, %rd289, %rd210;
	or.b64  	%rd291, %rd290, %rd132;
	or.b64  	%rd292, %rd291, %rd10;
	or.b64  	%rd293, %rd292, 275683229696;
	st.global.u64 	[%rd266+8], %rd293;
	ld.global.u64 	%rd294, [%rd266+16];
	or.b64  	%rd295, %rd294, %rd11;
	st.global.u64 	[%rd266+16], %rd295;
$L__BB52_2:
	ret;

}
	// .globl	_Z19passo_tlf_18_parte5P10ulonglong3S0_y
.visible .entry _Z19passo_tlf_18_parte5P10ulonglong3S0_y(
	.param .u64 .ptr .align 1 _Z19passo_tlf_18_parte5P10ulonglong3S0_y_param_0,
	.param .u64 .ptr .align 1 _Z19passo_tlf_18_parte5P10ulonglong3S0_y_param_1,
	.param .u64 _Z19passo_tlf_18_parte5P10ulonglong3S0_y_param_2
)
{
	.reg .pred 	%p<22>;
	.reg .b32 	%r<9>;
	.reg .b64 	%rd<354>;

	ld.param.u64 	%rd3, [_Z19passo_tlf_18_parte5P10ulonglong3S0_y_param_2];
	mov.u32 	%r1, %tid.x;
	mov.u32 	%r2, %ctaid.x;
	mov.u32 	%r3, %ntid.x;
	mad.lo.s32 	%r4, %r2, %r3, %r1;
	cvt.u64.u32 	%rd4, %r4;
	setp.le.u64 	%p1, %rd3, %rd4;
	@%p1 bra 	$L__BB53_2;
	ld.param.u64 	%rd353, [_Z19passo_tlf_18_parte5P10ulonglong3S0_y_param_1];
	ld.param.u64 	%rd352, [_Z19passo_tlf_18_parte5P10ulonglong3S0_y_param_0];
	cvta.to.global.u64 	%rd5, %rd352;
	cvta.to.global.u64 	%rd6, %rd353;
	mov.u32 	%r5, %ctaid.x;
	mov.u32 	%r6, %ntid.x;
	mov.u32 	%r7, %tid.x;
	mad.lo.s32 	%r8, %r5, %r6, %r7;
	mul.wide.u32 	%rd7, %r8, 24;
	add.s64 	%rd8, %rd5, %rd7;
	ld.global.u64 	%rd9, [%rd8];
	ld.global.u64 	%rd10, [%rd8+8];
	ld.global.u64 	%rd11, [%rd8+16];
	shl.b64 	%rd12, %rd9, 18;
	shr.s64 	%rd13, %rd12, 63;
	and.b64  	%rd14, %rd13, 10;
	shl.b64 	%rd15, %rd9, 17;
	shr.s64 	%rd16, %rd15, 63;
	and.b64  	%rd17, %rd16, -6;
	add.s64 	%rd18, %rd14, %rd17;
	shl.b64 	%rd19, %rd10, 23;
	shr.s64 	%rd20, %rd19, 63;
	and.b64  	%rd21, %rd20, -18;
	add.s64 	%rd22, %rd18, %rd21;
	shl.b64 	%rd23, %rd10, 49;
	shr.s64 	%rd24, %rd23, 63;
	and.b64  	%rd25, %rd24, -6;
	add.s64 	%rd26, %rd22, %rd25;
	shl.b64 	%rd27, %rd10, 21;
	shr.s64 	%rd28, %rd27, 63;
	and.b64  	%rd29, %rd28, 10;
	add.s64 	%rd30, %rd26, %rd29;
	setp.gt.u64 	%p2, %rd30, -9;
	selp.b64 	%rd31, 1099511627776, 0, %p2;
	shl.b64 	%rd32, %rd9, 13;
	and.b64  	%rd33, %rd32, 2199023255552;
	shr.u64 	%rd34, %rd9, 56;
	and.b64  	%rd35, %rd34, 1;
	shl.b64 	%rd36, %rd9, 59;
	shr.s64 	%rd37, %rd36, 63;
	and.b64  	%rd38, %rd37, 1022;
	shr.u64 	%rd39, %rd9, 49;
	and.b64  	%rd40, %rd39, 1;
	add.s64 	%rd41, %rd35, %rd40;
	shr.u64 	%rd42, %rd9, 50;
	and.b64  	%rd43, %rd42, 1;
	add.s64 	%rd44, %rd41, %rd43;
	shr.u64 	%rd45, %rd9, 51;
	and.b64  	%rd46, %rd45, 1;
	add.s64 	%rd47, %rd44, %rd46;
	shr.u64 	%rd48, %rd10, 46;
	and.b64  	%rd49, %rd48, 1;
	shr.u64 	%rd50, %rd9, 53;
	and.b64  	%rd51, %rd50, 1;
	shr.u64 	%rd52, %rd10, 51;
	and.b64  	%rd53, %rd52, 1;
	shr.u64 	%rd54, %rd9, 54;
	and.b64  	%rd55, %rd54, 1;
	shr.u64 	%rd56, %rd9, 55;
	and.b64  	%rd57, %rd56, 1;
	add.s64 	%rd58, %rd47, %rd51;
	add.s64 	%rd59, %rd58, %rd55;
	add.s64 	%rd60, %rd59, %rd57;
	add.s64 	%rd61, %rd60, %rd49;
	add.s64 	%rd62, %rd61, %rd53;
	shl.b64 	%rd63, %rd62, 1;
	add.s64 	%rd64, %rd63, %rd38;
	setp.gt.u64 	%p3, %rd64, 1023;
	selp.b64 	%rd65, 4398046511104, 0, %p3;
	shl.b64 	%rd66, %rd9, 41;
	shr.s64 	%rd67, %rd66, 63;
	and.b64  	%rd68, %rd67, 6;
	shl.b64 	%rd69, %rd9, 39;
	shr.s64 	%rd70, %rd69, 63;
	and.b64  	%rd71, %rd70, 6;
	add.s64 	%rd72, %rd68, %rd71;
	shl.b64 	%rd73, %rd10, 18;
	shr.s64 	%rd74, %rd73, 63;
	and.b64  	%rd75, %rd74, 6;
	add.s64 	%rd76, %rd72, %rd75;
	shl.b64 	%rd77, %rd10, 20;
	shr.s64 	%rd78, %rd77, 62;
	and.b64  	%rd79, %rd78, -2;
	add.s64 	%rd80, %rd76, %rd79;
	shl.b64 	%rd81, %rd10, 48;
	shr.s64 	%rd82, %rd81, 62;
	and.b64  	%rd83, %rd82, -2;
	add.s64 	%rd84, %rd80, %rd83;
	setp.gt.u64 	%p4, %rd84, 15;
	selp.b64 	%rd85, 8796093022208, 0, %p4;
	shl.b64 	%rd86, %rd9, 26;
	shr.s64 	%rd87, %rd86, 63;
	and.b64  	%rd88, %rd87, 6;
	shl.b64 	%rd89, %rd10, 58;
	shr.s64 	%rd90, %rd89, 63;
	and.b64  	%rd91, %rd90, 14;
	shl.b64 	%rd92, %rd9, 40;
	shr.s64 	%rd93, %rd92, 63;
	and.b64  	%rd94, %rd93, -6;
	shl.b64 	%rd95, %rd9, 4;
	shr.s64 	%rd96, %rd95, 63;
	and.b64  	%rd97, %rd96, 6;
	shl.b64 	%rd98, %rd9, 46;
	shr.s64 	%rd99, %rd98, 63;
	and.b64  	%rd100, %rd99, 6;
	add.s64 	%rd101, %rd94, %rd88;
	add.s64 	%rd102, %rd101, %rd97;
	add.s64 	%rd103, %rd102, %rd100;
	add.s64 	%rd104, %rd103, %rd91;
	setp.gt.u64 	%p5, %rd104, 19;
	selp.b64 	%rd105, 17592186044416, 0, %p5;
	shl.b64 	%rd106, %rd9, 32;
	shr.s64 	%rd107, %rd106, 63;
	and.b64  	%rd108, %rd107, 30;
	shl.b64 	%rd109, %rd9, 55;
	shr.s64 	%rd110, %rd109, 63;
	and.b64  	%rd111, %rd110, 210;
	add.s64 	%rd112, %rd108, %rd111;
	shl.b64 	%rd113, %rd9, 45;
	shr.s64 	%rd114, %rd113, 63;
	and.b64  	%rd115, %rd114, -934;
	add.s64 	%rd116, %rd112, %rd115;
	and.b64  	%rd117, %rd74, -934;
	shl.b64 	%rd118, %rd10, 45;
	shr.s64 	%rd119, %rd118, 63;
	and.b64  	%rd120, %rd119, 270;
	shl.b64 	%rd121, %rd10, 4;
	shr.s64 	%rd122, %rd121, 63;
	and.b64  	%rd123, %rd122, 30;
	and.b64  	%rd124, %rd70, 54;
	shl.b64 	%rd125, %rd10, 47;
	shr.s64 	%rd126, %rd125, 63;
	and.b64  	%rd127, %rd126, 162;
	shl.b64 	%rd128, %rd9, 49;
	shr.s64 	%rd129, %rd128, 63;
	and.b64  	%rd130, %rd129, 54;
	and.b64  	%rd131, %rd67, 270;
	shl.b64 	%rd132, %rd9, 34;
	shr.s64 	%rd133, %rd132, 63;
	and.b64  	%rd134, %rd133, 30;
	add.s64 	%rd135, %rd116, %rd124;
	add.s64 	%rd136, %rd135, %rd130;
	add.s64 	%rd137, %rd136, %rd131;
	add.s64 	%rd138, %rd137, %rd134;
	add.s64 	%rd139, %rd138, %rd117;
	add.s64 	%rd140, %rd139, %rd120;
	add.s64 	%rd141, %rd140, %rd123;
	add.s64 	%rd142, %rd141, %rd127;
	setp.gt.u64 	%p6, %rd142, -719;
	selp.b64 	%rd143, 35184372088832, 0, %p6;
	shr.u64 	%rd144, %rd10, 2;
	and.b64  	%rd145, %rd144, 70368744177664;
	shl.b64 	%rd146, %rd11, 40;
	and.b64  	%rd147, %rd146, 140737488355328;
	and.b64  	%rd148, %rd52, 2;
	and.b64  	%rd149, %rd11, 1;
	setp.eq.b64 	%p7, %rd149, 1;
	selp.b64 	%rd150, 2, 0, %p7;
	setp.eq.s64 	%p8, %rd148, %rd150;
	selp.b64 	%rd151, 0, 281474976710656, %p8;
	shl.b64 	%rd152, %rd10, 55;
	shr.s64 	%rd153, %rd152, 63;
	and.b64  	%rd154, %rd153, 42;
	shl.b64 	%rd155, %rd10, 59;
	shr.s64 	%rd156, %rd155, 63;
	and.b64  	%rd157, %rd156, 42;
	shl.b64 	%rd158, %rd10, 28;
	shr.s64 	%rd159, %rd158, 63;
	and.b64  	%rd160, %rd159, 42;
	shl.b64 	%rd161, %rd10, 29;
	shr.s64 	%rd162, %rd161, 63;
	and.b64  	%rd163, %rd162, 42;
	and.b64  	%rd164, %rd90, 98;
	shl.b64 	%rd165, %rd10, 60;
	shr.s64 	%rd166, %rd165, 63;
	and.b64  	%rd167, %rd166, 98;
	and.b64  	%rd168, %rd74, 42;
	shl.b64 	%rd169, %rd9, 51;
	shr.s64 	%rd170, %rd169, 63;
	and.b64  	%rd171, %rd170, 42;
	add.s64 	%rd172, %rd157, %rd171;
	add.s64 	%rd173, %rd172, %rd154;
	add.s64 	%rd174, %rd173, %rd160;
	add.s64 	%rd175, %rd174, %rd163;
	add.s64 	%rd176, %rd175, %rd164;
	add.s64 	%rd177, %rd176, %rd167;
	add.s64 	%rd178, %rd177, %rd168;
	setp.gt.u64 	%p9, %rd178, 181;
	selp.b64 	%rd179, 1125899906842624, 0, %p9;
	shr.u64 	%rd180, %rd10, 1;
	and.b64  	%rd181, %rd180, 2251799813685248;
	shl.b64 	%rd182, %rd9, 14;
	and.b64  	%rd183, %rd182, 4503599627370496;
	shl.b64 	%rd184, %rd10, 1;
	and.b64  	%rd185, %rd184, 9007199254740992;
	shl.b64 	%rd186, %rd10, 14;
	shr.s64 	%rd187, %rd186, 63;
	and.b64  	%rd188, %rd187, 18;
	and.b64  	%rd189, %rd74, 14;
	add.s64 	%rd190, %rd188, %rd189;
	shr.u64 	%rd191, %rd9, 5;
	and.b64  	%rd192, %rd191, 1;
	shr.u64 	%rd193, %rd10, 54;
	and.b64  	%rd194, %rd193, 1;
	add.s64 	%rd195, %rd194, %rd192;
	shl.b64 	%rd196, %rd195, 1;
	shr.s64 	%rd197, %rd155, 62;
	and.b64  	%rd198, %rd197, -2;
	add.s64 	%rd199, %rd190, %rd198;
	add.s64 	%rd200, %rd199, %rd196;
	setp.gt.u64 	%p10, %rd200, 21;
	selp.b64 	%rd201, 18014398509481984, 0, %p10;
	and.b64  	%rd202, %rd70, 28;
	and.b64  	%rd203, %rd156, 12;
	and.b64  	%rd204, %rd96, 12;
	and.b64  	%rd205, %rd87, 12;
	shl.b64 	%rd206, %rd9, 47;
	shr.s64 	%rd207, %rd206, 63;
	and.b64  	%rd208, %rd207, 84;
	shl.b64 	%rd209, %rd10, 46;
	shr.s64 	%rd210, %rd209, 63;
	and.b64  	%rd211, %rd210, -84;
	and.b64  	%rd212, %rd74, 28;
	add.s64 	%rd213, %rd204, %rd202;
	add.s64 	%rd214, %rd213, %rd205;
	add.s64 	%rd215, %rd214, %rd208;
	add.s64 	%rd216, %rd215, %rd203;
	add.s64 	%rd217, %rd216, %rd211;
	add.s64 	%rd218, %rd217, %rd212;
	setp.gt.u64 	%p11, %rd218, 123;
	selp.b64 	%rd219, 36028797018963968, 0, %p11;
	shr.s64 	%rd220, %rd109, 60;
	and.b64  	%rd221, %rd220, -8;
	shl.b64 	%rd222, %rd10, 44;
	shr.s64 	%rd223, %rd222, 61;
	and.b64  	%rd224, %rd223, -4;
	add.s64 	%rd225, %rd224, %rd221;
	shr.u64 	%rd226, %rd10, 56;
	and.b64  	%rd227, %rd193, 4;
	add.s64 	%rd228, %rd225, %rd227;
	setp.eq.s64 	%p12, %rd228, -4;
	selp.b64 	%rd229, 72057594037927936, 0, %p12;
	shr.u64 	%rd230, %rd10, 57;
	shr.u64 	%rd231, %rd10, 55;
	and.b64  	%rd232, %rd231, 4;
	or.b64  	%rd233, %rd232, %rd221;
	shl.b64 	%rd234, %rd10, 43;
	shr.s64 	%rd235, %rd234, 61;
	and.b64  	%rd236, %rd235, -4;
	add.s64 	%rd237, %rd233, %rd236;
	setp.eq.s64 	%p13, %rd237, -4;
	selp.b64 	%rd238, 144115188075855872, 0, %p13;
	add.s64 	%rd239, %rd236, %rd221;
	and.b64  	%rd240, %rd226, 4;
	add.s64 	%rd241, %rd239, %rd240;
	setp.eq.s64 	%p14, %rd241, -4;
	selp.b64 	%rd242, 288230376151711744, 0, %p14;
	and.b64  	%rd243, %rd230, 4;
	or.b64  	%rd244, %rd243, %rd221;
	shl.b64 	%rd245, %rd10, 41;
	shr.s64 	%rd246, %rd245, 61;
	and.b64  	%rd247, %rd246, -4;
	add.s64 	%rd248, %rd244, %rd247;
	setp.eq.s64 	%p15, %rd248, -4;
	selp.b64 	%rd249, 576460752303423488, 0, %p15;
	and.b64  	%rd250, %rd9, 2;
	shl.b64 	%rd251, %rd9, 1;
	shr.s64 	%rd252, %rd251, 63;
	and.b64  	%rd253, %rd252, -6;
	add.s64 	%rd254, %rd253, %rd250;
	shl.b64 	%rd255, %rd10, 3;
	shr.s64 	%rd256, %rd255, 62;
	and.b64  	%rd257, %rd256, -2;
	setp.eq.s64 	%p16, %rd254, %rd257;
	selp.b64 	%rd258, 0, 1152921504606846976, %p16;
	shr.u64 	%rd259, %rd9, 26;
	and.b64  	%rd260, %rd259, 2;
	shr.u64 	%rd261, %rd10, 4;
	and.b64  	%rd262, %rd261, 2;
	add.s64 	%rd263, %rd260, %rd262;
	setp.gt.u64 	%p17, %rd263, 3;
	selp.b64 	%rd264, 2305843009213693952, 0, %p17;
	and.b64  	%rd265, %rd90, 6;
	and.b64  	%rd266, %rd70, -122;
	and.b64  	%rd267, %rd74, -122;
	and.b64  	%rd268, %rd166, 6;
	and.b64  	%rd269, %rd156, 6;
	shl.b64 	%rd270, %rd9, 53;
	shr.s64 	%rd271, %rd270, 63;
	and.b64  	%rd272, %rd271, 6;
	shr.u64 	%rd273, %rd9, 22;
	shr.u64 	%rd274, %rd9, 21;
	and.b64  	%rd275, %rd274, 2;
	shl.b64 	%rd276, %rd10, 22;
	shr.s64 	%rd277, %rd276, 62;
	and.b64  	%rd278, %rd277, -2;
	add.s64 	%rd279, %rd272, %rd266;
	add.s64 	%rd280, %rd279, %rd275;
	add.s64 	%rd281, %rd280, %rd265;
	add.s64 	%rd282, %rd281, %rd267;
	add.s64 	%rd283, %rd282, %rd268;
	add.s64 	%rd284, %rd283, %rd269;
	add.s64 	%rd285, %rd284, %rd278;
	setp.gt.u64 	%p18, %rd285, 1;
	selp.b64 	%rd286, 4611686018427387904, 0, %p18;
	shr.u64 	%rd287, %rd9, 23;
	and.b64  	%rd288, %rd287, 2;
	shr.s64 	%rd289, %rd10, 62;
	shr.s64 	%rd290, %rd184, 62;
	and.b64  	%rd291, %rd290, -2;
	add.s64 	%rd292, %rd289, %rd288;
	add.s64 	%rd293, %rd292, %rd189;
	add.s64 	%rd294, %rd293, %rd291;
	setp.gt.u64 	%p19, %rd294, 11;
	selp.b64 	%rd295, -9223372036854775808, 0, %p19;
	shl.b64 	%rd296, %rd9, 19;
	shr.s64 	%rd297, %rd296, 62;
	and.b64  	%rd298, %rd297, -2;
	and.b64  	%rd299, %rd24, 14;
	and.b64  	%rd300, %rd16, 14;
	add.s64 	%rd301, %rd300, %rd298;
	add.s64 	%rd302, %rd301, %rd299;
	shr.u64 	%rd303, %rd9, 43;
	and.b64  	%rd304, %rd303, 1;
	shr.u64 	%rd305, %rd10, 42;
	and.b64  	%rd306, %rd305, 1;
	add.s64 	%rd307, %rd306, %rd304;
	shl.b64 	%rd308, %rd307, 1;
	setp.ne.s64 	%p20, %rd308, %rd302;
	selp.u64 	%rd309, 1, 0, %p20;
	and.b64  	%rd310, %rd273, 2;
	shl.b64 	%rd311, %rd11, 62;
	shr.s64 	%rd312, %rd311, 62;
	and.b64  	%rd313, %rd312, -2;
	shr.u64 	%rd314, %rd9, 62;
	and.b64  	%rd315, %rd314, 2;
	add.s64 	%rd316, %rd310, %rd315;
	add.s64 	%rd317, %rd316, %rd313;
	setp.gt.u64 	%p21, %rd317, 3;
	selp.b64 	%rd318, 2, 0, %p21;
	add.s64 	%rd319, %rd6, %rd7;
	ld.global.u64 	%rd320, [%rd319];
	or.b64  	%rd321, %rd320, %rd9;
	st.global.u64 	[%rd319], %rd321;
	ld.global.u64 	%rd322, [%rd319+8];
	or.b64  	%rd323, %rd33, %rd183;
	or.b64  	%rd324, %rd323, %rd145;
	or.b64  	%rd325, %rd324, %rd181;
	or.b64  	%rd326, %rd325, %rd185;
	or.b64  	%rd327, %rd326, %rd147;
	or.b64  	%rd328, %rd327, %rd322;
	or.b64  	%rd329, %rd328, %rd151;
	or.b64  	%rd330, %rd329, %rd258;
	or.b64  	%rd331, %rd330, %rd264;
	or.b64  	%rd332, %rd331, %rd229;
	or.b64  	%rd333, %rd332, %rd238;
	or.b64  	%rd334, %rd333, %rd242;
	or.b64  	%rd335, %rd334, %rd249;
	or.b64  	%rd336, %rd335, %rd31;
	or.b64  	%rd337, %rd336, %rd85;
	or.b64  	%rd338, %rd337, %rd201;
	or.b64  	%rd339, %rd338, %rd295;
	or.b64  	%rd340, %rd339, %rd105;
	or.b64  	%rd341, %rd340, %rd219;
	or.b64  	%rd342, %rd341, %rd179;
	or.b64  	%rd343, %rd342, %rd286;
	or.b64  	%rd344, %rd343, %rd65;
	or.b64  	%rd345, %rd344, %rd143;
	or.b64  	%rd346, %rd345, %rd10;
	or.b64  	%rd347, %rd346, 562949953421312;
	st.global.u64 	[%rd319+8], %rd347;
	ld.global.u64 	%rd348, [%rd319+16];
	or.b64  	%rd349, %rd348, %rd309;
	or.b64  	%rd350, %rd349, %rd318;
	or.b64  	%rd351, %rd350, %rd11;
	st.global.u64 	[%rd319+16], %rd351;
$L__BB53_2:
	ret;

}


// ===== COMPILED SASS (sm_100) =====

	.target	sm_100

	.elftype	@"ET_EXEC"


//--------------------- .note.nv.tkinfo           --------------------------
	.section	.note.nv.tkinfo,"",@"SHT_NOTE"
	.sectionflags	@"SHF_NOTE_NV_TKINFO"
	.tkinfo
        /*0018*/ 	.word	0x00000002
        /*0030*/ 	.string	""
        /*0030*/ 	.string	"ptxas"
        /*0030*/ 	.string	"Cuda compilation tools, release 13.0, V13.0.88"
        /*0030*/ 	.string	"Build cuda_13.0.r13.0/compiler.36424714_0"
        /*0030*/ 	.string	"-arch sm_100 -m 64 "



//--------------------- .note.nv.cuinfo           --------------------------
	.section	.note.nv.cuinfo,"",@"SHT_NOTE"
	.sectionflags	@"SHF_NOTE_NV_CUINFO"
        /*0018*/ 	.short	0x0002
        /*001a*/ 	.short	0x0064
        /*001c*/ 	.short	0x0082
	.zero		2


//--------------------- .nv.info                  --------------------------
	.section	.nv.info,"",@"SHT_CUDA_INFO"
	.align	4


	//----- nvinfo : EIATTR_REGCOUNT
	.align		4
        /*0000*/ 	.byte	0x04, 0x2f
        /*0002*/ 	.short	(.L_1 - .L_0)
	.align		4
.L_0:
        /*0004*/ 	.word	index@(_Z20passo_bool_10_parte1P10ulonglong3S0_y)
        /*0008*/ 	.word	0x0000001f


	//----- nvinfo : EIATTR_FRAME_SIZE
	.align		4
.L_1:
        /*000c*/ 	.byte	0x04, 0x11
        /*000e*/ 	.short	(.L_3 - .L_2)
	.align		4
.L_2:
        /*0010*/ 	.word	index@(_Z20passo_bool_10_parte1P10ulonglong3S0_y)
        /*0014*/ 	.word	0x00000000


	//----- nvinfo : EIATTR_REGCOUNT
	.align		4
.L_3:
        /*0018*/ 	.byte	0x04, 0x2f
        /*001a*/ 	.short	(.L_5 - .L_4)
	.align		4
.L_4:
        /*001c*/ 	.word	index@(_Z20passo_bool_10_parte2P10ulonglong3S0_y)
        /*0020*/ 	.word	0x0000001c


	//----- nvinfo : EIATTR_FRAME_SIZE
	.align		4
.L_5:
        /*0024*/ 	.byte	0x04, 0x11
        /*0026*/ 	.short	(.L_7 - .L_6)
	.align		4
.L_6:
        /*0028*/ 	.word	index@(_Z20passo_bool_10_parte2P10ulonglong3S0_y)
        /*002c*/ 	.word	0x00000000


	//----- nvinfo : EIATTR_REGCOUNT
	.align		4
.L_7:
        /*0030*/ 	.byte	0x04, 0x2f
        /*0032*/ 	.short	(.L_9 - .L_8)
	.align		4
.L_8:
        /*0034*/ 	.word	index@(_Z20passo_bool_10_parte3P10ulonglong3S0_y)
        /*0038*/ 	.word	0x0000001e


	//----- nvinfo : EIATTR_FRAME_SIZE
	.align		4
.L_9:
        /*003c*/ 	.byte	0x04, 0x11
        /*003e*/ 	.short	(.L_11 - .L_10)
	.align		4
.L_10:
        /*0040*/ 	.word	index@(_Z20passo_bool_10_parte3P10ulonglong3S0_y)
        /*0044*/ 	.word	0x00000000


	//----- nvinfo : EIATTR_REGCOUNT
	.align		4
.L_11:
        /*0048*/ 	.byte	0x04, 0x2f
        /*004a*/ 	.short	(.L_13 - .L_12)
	.align		4
.L_12:
        /*004c*/ 	.word	index@(_Z19passo_tlf_10_parte1P10ulonglong3S0_y)
        /*0050*/ 	.word	0x0000001f


	//----- nvinfo : EIATTR_FRAME_SIZE
	.align		4
.L_13:
        /*0054*/ 	.byte	0x04, 0x11
        /*0056*/ 	.short	(.L_15 - .L_14)
	.align		4
.L_14:
        /*0058*/ 	.word	index@(_Z19passo_tlf_10_parte1P10ulonglong3S0_y)
        /*005c*/ 	.word	0x00000000


	//----- nvinfo : EIATTR_REGCOUNT
	.align		4
.L_15:
        /*0060*/ 	.byte	0x04, 0x2f
        /*0062*/ 	.short	(.L_17 - .L_16)
	.align		4
.L_16:
        /*0064*/ 	.word	index@(_Z19passo_tlf_10_parte2P10ulonglong3S0_y)
        /*0068*/ 	.word	0x00000020


	//----- nvinfo : EIATTR_FRAME_SIZE
	.align		4
.L_17:
        /*006c*/ 	.byte	0x04, 0x11
        /*006e*/ 	.short	(.L_19 - .L_18)
	.align		4
.L_18:
        /*0070*/ 	.word	index@(_Z19passo_tlf_10_parte2P10ulonglong3S0_y)
        /*0074*/ 	.word	0x00000000


	//----- nvinfo : EIATTR_REGCOUNT
	.align		4
.L_19:
        /*0078*/ 	.byte	0x04, 0x2f
        /*007a*/ 	.short	(.L_21 - .L_20)
	.align		4
.L_20:
        /*007c*/ 	.word	index@(_Z19passo_tlf_10_parte3P10ulonglong3S0_y)
        /*0080*/ 	.word	0x0000001e


	//----- nvinfo : EIATTR_FRAME_SIZE
	.align		4
.L_21:
        /*0084*/ 	.byte	0x04, 0x11
        /*0086*/ 	.short	(.L_23 - .L_22)
	.align		4
.L_22:
        /*0088*/ 	.word	index@(_Z19passo_tlf_10_parte3P10ulonglong3S0_y)
        /*008c*/ 	.word	0x00000000


	//----- nvinfo : EIATTR_REGCOUNT
	.align		4
.L_23:
        /*0090*/ 	.byte	0x04, 0x2f
        /*0092*/ 	.short	(.L_25 - .L_24)
	.align		4
.L_24:
        /*0094*/ 	.word	index@(_Z20passo_bool_11_parte1P10ulonglong3S0_y)
        /*0098*/ 	.word	0x0000001d


	//----- nvinfo : EIATTR_FRAME_SIZE
	.align		4
.L_25:
        /*009c*/ 	.byte	0x04, 0x11
        /*009e*/ 	.short	(.L_27 - .L_26)
	.align		4
.L_26:
        /*00a0*/ 	.word	index@(_Z20passo_bool_11_parte1P10ulonglong3S0_y)
        /*00a4*/ 	.word	0x00000000


	//----- nvinfo : EIATTR_REGCOUNT
	.align		4
.L_27:
        /*00a8*/ 	.byte	0x04, 0x2f
        /*00aa*/ 	.short	(.L_29 - .L_28)
	.align		4
.L_28:
        /*00ac*/ 	.word	index@(_Z20passo_bool_11_parte2P10ulonglong3S0_y)
        /*00b0*/ 	.word	0x0000001b


	//----- nvinfo : EIATTR_FRAME_SIZE
	.align		4
.L_29:
        /*00b4*/ 	.byte	0x04, 0x11
        /*00b6*/ 	.short	(.L_31 - .L_30)
	.align		4
.L_30:
        /*00b8*/ 	.word	index@(_Z20passo_bool_11_parte2P10ulonglong3S0_y)
        /*00bc*/ 	.word	0x00000000


	//----- nvinfo : EIATTR_REGCOUNT
	.align		4
.L_31:
        /*00c0*/ 	.byte	0x04, 0x2f
        /*00c2*/ 	.short	(.L_33 - .L_32)
	.align		4
.L_32:
        /*00c4*/ 	.word	index@(_Z20passo_bool_11_parte3P10ulonglong3S0_y)
        /*00c8*/ 	.word	0x0000001d


	//----- nvinfo : EIATTR_FRAME_SIZE
	.align		4
.L_33:
        /*00cc*/ 	.byte	0x04, 0x11
        /*00ce*/ 	.short	(.L_35 - .L_34)
	.align		4
.L_34:
        /*00d0*/ 	.word	index@(_Z20passo_bool_11_parte3P10ulonglong3S0_y)
        /*00d4*/ 	.word	0x00000000


	//----- nvinfo : EIATTR_REGCOUNT
	.align		4
.L_35:
        /*00d8*/ 	.byte	0x04, 0x2f
        /*00da*/ 	.short	(.L_37 - .L_36)
	.align		4
.L_36:
        /*00dc*/ 	.word	index@(_Z19passo_tlf_11_parte1P10ulonglong3S0_y)
        /*00e0*/ 	.word	0x0000001f


	//----- nvinfo : EIATTR_FRAME_SIZE
	.align		4
.L_37:
        /*00e4*/ 	.byte	0x04, 0x11
        /*00e6*/ 	.short	(.L_39 - .L_38)
	.align		4
.L_38:
        /*00e8*/ 	.word	index@(_Z19passo_tlf_11_parte1P10ulonglong3S0_y)
        /*00ec*/ 	.word	0x00000000


	//----- nvinfo : EIATTR_REGCOUNT
	.align		4
.L_39:
        /*00f0*/ 	.byte	0x04, 0x2f
        /*00f2*/ 	.short	(.L_41 - .L_40)
	.align		4
.L_40:
        /*00f4*/ 	.word	index@(_Z19passo_tlf_11_parte2P10ulonglong3S0_y)
        /*00f8*/ 	.word	0x0000001d


	//----- nvinfo : EIATTR_FRAME_SIZE
	.align		4
.L_41:
        /*00fc*/ 	.byte	0x04, 0x11
        /*00fe*/ 	.short	(.L_43 - .L_42)
	.align		4
.L_42:
        /*0100*/ 	.word	index@(_Z19passo_tlf_11_parte2P10ulonglong3S0_y)
        /*0104*/ 	.word	0x00000000


	//----- nvinfo : EIATTR_REGCOUNT
	.align		4
.L_43:
        /*0108*/ 	.byte	0x04, 0x2f
        /*010a*/ 	.short	(.L_45 - .L_44)
	.align		4
.L_44:
        /*010c*/ 	.word	index@(_Z19passo_tlf_11_parte3P10ulonglong3S0_y)
        /*0110*/ 	.word	0x0000001d


	//----- nvinfo : EIATTR_FRAME_SIZE
	.align		4
.L_45:
        /*0114*/ 	.byte	0x04, 0x11
        /*0116*/ 	.short	(.L_47 - .L_46)
	.align		4
.L_46:
        /*0118*/ 	.word	index@(_Z19passo_tlf_11_parte3P10ulonglong3S0_y)
        /*011c*/ 	.word	0x00000000


	//----- nvinfo : EIATTR_REGCOUNT
	.align		4
.L_47:
        /*0120*/ 	.byte	0x04, 0x2f
        /*0122*/ 	.short	(.L_49 - .L_48)
	.align		4
.L_48:
        /*0124*/ 	.word	index@(_Z20passo_bool_12_parte1P10ulonglong3S0_y)
        /*0128*/ 	.word	0x00000018


	//----- nvinfo : EIATTR_FRAME_SIZE
	.align		4
.L_49:
        /*012c*/ 	.byte	0x04, 0x11
        /*012e*/ 	.short	(.L_51 - .L_50)
	.align		4
.L_50:
        /*0130*/ 	.word	index@(_Z20passo_bool_12_parte1P10ulonglong3S0_y)
        /*0134*/ 	.word	0x00000000


	//----- nvinfo : EIATTR_REGCOUNT
	.align		4
.L_51:
        /*0138*/ 	.byte	0x04, 0x2f
        /*013a*/ 	.short	(.L_53 - .L_52)
	.align		4
.L_52:
        /*013c*/ 	.word	index@(_Z20passo_bool_12_parte2P10ulonglong3S0_y)
        /*0140*/ 	.word	0x0000001e


	//----- nvinfo : EIATTR_FRAME_SIZE
	.align		4
.L_53:
        /*0144*/ 	.byte	0x04, 0x11
        /*0146*/ 	.short	(.L_55 - .L_54)
	.align		4
.L_54:
        /*0148*/ 	.word	index@(_Z20passo_bool_12_parte2P10ulonglong3S0_y)
        /*014c*/ 	.word	0x00000000


	//----- nvinfo : EIATTR_REGCOUNT
	.align		4
.L_55:
        /*0150*/ 	.byte	0x04, 0x2f
        /*0152*/ 	.short	(.L_57 - .L_56)
	.align		4
.L_56:
        /*0154*/ 	.word	index@(_Z20passo_bool_12_parte3P10ulonglong3S0_y)
        /*0158*/ 	.word	0x0000001c


	//----- nvinfo : EIATTR_FRAME_SIZE
	.align		4
.L_57:
        /*015c*/ 	.byte	0x04, 0x11
        /*015e*/ 	.short	(.L_59 - .L_58)
	.align		4
.L_58:
        /*0160*/ 	.word	index@(_Z20passo_bool_12_parte3P10ulonglong3S0_y)
        /*0164*/ 	.word	0x00000000


	//----- nvinfo : EIATTR_REGCOUNT
	.align		4
.L_59:
        /*0168*/ 	.byte	0x04, 0x2f
        /*016a*/ 	.short	(.L_61 - .L_60)
	.align		4
.L_60:
        /*016c*/ 	.word	index@(_Z19passo_tlf_12_parte1P10ulonglong3S0_y)
        /*0170*/ 	.word	0x0000001e


	//----- nvinfo : EIATTR_FRAME_SIZE
	.align		4
.L_61:
        /*0174*/ 	.byte	0x04, 0x11
        /*0176*/ 	.short	(.L_63 - .L_62)
	.align		4
.L_62:
        /*0178*/ 	.word	index@(_Z19passo_tlf_12_parte1P10ulonglong3S0_y)
        /*017c*/ 	.word	0x00000000


	//----- nvinfo : EIATTR_REGCOUNT
	.align		4
.L_63:
        /*0180*/ 	.byte	0x04, 0x2f
        /*0182*/ 	.short	(.L_65 - .L_64)
	.align		4
.L_64:
        /*0184*/ 	.word	index@(_Z19passo_tlf_12_parte2P10ulonglong3S0_y)
        /*0188*/ 	.word	0x0000001b


	//----- nvinfo : EIATTR_FRAME_SIZE
	.align		4
.L_65:
        /*018c*/ 	.byte	0x04, 0x11
        /*018e*/ 	.short	(.L_67 - .L_66)
	.align		4
.L_66:
        /*0190*/ 	.word	index@(_Z19passo_tlf_12_parte2P10ulonglong3S0_y)
        /*0194*/ 	.word	0x00000000


	//----- nvinfo : EIATTR_REGCOUNT
	.align		4
.L_67:
        /*0198*/ 	.byte	0x04, 0x2f
        /*019a*/ 	.short	(.L_69 - .L_68)
	.align		4
.L_68:
        /*019c*/ 	.word	index@(_Z19passo_tlf_12_parte3P10ulonglong3S0_y)
        /*01a0*/ 	.word	0x0000001d


	//----- nvinfo : EIATTR_FRAME_SIZE
	.align		4
.L_69:
        /*01a4*/ 	.byte	0x04, 0x11
        /*01a6*/ 	.short	(.L_71 - .L_70)
	.align		4
.L_70:
        /*01a8*/ 	.word	index@(_Z19passo_tlf_12_parte3P10ulonglong3S0_y)
        /*01ac*/ 	.word	0x00000000


	//----- nvinfo : EIATTR_REGCOUNT
	.align		4
.L_71:
        /*01b0*/ 	.byte	0x04, 0x2f
        /*01b2*/ 	.short	(.L_73 - .L_72)
	.align		4
.L_72:
        /*01b4*/ 	.word	index@(_Z20passo_bool_13_parte1P10ulonglong3S0_y)
        /*01b8*/ 	.word	0x0000001c


	//----- nvinfo : EIATTR_FRAME_SIZE
	.align		4
.L_73:
        /*01bc*/ 	.byte	0x04, 0x11
        /*01be*/ 	.short	(.L_75 - .L_74)
	.align		4
.L_74:
        /*01c0*/ 	.word	index@(_Z20passo_bool_13_parte1P10ulonglong3S0_y)
        /*01c4*/ 	.word	0x00000000


	//----- nvinfo : EIATTR_REGCOUNT
	.align		4
.L_75:
        /*01c8*/ 	.byte	0x04, 0x2f
        /*01ca*/ 	.short	(.L_77 - .L_76)
	.align		4
.L_76:
        /*01cc*/ 	.word	index@(_Z20passo_bool_13_parte2P10ulonglong3S0_y)
        /*01d0*/ 	.word	0x0000001a


	//----- nvinfo : EIATTR_FRAME_SIZE
	.align		4
.L_77:
        /*01d4*/ 	.byte	0x04, 0x11
        /*01d6*/ 	.short	(.L_79 - .L_78)
	.align		4
.L_78:
        /*01d8*/ 	.word	index@(_Z20passo_bool_13_parte2P10ulonglong3S0_y)
        /*01dc*/ 	.word	0x00000000


	//----- nvinfo : EIATTR_REGCOUNT
	.align		4
.L_79:
        /*01e0*/ 	.byte	0x04, 0x2f
        /*01e2*/ 	.short	(.L_81 - .L_80)
	.align		4
.L_80:
        /*01e4*/ 	.word	index@(_Z20passo_bool_13_parte3P10ulonglong3S0_y)
        /*01e8*/ 	.word	0x0000001a


	//----- nvinfo : EIATTR_FRAME_SIZE
	.align		4
.L_81:
        /*01ec*/ 	.byte	0x04, 0x11
        /*01ee*/ 	.short	(.L_83 - .L_82)
	.align		4
.L_82:
        /*01f0*/ 	.word	index@(_Z20passo_bool_13_parte3P10ulonglong3S0_y)
        /*01f4*/ 	.word	0x00000000


	//----- nvinfo : EIATTR_REGCOUNT
	.align		4
.L_83:
        /*01f8*/ 	.byte	0x04, 0x2f
        /*01fa*/ 	.short	(.L_85 - .L_84)
	.align		4
.L_84:
        /*01fc*/ 	.word	index@(_Z19passo_tlf_13_parte1P10ulonglong3S0_y)
        /*0200*/ 	.word	0x0000001e


	//----- nvinfo : EIATTR_FRAME_SIZE
	.align		4
.L_85:
        /*0204*/ 	.byte	0x04, 0x11
        /*0206*/ 	.short	(.L_87 - .L_86)
	.align		4
.L_86:
        /*0208*/ 	.word	index@(_Z19passo_tlf_13_parte1P10ulonglong3S0_y)
        /*020c*/ 	.word	0x00000000


	//----- nvinfo : EIATTR_REGCOUNT
	.align		4
.L_87:
        /*0210*/ 	.byte	0x04, 0x2f
        /*0212*/ 	.short	(.L_89 - .L_88)
	.align		4
.L_88:
        /*0214*/ 	.word	index@(_Z19passo_tlf_13_parte2P10ulonglong3S0_y)
        /*0218*/ 	.word	0x00000019


	//----- nvinfo : EIATTR_FRAME_SIZE
	.align		4
.L_89:
        /*021c*/ 	.byte	0x04, 0x11
        /*021e*/ 	.short	(.L_91 - .L_90)
	.align		4
.L_90:
        /*0220*/ 	.word	index@(_Z19passo_tlf_13_parte2P10ulonglong3S0_y)
        /*0224*/ 	.word	0x00000000


	//----- nvinfo : EIATTR_REGCOUNT
	.align		4
.L_91:
        /*0228*/ 	.byte	0x04, 0x2f
        /*022a*/ 	.short	(.L_93 - .L_92)
	.align		4
.L_92:
        /*022c*/ 	.word	index@(_Z19passo_tlf_13_parte3P10ulonglong3S0_y)
        /*0230*/ 	.word	0x0000001d


	//----- nvinfo : EIATTR_FRAME_SIZE
	.align		4
.L_93:
        /*0234*/ 	.byte	0x04, 0x11
        /*0236*/ 	.short	(.L_95 - .L_94)
	.align		4
.L_94:
        /*0238*/ 	.word	index@(_Z19passo_tlf_13_parte3P10ulonglong3S0_y)
        /*023c*/ 	.word	0x00000000


	//----- nvinfo : EIATTR_REGCOUNT
	.align		4
.L_95:
        /*0240*/ 	.byte	0x04, 0x2f
        /*0242*/ 	.short	(.L_97 - .L_96)
	.align		4
.L_96:
        /*0244*/ 	.word	index@(_Z20passo_bool_14_parte1P10ulonglong3S0_y)
        /*0248*/ 	.word	0x0000001e


	//----- nvinfo : EIATTR_FRAME_SIZE
	.align		4
.L_97:
        /*024c*/ 	.byte	0x04, 0x11
        /*024e*/ 	.short	(.L_99 - .L_98)
	.align		4
.L_98:
        /*0250*/ 	.word	index@(_Z20passo_bool_14_parte1P10ulonglong3S0_y)
        /*0254*/ 	.word	0x00000000


	//----- nvinfo : EIATTR_REGCOUNT
	.align		4
.L_99:
        /*0258*/ 	.byte	0x04, 0x2f
        /*025a*/ 	.short	(.L_101 - .L_100)
	.align		4
.L_100:
        /*025c*/ 	.word	index@(_Z20passo_bool_14_parte2P10ulonglong3S0_y)
        /*0260*/ 	.word	0x0000001d


	//----- nvinfo : EIATTR_FRAME_SIZE
	.align		4
.L_101:
        /*0264*/ 	.byte	0x04, 0x11
        /*0266*/ 	.short	(.L_103 - .L_102)
	.align		4
.L_102:
        /*0268*/ 	.word	index@(_Z20passo_bool_14_parte2P10ulonglong3S0_y)
        /*026c*/ 	.word	0x00000000


	//----- nvinfo : EIATTR_REGCOUNT
	.align		4
.L_103:
        /*0270*/ 	.byte	0x04, 0x2f
        /*0272*/ 	.short	(.L_105 - .L_104)
	.align		4
.L_104:
        /*0274*/ 	.word	index@(_Z20passo_bool_14_parte3P10ulonglong3S0_y)
        /*0278*/ 	.word	0x0000001e


	//----- nvinfo : EIATTR_FRAME_SIZE
	.align		4
.L_105:
        /*027c*/ 	.byte	0x04, 0x11
        /*027e*/ 	.short	(.L_107 - .L_106)
	.align		4
.L_106:
        /*0280*/ 	.word	index@(_Z20passo_bool_14_parte3P10ulonglong3S0_y)
        /*0284*/ 	.word	0x00000000


	//----- nvinfo : EIATTR_REGCOUNT
	.align		4
.L_107:
        /*0288*/ 	.byte	0x04, 0x2f
        /*028a*/ 	.short	(.L_109 - .L_108)
	.align		4
.L_108:
        /*028c*/ 	.word	index@(_Z19passo_tlf_14_parte1P10ulonglong3S0_y)
        /*0290*/ 	.word	0x0000001e


	//----- nvinfo : EIATTR_FRAME_SIZE
	.align		4
.L_109:
        /*0294*/ 	.byte	0x04, 0x11
        /*0296*/ 	.short	(.L_111 - .L_110)
	.align		4
.L_110:
        /*0298*/ 	.word	index@(_Z19passo_tlf_14_parte1P10ulonglong3S0_y)
        /*029c*/ 	.word	0x00000000


	//----- nvinfo : EIATTR_REGCOUNT
	.align		4
.L_111:
        /*02a0*/ 	.byte	0x04, 0x2f
        /*02a2*/ 	.short	(.L_113 - .L_112)
	.align		4
.L_112:
        /*02a4*/ 	.word	index@(_Z19passo_tlf_14_parte2P10ulonglong3S0_y)
        /*02a8*/ 	.word	0x0000001f


	//----- nvinfo : EIATTR_FRAME_SIZE
	.align		4
.L_113:
        /*02ac*/ 	.byte	0x04, 0x11
        /*02ae*/ 	.short	(.L_115 - .L_114)
	.align		4
.L_114:
        /*02b0*/ 	.word	index@(_Z19passo_tlf_14_parte2P10ulonglong3S0_y)
        /*02b4*/ 	.word	0x00000000


	//----- nvinfo : EIATTR_REGCOUNT
	.align		4
.L_115:
        /*02b8*/ 	.byte	0x04, 0x2f
        /*02ba*/ 	.short	(.L_117 - .L_116)
	.align		4
.L_116:
        /*02bc*/ 	.word	index@(_Z19passo_tlf_14_parte3P10ulonglong3S0_y)
        /*02c0*/ 	.word	0x0000001e


	//----- nvinfo : EIATTR_FRAME_SIZE
	.align		4
.L_117:
        /*02c4*/ 	.byte	0x04, 0x11
        /*02c6*/ 	.short	(.L_119 - .L_118)
	.align		4
.L_118:
        /*02c8*/ 	.word	index@(_Z19passo_tlf_14_parte3P10ulonglong3S0_y)
        /*02cc*/ 	.word	0x00000000


	//----- nvinfo : EIATTR_REGCOUNT
	.align		4
.L_119:
        /*02d0*/ 	.byte	0x04, 0x2f
        /*02d2*/ 	.short	(.L_121 - .L_120)
	.align		4
.L_120:
        /*02d4*/ 	.word	index@(_Z20passo_bool_15_parte1P10ulonglong3S0_y)
        /*02d8*/ 	.word	0x0000001d


	//----- nvinfo : EIATTR_FRAME_SIZE
	.align		4
.L_121:
        /*02dc*/ 	.byte	0x04, 0x11
        /*02de*/ 	.short	(.L_123 - .L_122)
	.align		4
.L_122:
        /*02e0*/ 	.word	index@(_Z20passo_bool_15_parte1P10ulonglong3S0_y)
        /*02e4*/ 	.word	0x00000000


	//----- nvinfo : EIATTR_REGCOUNT
	.align		4
.L_123:
        /*02e8*/ 	.byte	0x04, 0x2f
        /*02ea*/ 	.short	(.L_125 - .L_124)
	.align		4
.L_124:
        /*02ec*/ 	.word	index@(_Z20passo_bool_15_parte2P10ulonglong3S0_y)
        /*02f0*/ 	.word	0x0000001a


	//----- nvinfo : EIATTR_FRAME_SIZE
	.align		4
.L_125:
        /*02f4*/ 	.byte	0x04, 0x11
        /*02f6*/ 	.short	(.L_127 - .L_126)
	.align		4
.L_126:
        /*02f8*/ 	.word	index@(_Z20passo_bool_15_parte2P10ulonglong3S0_y)
        /*02fc*/ 	.word	0x00000000


	//----- nvinfo : EIATTR_REGCOUNT
	.align		4
.L_127:
        /*0300*/ 	.byte	0x04, 0x2f
        /*0302*/ 	.short	(.L_129 - .L_128)
	.align		4
.L_128:
        /*0304*/ 	.word	index@(_Z20passo_bool_15_parte3P10ulonglong3S0_y)
        /*0308*/ 	.word	0x0000001e


	//----- nvinfo : EIATTR_FRAME_SIZE
	.align		4
.L_129:
        /*030c*/ 	.byte	0x04, 0x11
        /*030e*/ 	.short	(.L_131 - .L_130)
	.align		4
.L_130:
        /*0310*/ 	.word	index@(_Z20passo_bool_15_parte3P10ulonglong3S0_y)
        /*0314*/ 	.word	0x00000000


	//----- nvinfo : EIATTR_REGCOUNT
	.align		4
.L_131:
        /*0318*/ 	.byte	0x04, 0x2f
        /*031a*/ 	.short	(.L_133 - .L_132)
	.align		4
.L_132:
        /*031c*/ 	.word	index@(_Z19passo_tlf_15_parte1P10ulonglong3S0_y)
        /*0320*/ 	.word	0x00000020


	//----- nvinfo : EIATTR_FRAME_SIZE
	.align		4
.L_133:
        /*0324*/ 	.byte	0x04, 0x11
        /*0326*/ 	.short	(.L_135 - .L_134)
	.align		4
.L_134:
        /*0328*/ 	.word	index@(_Z19passo_tlf_15_parte1P10ulonglong3S0_y)
        /*032c*/ 	.word	0x00000000


	//----- nvinfo : EIATTR_REGCOUNT
	.align		4
.L_135:
        /*0330*/ 	.byte	0x04, 0x2f
        /*0332*/ 	.short	(.L_137 - .L_136)
	.align		4
.L_136:
        /*0334*/ 	.word	index@(_Z19passo_tlf_15_parte2P10ulonglong3S0_y)
        /*0338*/ 	.word	0x0000001e


	//----- nvinfo : EIATTR_FRAME_SIZE
	.align		4
.L_137:
        /*033c*/ 	.byte	0x04, 0x11
        /*033e*/ 	.short	(.L_139 - .L_138)
	.align		4
.L_138:
        /*0340*/ 	.word	index@(_Z19passo_tlf_15_parte2P10ulonglong3S0_y)
        /*0344*/ 	.word	0x00000000


	//----- nvinfo : EIATTR_REGCOUNT
	.align		4
.L_139:
        /*0348*/ 	.byte	0x04, 0x2f
        /*034a*/ 	.short	(.L_141 - .L_140)
	.align		4
.L_140:
        /*034c*/ 	.word	index@(_Z19passo_tlf_15_parte3P10ulonglong3S0_y)
        /*0350*/ 	.word	0x0000001f


	//----- nvinfo : EIATTR_FRAME_SIZE
	.align		4
.L_141:
        /*0354*/ 	.byte	0x04, 0x11
        /*0356*/ 	.short	(.L_143 - .L_142)
	.align		4
.L_142:
        /*0358*/ 	.word	index@(_Z19passo_tlf_15_parte3P10ulonglong3S0_y)
        /*035c*/ 	.word	0x00000000


	//----- nvinfo : EIATTR_REGCOUNT
	.align		4
.L_143:
        /*0360*/ 	.byte	0x04, 0x2f
        /*0362*/ 	.short	(.L_145 - .L_144)
	.align		4
.L_144:
        /*0364*/ 	.word	index@(_Z20passo_bool_17_parte1P10ulonglong3S0_y)
        /*0368*/ 	.word	0x00000020


	//----- nvinfo : EIATTR_FRAME_SIZE
	.align		4
.L_145:
        /*036c*/ 	.byte	0x04, 0x11
        /*036e*/ 	.short	(.L_147 - .L_146)
	.align		4
.L_146:
        /*0370*/ 	.word	index@(_Z20passo_bool_17_parte1P10ulonglong3S0_y)
        /*0374*/ 	.word	0x00000000


	//----- nvinfo : EIATTR_REGCOUNT
	.align		4
.L_147:
        /*0378*/ 	.byte	0x04, 0x2f
        /*037a*/ 	.short	(.L_149 - .L_148)
	.align		4
.L_148:
        /*037c*/ 	.word	index@(_Z20passo_bool_17_parte2P10ulonglong3S0_y)
        /*0380*/ 	.word	0x0000001f


	//----- nvinfo : EIATTR_FRAME_SIZE
	.align		4
.L_149:
        /*0384*/ 	.byte	0x04, 0x11
        /*0386*/ 	.short	(.L_151 - .L_150)
	.align		4
.L_150:
        /*0388*/ 	.word	index@(_Z20passo_bool_17_parte2P10ulonglong3S0_y)
        /*038c*/ 	.word	0x00000000


	//----- nvinfo : EIATTR_REGCOUNT
	.align		4
.L_151:
        /*0390*/ 	.byte	0x04, 0x2f
        /*0392*/ 	.short	(.L_153 - .L_152)
	.align		4
.L_152:
        /*0394*/ 	.word	index@(_Z20passo_bool_17_parte3P10ulonglong3S0_y)
        /*0398*/ 	.word	0x0000001c


	//----- nvinfo : EIATTR_FRAME_SIZE
	.align		4
.L_153:
        /*039c*/ 	.byte	0x04, 0x11
        /*039e*/ 	.short	(.L_155 - .L_154)
	.align		4
.L_154:
        /*03a0*/ 	.word	index@(_Z20passo_bool_17_parte3P10ulonglong3S0_y)
        /*03a4*/ 	.word	0x00000000


	//----- nvinfo : EIATTR_REGCOUNT
	.align		4
.L_155:
        /*03a8*/ 	.byte	0x04, 0x2f
        /*03aa*/ 	.short	(.L_157 - .L_156)
	.align		4
.L_156:
        /*03ac*/ 	.word	index@(_Z20passo_bool_17_parte4P10ulonglong3S0_y)
        /*03b0*/ 	.word	0x0000001f


	//----- nvinfo : EIATTR_FRAME_SIZE
	.align		4
.L_157:
        /*03b4*/ 	.byte	0x04, 0x11
        /*03b6*/ 	.short	(.L_159 - .L_158)
	.align		4
.L_158:
        /*03b8*/ 	.word	index@(_Z20passo_bool_17_parte4P10ulonglong3S0_y)
        /*03bc*/ 	.word	0x00000000


	//----- nvinfo : EIATTR_REGCOUNT
	.align		4
.L_159:
        /*03c0*/ 	.byte	0x04, 0x2f
        /*03c2*/ 	.short	(.L_161 - .L_160)
	.align		4
.L_160:
        /*03c4*/ 	.word	index@(_Z19passo_tlf_17_parte1P10ulonglong3S0_y)
        /*03c8*/ 	.word	0x0000001b


	//----- nvinfo : EIATTR_FRAME_SIZE
	.align		4
.L_161:
        /*03cc*/ 	.byte	0x04, 0x11
        /*03ce*/ 	.short	(.L_163 - .L_162)
	.align		4
.L_162:
        /*03d0*/ 	.word	index@(_Z19passo_tlf_17_parte1P10ulonglong3S0_y)
        /*03d4*/ 	.word	0x00000000


	//----- nvinfo : EIATTR_REGCOUNT
	.align		4
.L_163:
        /*03d8*/ 	.byte	0x04, 0x2f
        /*03da*/ 	.short	(.L_165 - .L_164)
	.align		4
.L_164:
        /*03dc*/ 	.word	index@(_Z19passo_tlf_17_parte2P10ulonglong3S0_y)
        /*03e0*/ 	.word	0x0000001d


	//----- nvinfo : EIATTR_FRAME_SIZE
	.align		4
.L_165:
        /*03e4*/ 	.byte	0x04, 0x11
        /*03e6*/ 	.short	(.L_167 - .L_166)
	.align		4
.L_166:
        /*03e8*/ 	.word	index@(_Z19passo_tlf_17_parte2P10ulonglong3S0_y)
        /*03ec*/ 	.word	0x00000000


	//----- nvinfo : EIATTR_REGCOUNT
	.align		4
.L_167:
        /*03f0*/ 	.byte	0x04, 0x2f
        /*03f2*/ 	.short	(.L_169 - .L_168)
	.align		4
.L_168:
        /*03f4*/ 	.word	index@(_Z19passo_tlf_17_parte3P10ulonglong3S0_y)
        /*03f8*/ 	.word	0x0000001f


	//----- nvinfo : EIATTR_FRAME_SIZE
	.align		4
.L_169:
        /*03fc*/ 	.byte	0x04, 0x11
        /*03fe*/ 	.short	(.L_171 - .L_170)
	.align		4
.L_170:
        /*0400*/ 	.word	index@(_Z19passo_tlf_17_parte3P10ulonglong3S0_y)
        /*0404*/ 	.word	0x00000000


	//----- nvinfo : EIATTR_REGCOUNT
	.align		4
.L_171:
        /*0408*/ 	.byte	0x04, 0x2f
        /*040a*/ 	.short	(.L_173 - .L_172)
	.align		4
.L_172:
        /*040c*/ 	.word	index@(_Z19passo_tlf_17_parte4P10ulonglong3S0_y)
        /*0410*/ 	.word	0x0000001c


	//----- nvinfo : EIATTR_FRAME_SIZE
	.align		4
.L_173:
        /*0414*/ 	.byte	0x04, 0x11
        /*0416*/ 	.short	(.L_175 - .L_174)
	.align		4
.L_174:
        /*0418*/ 	.word	index@(_Z19passo_tlf_17_parte4P10ulonglong3S0_y)
        /*041c*/ 	.word	0x00000000


	//----- nvinfo : EIATTR_REGCOUNT
	.align		4
.L_175:
        /*0420*/ 	.byte	0x04, 0x2f
        /*0422*/ 	.short	(.L_177 - .L_176)
	.align		4
.L_176:
        /*0424*/ 	.word	index@(_Z20passo_bool_18_parte1P10ulonglong3S0_y)
        /*0428*/ 	.word	0x00000028


	//----- nvinfo : EIATTR_FRAME_SIZE
	.align		4
.L_177:
        /*042c*/ 	.byte	0x04, 0x11
        /*042e*/ 	.short	(.L_179 - .L_178)
	.align		4
.L_178:
        /*0430*/ 	.word	index@(_Z20passo_bool_18_parte1P10ulonglong3S0_y)
        /*0434*/ 	.word	0x00000000


	//----- nvinfo : EIATTR_REGCOUNT
	.align		4
.L_179:
        /*0438*/ 	.byte	0x04, 0x2f
        /*043a*/ 	.short	(.L_181 - .L_180)
	.align		4
.L_180:
        /*043c*/ 	.word	index@(_Z20passo_bool_18_parte2P10ulonglong3S0_y)
        /*0440*/ 	.word	0x0000001a


	//----- nvinfo : EIATTR_FRAME_SIZE
	.align		4
.L_181:
        /*0444*/ 	.byte	0x04, 0x11
        /*0446*/ 	.short	(.L_183 - .L_182)
	.align		4
.L_182:
        /*0448*/ 	.word	index@(_Z20passo_bool_18_parte2P10ulonglong3S0_y)
        /*044c*/ 	.word	0x00000000


	//----- nvinfo : EIATTR_REGCOUNT
	.align		4
.L_183:
        /*0450*/ 	.byte	0x04, 0x2f
        /*0452*/ 	.short	(.L_185 - .L_184)
	.align		4
.L_184:
        /*0454*/ 	.word	index@(_Z20passo_bool_18_parte3P10ulonglong3S0_y)
        /*0458*/ 	.word	0x0000003d


	//----- nvinfo : EIATTR_FRAME_SIZE
	.align		4
.L_185:
        /*045c*/ 	.byte	0x04, 0x11
        /*045e*/ 	.short	(.L_187 - .L_186)
	.align		4
.L_186:
        /*0460*/ 	.word	index@(_Z20passo_bool_18_parte3P10ulonglong3S0_y)
        /*0464*/ 	.word	0x00000000


	//----- nvinfo : EIATTR_REGCOUNT
	.align		4
.L_187:
        /*0468*/ 	.byte	0x04, 0x2f
        /*046a*/ 	.short	(.L_189 - .L_188)
	.align		4
.L_188:
        /*046c*/ 	.word	index@(_Z20passo_bool_18_parte4P10ulonglong3S0_y)
        /*0470*/ 	.word	0x00000016


	//----- nvinfo : EIATTR_FRAME_SIZE
	.align		4
.L_189:
        /*0474*/ 	.byte	0x04, 0x11
        /*0476*/ 	.short	(.L_191 - .L_190)
	.align		4
.L_190:
        /*0478*/ 	.word	index@(_Z20passo_bool_18_parte4P10ulonglong3S0_y)
        /*047c*/ 	.word	0x00000000


	//----- nvinfo : EIATTR_REGCOUNT
	.align		4
.L_191:
        /*0480*/ 	.byte	0x04, 0x2f
        /*0482*/ 	.short	(.L_193 - .L_192)
	.align		4
.L_192:
        /*0484*/ 	.word	index@(_Z20passo_bool_18_parte5P10ulonglong3S0_y)
        /*0488*/ 	.word	0x00000027


	//----- nvinfo : EIATTR_FRAME_SIZE
	.align		4
.L_193:
        /*048c*/ 	.byte	0x04, 0x11
        /*048e*/ 	.short	(.L_195 - .L_194)
	.align		4
.L_194:
        /*0490*/ 	.word	index@(_Z20passo_bool_18_parte5P10ulonglong3S0_y)
        /*0494*/ 	.word	0x00000000


	//----- nvinfo : EIATTR_REGCOUNT
	.align		4
.L_195:
        /*0498*/ 	.byte	0x04, 0x2f
        /*049a*/ 	.short	(.L_197 - .L_196)
	.align		4
.L_196:
        /*049c*/ 	.word	index@(_Z19passo_tlf_18_parte1P10ulonglong3S0_y)
        /*04a0*/ 	.word	0x00000028


	//----- nvinfo : EIATTR_FRAME_SIZE
	.align		4
.L_197:
        /*04a4*/ 	.byte	0x04, 0x11
        /*04a6*/ 	.short	(.L_199 - .L_198)
	.align		4
.L_198:
        /*04a8*/ 	.word	index@(_Z19passo_tlf_18_parte1P10ulonglong3S0_y)
        /*04ac*/ 	.word	0x00000000


	//----- nvinfo : EIATTR_REGCOUNT
	.align		4
.L_199:
        /*04b0*/ 	.byte	0x04, 0x2f
        /*04b2*/ 	.short	(.L_201 - .L_200)
	.align		4
.L_200:
        /*04b4*/ 	.word	index@(_Z19passo_tlf_18_parte2P10ulonglong3S0_y)
        /*04b8*/ 	.word	0x00000021


	//----- nvinfo : EIATTR_FRAME_SIZE
	.align		4
.L_201:
        /*04bc*/ 	.byte	0x04, 0x11
        /*04be*/ 	.short	(.L_203 - .L_202)
	.align		4
.L_202:
        /*04c0*/ 	.word	index@(_Z19passo_tlf_18_parte2P10ulonglong3S0_y)
        /*04c4*/ 	.word	0x00000000


	//----- nvinfo : EIATTR_REGCOUNT
	.align		4
.L_203:
        /*04c8*/ 	.byte	0x04, 0x2f
        /*04ca*/ 	.short	(.L_205 - .L_204)
	.align		4
.L_204:
        /*04cc*/ 	.word	index@(_Z19passo_tlf_18_parte3P10ulonglong3S0_y)
        /*04d0*/ 	.word	0x00000038


	//----- nvinfo : EIATTR_FRAME_SIZE
	.align		4
.L_205:
        /*04d4*/ 	.byte	0x04, 0x11
        /*04d6*/ 	.short	(.L_207 - .L_206)
	.align		4
.L_206:
        /*04d8*/ 	.word	index@(_Z19passo_tlf_18_parte3P10ulonglong3S0_y)
        /*04dc*/ 	.word	0x00000000


	//----- nvinfo : EIATTR_REGCOUNT
	.align		4
.L_207:
        /*04e0*/ 	.byte	0x04, 0x2f
        /*04e2*/ 	.short	(.L_209 - .L_208)
	.align		4
.L_208:
        /*04e4*/ 	.word	index@(_Z19passo_tlf_18_parte4P10ulonglong3S0_y)
        /*04e8*/ 	.word	0x00000028


	//----- nvinfo : EIATTR_FRAME_SIZE
	.align		4
.L_209:
        /*04ec*/ 	.byte	0x04, 0x11
        /*04ee*/ 	.short	(.L_211 - .L_210)
	.align		4
.L_210:
        /*04f0*/ 	.word	index@(_Z19passo_tlf_18_parte4P10ulonglong3S0_y)
        /*04f4*/ 	.word	0x00000000


	//----- nvinfo : EIATTR_REGCOUNT
	.align		4
.L_211:
        /*04f8*/ 	.byte	0x04, 0x2f
        /*04fa*/ 	.short	(.L_213 - .L_212)
	.align		4
.L_212:
        /*04fc*/ 	.word	index@(_Z19passo_tlf_18_parte5P10ulonglong3S0_y)
        /*0500*/ 	.word	0x0000002b


	//----- nvinfo : EIATTR_FRAME_SIZE
	.align		4
.L_213:
        /*0504*/ 	.byte	0x04, 0x11
        /*0506*/ 	.short	(.L_215 - .L_214)
	.align		4
.L_214:
        /*0508*/ 	.word	index@(_Z19passo_tlf_18_parte5P10ulonglong3S0_y)
        /*050c*/ 	.word	0x00000000


	//----- nvinfo : EIATTR_MIN_STACK_SIZE
	.align		4
.L_215:
        /*0510*/ 	.byte	0x04, 0x12
        /*0512*/ 	.short	(.L_217 - .L_216)
	.align		4
.L_216:
        /*0514*/ 	.word	index@(_Z19passo_tlf_18_parte5P10ulonglong3S0_y)
        /*0518*/ 	.word	0x00000000


	//----- nvinfo : EIATTR_MIN_STACK_SIZE
	.align		4
.L_217:
        /*051c*/ 	.byte	0x04, 0x12
        /*051e*/ 	.short	(.L_219 - .L_218)
	.align		4
.L_218:
        /*0520*/ 	.word	index@(_Z19passo_tlf_18_parte4P10ulonglong3S0_y)
        /*0524*/ 	.word	0x00000000


	//----- nvinfo : EIATTR_MIN_STACK_SIZE
	.align		4
.L_219:
        /*0528*/ 	.byte	0x04, 0x12
        /*052a*/ 	.short	(.L_221 - .L_220)
	.align		4
.L_220:
        /*052c*/ 	.word	index@(_Z19passo_tlf_18_parte3P10ulonglong3S0_y)
        /*0530*/ 	.word	0x00000000


	//----- nvinfo : EIATTR_MIN_STACK_SIZE
	.align		4
.L_221:
        /*0534*/ 	.byte	0x04, 0x12
        /*0536*/ 	.short	(.L_223 - .L_222)
	.align		4
.L_222:
        /*0538*/ 	.word	index@(_Z19passo_tlf_18_parte2P10ulonglong3S0_y)
        /*053c*/ 	.word	0x00000000


	//----- nvinfo : EIATTR_MIN_STACK_SIZE
	.align		4
.L_223:
        /*0540*/ 	.byte	0x04, 0x12
        /*0542*/ 	.short	(.L_225 - .L_224)
	.align		4
.L_224:
        /*0544*/ 	.word	index@(_Z19passo_tlf_18_parte1P10ulonglong3S0_y)
        /*0548*/ 	.word	0x00000000


	//----- nvinfo : EIATTR_MIN_STACK_SIZE
	.align		4
.L_225:
        /*054c*/ 	.byte	0x04, 0x12
        /*054e*/ 	.short	(.L_227 - .L_226)
	.align		4
.L_226:
        /*0550*/ 	.word	index@(_Z20passo_bool_18_parte5P10ulonglong3S0_y)
        /*0554*/ 	.word	0x00000000


	//----- nvinfo : EIATTR_MIN_STACK_SIZE
	.align		4
.L_227:
        /*0558*/ 	.byte	0x04, 0x12
        /*055a*/ 	.short	(.L_229 - .L_228)
	.align		4
.L_228:
        /*055c*/ 	.word	index@(_Z20passo_bool_18_parte4P10ulonglong3S0_y)
        /*0560*/ 	.word	0x00000000


	//----- nvinfo : EIATTR_MIN_STACK_SIZE
	.align		4
.L_229:
        /*0564*/ 	.byte	0x04, 0x12
        /*0566*/ 	.short	(.L_231 - .L_230)
	.align		4
.L_230:
        /*0568*/ 	.word	index@(_Z20passo_bool_18_parte3P10ulonglong3S0_y)
        /*056c*/ 	.word	0x00000000


	//----- nvinfo : EIATTR_MIN_STACK_SIZE
	.align		4
.L_231:
        /*0570*/ 	.byte	0x04, 0x12
        /*0572*/ 	.short	(.L_233 - .L_232)
	.align		4
.L_232:
        /*0574*/ 	.word	index@(_Z20passo_bool_18_parte2P10ulonglong3S0_y)
        /*0578*/ 	.word	0x00000000


	//----- nvinfo : EIATTR_MIN_STACK_SIZE
	.align		4
.L_233:
        /*057c*/ 	.byte	0x04, 0x12
        /*057e*/ 	.short	(.L_235 - .L_234)
	.align		4
.L_234:
        /*0580*/ 	.word	index@(_Z20passo_bool_18_parte1P10ulonglong3S0_y)
        /*0584*/ 	.word	0x00000000


	//----- nvinfo : EIATTR_MIN_STACK_SIZE
	.align		4
.L_235:
        /*0588*/ 	.byte	0x04, 0x12
        /*058a*/ 	.short	(.L_237 - .L_236)
	.align		4
.L_236:
        /*058c*/ 	.word	index@(_Z19passo_tlf_17_parte4P10ulonglong3S0_y)
        /*0590*/ 	.word	0x00000000


	//----- nvinfo : EIATTR_MIN_STACK_SIZE
	.align		4
.L_237:
        /*0594*/ 	.byte	0x04, 0x12
        /*0596*/ 	.short	(.L_239 - .L_238)
	.align		4
.L_238:
        /*0598*/ 	.word	index@(_Z19passo_tlf_17_parte3P10ulonglong3S0_y)
        /*059c*/ 	.word	0x00000000


	//----- nvinfo : EIATTR_MIN_STACK_SIZE
	.align		4
.L_239:
        /*05a0*/ 	.byte	0x04, 0x12
        /*05a2*/ 	.short	(.L_241 - .L_240)
	.align		4
.L_240:
        /*05a4*/ 	.word	index@(_Z19passo_tlf_17_parte2P10ulonglong3S0_y)
        /*05a8*/ 	.word	0x00000000


	//----- nvinfo : EIATTR_MIN_STACK_SIZE
	.align		4
.L_241:
        /*05ac*/ 	.byte	0x04, 0x12
        /*05ae*/ 	.short	(.L_243 - .L_242)
	.align		4
.L_242:
        /*05b0*/ 	.word	index@(_Z19passo_tlf_17_parte1P10ulonglong3S0_y)
        /*05b4*/ 	.word	0x00000000


	//----- nvinfo : EIATTR_MIN_STACK_SIZE
	.align		4
.L_243:
        /*05b8*/ 	.byte	0x04, 0x12
        /*05ba*/ 	.short	(.L_245 - .L_244)
	.align		4
.L_244:
        /*05bc*/ 	.word	index@(_Z20passo_bool_17_parte4P10ulonglong3S0_y)
        /*05c0*/ 	.word	0x00000000


	//----- nvinfo : EIATTR_MIN_STACK_SIZE
	.align		4
.L_245:
        /*05c4*/ 	.byte	0x04, 0x12
        /*05c6*/ 	.short	(.L_247 - .L_246)
	.align		4
.L_246:
        /*05c8*/ 	.word	index@(_Z20passo_bool_17_parte3P10ulonglong3S0_y)
        /*05cc*/ 	.word	0x00000000


	//----- nvinfo : EIATTR_MIN_STACK_SIZE
	.align		4
.L_247:
        /*05d0*/ 	.byte	0x04, 0x12
        /*05d2*/ 	.short	(.L_249 - .L_248)
	.align		4
.L_248:
        /*05d4*/ 	.word	index@(_Z20passo_bool_17_parte2P10ulonglong3S0_y)
        /*05d8*/ 	.word	0x00000000


	//----- nvinfo : EIATTR_MIN_STACK_SIZE
	.align		4
.L_249:
        /*05dc*/ 	.byte	0x04, 0x12
        /*05de*/ 	.short	(.L_251 - .L_250)
	.align		4
.L_250:
        /*05e0*/ 	.word	index@(_Z20passo_bool_17_parte1P10ulonglong3S0_y)
        /*05e4*/ 	.word	0x00000000


	//----- nvinfo : EIATTR_MIN_STACK_SIZE
	.align		4
.L_251:
        /*05e8*/ 	.byte	0x04, 0x12
        /*05ea*/ 	.short	(.L_253 - .L_252)
	.align		4
.L_252:
        /*05ec*/ 	.word	index@(_Z19passo_tlf_15_parte3P10ulonglong3S0_y)
        /*05f0*/ 	.word	0x00000000


	//----- nvinfo : EIATTR_MIN_STACK_SIZE
	.align		4
.L_253:
        /*05f4*/ 	.byte	0x04, 0x12
        /*05f6*/ 	.short	(.L_255 - .L_254)
	.align		4
.L_254:
        /*05f8*/ 	.word	index@(_Z19passo_tlf_15_parte2P10ulonglong3S0_y)
        /*05fc*/ 	.word	0x00000000


	//----- nvinfo : EIATTR_MIN_STACK_SIZE
	.align		4
.L_255:
        /*0600*/ 	.byte	0x04, 0x12
        /*0602*/ 	.short	(.L_257 - .L_256)
	.align		4
.L_256:
        /*0604*/ 	.word	index@(_Z19passo_tlf_15_parte1P10ulonglong3S0_y)
        /*0608*/ 	.word	0x00000000


	//----- nvinfo : EIATTR_MIN_STACK_SIZE
	.align		4
.L_257:
        /*060c*/ 	.byte	0x04, 0x12
        /*060e*/ 	.short	(.L_259 - .L_258)
	.align		4
.L_258:
        /*0610*/ 	.word	index@(_Z20passo_bool_15_parte3P10ulonglong3S0_y)
        /*0614*/ 	.word	0x00000000


	//----- nvinfo : EIATTR_MIN_STACK_SIZE
	.align		4
.L_259:
        /*0618*/ 	.byte	0x04, 0x12
        /*061a*/ 	.short	(.L_261 - .L_260)
	.align		4
.L_260:
        /*061c*/ 	.word	index@(_Z20passo_bool_15_parte2P10ulonglong3S0_y)
        /*0620*/ 	.word	0x00000000


	//----- nvinfo : EIATTR_MIN_STACK_SIZE
	.align		4
.L_261:
        /*0624*/ 	.byte	0x04, 0x12
        /*0626*/ 	.short	(.L_263 - .L_262)
	.align		4
.L_262:
        /*0628*/ 	.word	index@(_Z20passo_bool_15_parte1P10ulonglong3S0_y)
        /*062c*/ 	.word	0x00000000


	//----- nvinfo : EIATTR_MIN_STACK_SIZE
	.align		4
.L_263:
        /*0630*/ 	.byte	0x04, 0x12
        /*0632*/ 	.short	(.L_265 - .L_264)
	.align		4
.L_264:
        /*0634*/ 	.word	index@(_Z19passo_tlf_14_parte3P10ulonglong3S0_y)
        /*0638*/ 	.word	0x00000000


	//----- nvinfo : EIATTR_MIN_STACK_SIZE
	.align		4
.L_265:
        /*063c*/ 	.byte	0x04, 0x12
        /*063e*/ 	.short	(.L_267 - .L_266)
	.align		4
.L_266:
        /*0640*/ 	.word	index@(_Z19passo_tlf_14_parte2P10ulonglong3S0_y)
        /*0644*/ 	.word	0x00000000


	//----- nvinfo : EIATTR_MIN_STACK_SIZE
	.align		4
.L_267:
        /*0648*/ 	.byte	0x04, 0x12
        /*064a*/ 	.short	(.L_269 - .L_268)
	.align		4
.L_268:
        /*064c*/ 	.word	index@(_Z19passo_tlf_14_parte1P10ulonglong3S0_y)
        /*0650*/ 	.word	0x00000000


	//----- nvinfo : EIATTR_MIN_STACK_SIZE
	.align		4
.L_269:
        /*0654*/ 	.byte	0x04, 0x12
        /*0656*/ 	.short	(.L_271 - .L_270)
	.align		4
.L_270:
        /*0658*/ 	.word	index@(_Z20passo_bool_14_parte3P10ulonglong3S0_y)
        /*065c*/ 	.word	0x00000000


	//----- nvinfo : EIATTR_MIN_STACK_SIZE
	.align		4
.L_271:
        /*0660*/ 	.byte	0x04, 0x12
        /*0662*/ 	.short	(.L_273 - .L_272)
	.align		4
.L_272:
        /*0664*/ 	.word	index@(_Z20passo_bool_14_parte2P10ulonglong3S0_y)
        /*0668*/ 	.word	0x00000000


	//----- nvinfo : EIATTR_MIN_STACK_SIZE
	.align		4
.L_273:
        /*066c*/ 	.byte	0x04, 0x12
        /*066e*/ 	.short	(.L_275 - .L_274)
	.align		4
.L_274:
        /*0670*/ 	.word	index@(_Z20passo_bool_14_parte1P10ulonglong3S0_y)
        /*0674*/ 	.word	0x00000000


	//----- nvinfo : EIATTR_MIN_STACK_SIZE
	.align		4
.L_275:
        /*0678*/ 	.byte	0x04, 0x12
        /*067a*/ 	.short	(.L_277 - .L_276)
	.align		4
.L_276:
        /*067c*/ 	.word	index@(_Z19passo_tlf_13_parte3P10ulonglong3S0_y)
        /*0680*/ 	.word	0x00000000


	//----- nvinfo : EIATTR_MIN_STACK_SIZE
	.align		4
.L_277:
        /*0684*/ 	.byte	0x04, 0x12
        /*0686*/ 	.short	(.L_279 - .L_278)
	.align		4
.L_278:
        /*0688*/ 	.word	index@(_Z19passo_tlf_13_parte2P10ulonglong3S0_y)
        /*068c*/ 	.word	0x00000000


	//----- nvinfo : EIATTR_MIN_STACK_SIZE
	.align		4
.L_279:
        /*0690*/ 	.byte	0x04, 0x12
        /*0692*/ 	.short	(.L_281 - .L_280)
	.align		4
.L_280:
        /*0694*/ 	.word	index@(_Z19passo_tlf_13_parte1P10ulonglong3S0_y)
        /*0698*/ 	.word	0x00000000


	//----- nvinfo : EIATTR_MIN_STACK_SIZE
	.align		4
.L_281:
        /*069c*/ 	.byte	0x04, 0x12
        /*069e*/ 	.short	(.L_283 - .L_282)
	.align		4
.L_282:
        /*06a0*/ 	.word	index@(_Z20passo_bool_13_parte3P10ulonglong3S0_y)
        /*06a4*/ 	.word	0x00000000


	//----- nvinfo : EIATTR_MIN_STACK_SIZE
	.align		4
.L_283:
        /*06a8*/ 	.byte	0x04, 0x12
        /*06aa*/ 	.short	(.L_285 - .L_284)
	.align		4
.L_284:
        /*06ac*/ 	.word	index@(_Z20passo_bool_13_parte2P10ulonglong3S0_y)
        /*06b0*/ 	.word	0x00000000


	//----- nvinfo : EIATTR_MIN_STACK_SIZE
	.align		4
.L_285:
        /*06b4*/ 	.byte	0x04, 0x12
        /*06b6*/ 	.short	(.L_287 - .L_286)
	.align		4
.L_286:
        /*06b8*/ 	.word	index@(_Z20passo_bool_13_parte1P10ulonglong3S0_y)
        /*06bc*/ 	.word	0x00000000


	//----- nvinfo : EIATTR_MIN_STACK_SIZE
	.align		4
.L_287:
        /*06c0*/ 	.byte	0x04, 0x12
        /*06c2*/ 	.short	(.L_289 - .L_288)
	.align		4
.L_288:
        /*06c4*/ 	.word	index@(_Z19passo_tlf_12_parte3P10ulonglong3S0_y)
        /*06c8*/ 	.word	0x00000000


	//----- nvinfo : EIATTR_MIN_STACK_SIZE
	.align		4
.L_289:
        /*06cc*/ 	.byte	0x04, 0x12
        /*06ce*/ 	.short	(.L_291 - .L_290)
	.align		4
.L_290:
        /*06d0*/ 	.word	index@(_Z19passo_tlf_12_parte2P10ulonglong3S0_y)
        /*06d4*/ 	.word	0x00000000


	//----- nvinfo : EIATTR_MIN_STACK_SIZE
	.align		4
.L_291:
        /*06d8*/ 	.byte	0x04, 0x12
        /*06da*/ 	.short	(.L_293 - .L_292)
	.align		4
.L_292:
        /*06dc*/ 	.word	index@(_Z19passo_tlf_12_parte1P10ulonglong3S0_y)
        /*06e0*/ 	.word	0x00000000


	//----- nvinfo : EIATTR_MIN_STACK_SIZE
	.align		4
.L_293:
        /*06e4*/ 	.byte	0x04, 0x12
        /*06e6*/ 	.short	(.L_295 - .L_294)
	.align		4
.L_294:
        /*06e8*/ 	.word	index@(_Z20passo_bool_12_parte3P10ulonglong3S0_y)
        /*06ec*/ 	.word	0x00000000


	//----- nvinfo : EIATTR_MIN_STACK_SIZE
	.align		4
.L_295:
        /*06f0*/ 	.byte	0x04, 0x12
        /*06f2*/ 	.short	(.L_297 - .L_296)
	.align		4
.L_296:
        /*06f4*/ 	.word	index@(_Z20passo_bool_12_parte2P10ulonglong3S0_y)
        /*06f8*/ 	.word	0x00000000


	//----- nvinfo : EIATTR_MIN_STACK_SIZE
	.align		4
.L_297:
        /*06fc*/ 	.byte	0x04, 0x12
        /*06fe*/ 	.short	(.L_299 - .L_298)
	.align		4
.L_298:
        /*0700*/ 	.word	index@(_Z20passo_bool_12_parte1P10ulonglong3S0_y)
        /*0704*/ 	.word	0x00000000


	//----- nvinfo : EIATTR_MIN_STACK_SIZE
	.align		4
.L_299:
        /*0708*/ 	.byte	0x04, 0x12
        /*070a*/ 	.short	(.L_301 - .L_300)
	.align		4
.L_300:
        /*070c*/ 	.word	index@(_Z19passo_tlf_11_parte3P10ulonglong3S0_y)
        /*0710*/ 	.word	0x00000000


	//----- nvinfo : EIATTR_MIN_STACK_SIZE
	.align		4
.L_301:
        /*0714*/ 	.byte	0x04, 0x12
        /*0716*/ 	.short	(.L_303 - .L_302)
	.align		4
.L_302:
        /*0718*/ 	.word	index@(_Z19passo_tlf_11_parte2P10ulonglong3S0_y)
        /*071c*/ 	.word	0x00000000


	//----- nvinfo : EIATTR_MIN_STACK_SIZE
	.align		4
.L_303:
        /*0720*/ 	.byte	0x04, 0x12
        /*0722*/ 	.short	(.L_305 - .L_304)
	.align		4
.L_304:
        /*0724*/ 	.word	index@(_Z19passo_tlf_11_parte1P10ulonglong3S0_y)
        /*0728*/ 	.word	0x00000000


	//----- nvinfo : EIATTR_MIN_STACK_SIZE
	.align		4
.L_305:
        /*072c*/ 	.byte	0x04, 0x12
        /*072e*/ 	.short	(.L_307 - .L_306)
	.align		4
.L_306:
        /*0730*/ 	.word	index@(_Z20passo_bool_11_parte3P10ulonglong3S0_y)
        /*0734*/ 	.word	0x00000000


	//----- nvinfo : EIATTR_MIN_STACK_SIZE
	.align		4
.L_307:
        /*0738*/ 	.byte	0x04, 0x12
        /*073a*/ 	.short	(.L_309 - .L_308)
	.align		4
.L_308:
        /*073c*/ 	.word	index@(_Z20passo_bool_11_parte2P10ulonglong3S0_y)
        /*0740*/ 	.word	0x00000000


	//----- nvinfo : EIATTR_MIN_STACK_SIZE
	.align		4
.L_309:
        /*0744*/ 	.byte	0x04, 0x12
        /*0746*/ 	.short	(.L_311 - .L_310)
	.align		4
.L_310:
        /*0748*/ 	.word	index@(_Z20passo_bool_11_parte1P10ulonglong3S0_y)
        /*074c*/ 	.word	0x00000000


	//----- nvinfo : EIATTR_MIN_STACK_SIZE
	.align		4
.L_311:
        /*0750*/ 	.byte	0x04, 0x12
        /*0752*/ 	.short	(.L_313 - .L_312)
	.align		4
.L_312:
        /*0754*/ 	.word	index@(_Z19passo_tlf_10_parte3P10ulonglong3S0_y)
        /*0758*/ 	.word	0x00000000


	//----- nvinfo : EIATTR_MIN_STACK_SIZE
	.align		4
.L_313:
        /*075c*/ 	.byte	0x04, 0x12
        /*075e*/ 	.short	(.L_315 - .L_314)
	.align		4
.L_314:
        /*0760*/ 	.word	index@(_Z19passo_tlf_10_parte2P10ulonglong3S0_y)
        /*0764*/ 	.word	0x00000000


	//----- nvinfo : EIATTR_MIN_STACK_SIZE
	.align		4
.L_315:
        /*0768*/ 	.byte	0x04, 0x12
        /*076a*/ 	.short	(.L_317 - .L_316)
	.align		4
.L_316:
        /*076c*/ 	.word	index@(_Z19passo_tlf_10_parte1P10ulonglong3S0_y)
        /*0770*/ 	.word	0x00000000


	//----- nvinfo : EIATTR_MIN_STACK_SIZE
	.align		4
.L_317:
        /*0774*/ 	.byte	0x04, 0x12
        /*0776*/ 	.short	(.L_319 - .L_318)
	.align		4
.L_318:
        /*0778*/ 	.word	index@(_Z20passo_bool_10_parte3P10ulonglong3S0_y)
        /*077c*/ 	.word	0x00000000


	//----- nvinfo : EIATTR_MIN_STACK_SIZE
	.align		4
.L_319:
        /*0780*/ 	.byte	0x04, 0x12
        /*0782*/ 	.short	(.L_321 - .L_320)
	.align		4
.L_320:
        /*0784*/ 	.word	index@(_Z20passo_bool_10_parte2P10ulonglong3S0_y)
        /*0788*/ 	.word	0x00000000


	//----- nvinfo : EIATTR_MIN_STACK_SIZE
	.align		4
.L_321:
        /*078c*/ 	.byte	0x04, 0x12
        /*078e*/ 	.short	(.L_323 - .L_322)
	.align		4
.L_322:
        /*0790*/ 	.word	index@(_Z20passo_bool_10_parte1P10ulonglong3S0_y)
        /*0794*/ 	.word	0x00000000
.L_323:


//--------------------- .nv.compat                --------------------------
	.section	.nv.compat,"",@"SHT_CUDA_COMPAT_INFO"
	.align	4
        /*0000*/ 	.byte	0x02, 0x09, 0x00, 0x00, 0x02, 0x02, 0x01, 0x00, 0x02, 0x05, 0x05, 0x00, 0x03, 0x07, 0x01, 0x01
        /*0010*/ 	.byte	0x02, 0x03, 0x00, 0x00, 0x02, 0x06, 0x01, 0x00, 0x04, 0x0b, 0x08, 0x00, 0x09, 0x00, 0x00, 0x00
        /*0020*/ 	.byte	0x00, 0x00, 0x00, 0x00


//--------------------- .nv.info._Z19passo_tlf_18_parte5P10ulonglong3S0_y --------------------------
	.section	.nv.info._Z19passo_tlf_18_parte5P10ulonglong3S0_y,"",@"SHT_CUDA_INFO"
	.sectionflags	@""
	.align	4


	//----- nvinfo : EIATTR_CUDA_API_VERSION
	.align		4
        /*0000*/ 	.byte	0x04, 0x37
        /*0002*/ 	.short	(.L_325 - .L_324)
.L_324:
        /*0004*/ 	.word	0x00000082


	//----- nvinfo : EIATTR_KPARAM_INFO
	.align		4
.L_325:
        /*0008*/ 	.byte	0x04, 0x17
        /*000a*/ 	.short	(.L_327 - .L_326)
.L_326:
        /*000c*/ 	.word	0x00000000
        /*0010*/ 	.short	0x0002
        /*0012*/ 	.short	0x0010
        /*0014*/ 	.byte	0x00, 0xf0, 0x21, 0x00


	//----- nvinfo : EIATTR_KPARAM_INFO
	.align		4
.L_327:
        /*0018*/ 	.byte	0x04, 0x17
        /*001a*/ 	.short	(.L_329 - .L_328)
.L_328:
        /*001c*/ 	.word	0x00000000
        /*0020*/ 	.short	0x0001
        /*0022*/ 	.short	0x0008
        /*0024*/ 	.byte	0x00, 0xf5, 0x21, 0x00


	//----- nvinfo : EIATTR_KPARAM_INFO
	.align		4
.L_329:
        /*0028*/ 	.byte	0x04, 0x17
        /*002a*/ 	.short	(.L_331 - .L_330)
.L_330:
        /*002c*/ 	.word	0x00000000
        /*0030*/ 	.short	0x0000
        /*0032*/ 	.short	0x0000
        /*0034*/ 	.byte	0x00, 0xf5, 0x21, 0x00


	//----- nvinfo : EIATTR_SPARSE_MMA_MASK
	.align		4
.L_331:
        /*0038*/ 	.byte	0x03, 0x50
        /*003a*/ 	.short	0x0000


	//----- nvinfo : EIATTR_MAXREG_COUNT
	.align		4
        /*003c*/ 	.byte	0x03, 0x1b
        /*003e*/ 	.short	0x00ff


	//----- nvinfo : EIATTR_MERCURY_ISA_VERSION
	.align		4
        /*0040*/ 	.byte	0x03, 0x5f
        /*0042*/ 	.short	0x0101


	//----- nvinfo : EIATTR_VRC_CTA_INIT_COUNT
	.align		4
        /*0044*/ 	.byte	0x02, 0x4a
	.zero		1
	.zero		1


	//----- nvinfo : EIATTR_EXIT_INSTR_OFFSETS
	.align		4
        /*0048*/ 	.byte	0x04, 0x1c
        /*004a*/ 	.short	(.L_333 - .L_332)


	//   ....[0]....
.L_332:
        /*004c*/ 	.word	0x00000080


	//   ....[1]....
        /*0050*/ 	.word	0x00001a30


	//----- nvinfo : EIATTR_CBANK_PARAM_SIZE
	.align		4
.L_333:
        /*0054*/ 	.byte	0x03, 0x19
        /*0056*/ 	.short	0x0018


	//----- nvinfo : EIATTR_PARAM_CBANK
	.align		4
        /*0058*/ 	.byte	0x04, 0x0a
        /*005a*/ 	.short	(.L_335 - .L_334)
	.align		4
.L_334:
        /*005c*/ 	.word	index@(.nv.constant0._Z19passo_tlf_18_parte5P10ulonglong3S0_y)
        /*0060*/ 	.short	0x0380
        /*0062*/ 	.short	0x0018


	//----- nvinfo : EIATTR_SW_WAR
	.align		4
.L_335:
        /*0064*/ 	.byte	0x04, 0x36
        /*0066*/ 	.short	(.L_337 - .L_336)
.L_336:
        /*0068*/ 	.word	0x00000008
.L_337:


//--------------------- .nv.info._Z19passo_tlf_18_parte4P10ulonglong3S0_y --------------------------
	.section	.nv.info._Z19passo_tlf_18_parte4P10ulonglong3S0_y,"",@"SHT_CUDA_INFO"
	.sectionflags	@""
	.align	4


	//----- nvinfo : EIATTR_CUDA_API_VERSION
	.align		4
        /*0000*/ 	.byte	0x04, 0x37
        /*0002*/ 	.short	(.L_339 - .L_338)
.L_338:
        /*0004*/ 	.word	0x00000082


	//----- nvinfo : EIATTR_KPARAM_INFO
	.align		4
.L_339:
        /*0008*/ 	.byte	0x04, 0x17
        /*000a*/ 	.short	(.L_341 - .L_340)
.L_340:
        /*000c*/ 	.word	0x00000000
        /*0010*/ 	.short	0x0002
        /*0012*/ 	.short	0x0010
        /*0014*/ 	.byte	0x00, 0xf0, 0x21, 0x00


	//----- nvinfo : EIATTR_KPARAM_INFO
	.align		4
.L_341:
        /*0018*/ 	.byte	0x04, 0x17
        /*001a*/ 	.short	(.L_343 - .L_342)
.L_342:
        /*001c*/ 	.word	0x00000000
        /*0020*/ 	.short	0x0001
        /*0022*/ 	.short	0x0008
        /*0024*/ 	.byte	0x00, 0xf5, 0x21, 0x00


	//----- nvinfo : EIATTR_KPARAM_INFO
	.align		4
.L_343:
        /*0028*/ 	.byte	0x04, 0x17
        /*002a*/ 	.short	(.L_345 - .L_344)
.L_344:
        /*002c*/ 	.word	0x00000000
        /*0030*/ 	.short	0x0000
        /*0032*/ 	.short	0x0000
        /*0034*/ 	.byte	0x00, 0xf5, 0x21, 0x00


	//----- nvinfo : EIATTR_SPARSE_MMA_MASK
	.align		4
.L_345:
        /*0038*/ 	.byte	0x03, 0x50
        /*003a*/ 	.short	0x0000


	//----- nvinfo : EIATTR_MAXREG_COUNT
	.align		4
        /*003c*/ 	.byte	0x03, 0x1b
        /*003e*/ 	.short	0x00ff


	//----- nvinfo : EIATTR_MERCURY_ISA_VERSION
	.align		4
        /*0040*/ 	.byte	0x03, 0x5f
        /*0042*/ 	.short	0x0101


	//----- nvinfo : EIATTR_VRC_CTA_INIT_COUNT
	.align		4
        /*0044*/ 	.byte	0x02, 0x4a
	.zero		1
	.zero		1


	//----- nvinfo : EIATTR_EXIT_INSTR_OFFSETS
	.align		4
        /*0048*/ 	.byte	0x04, 0x1c
        /*004a*/ 	.short	(.L_347 - .L_346)


	//   ....[0]....
.L_346:
        /*004c*/ 	.word	0x00000080


	//   ....[1]....
        /*0050*/ 	.word	0x000016c0


	//----- nvinfo : EIATTR_CBANK_PARAM_SIZE
	.align		4
.L_347:
        /*0054*/ 	.byte	0x03, 0x19
        /*0056*/ 	.short	0x0018


	//----- nvinfo : EIATTR_PARAM_CBANK
	.align		4
        /*0058*/ 	.byte	0x04, 0x0a
        /*005a*/ 	.short	(.L_349 - .L_348)
	.align		4
.L_348:
        /*005c*/ 	.word	index@(.nv.constant0._Z19passo_tlf_18_parte4P10ulonglong3S0_y)
        /*0060*/ 	.short	0x0380
        /*0062*/ 	.short	0x0018


	//----- nvinfo : EIATTR_SW_WAR
	.align		4
.L_349:
        /*0064*/ 	.byte	0x04, 0x36
        /*0066*/ 	.short	(.L_351 - .L_350)
.L_350:
        /*0068*/ 	.word	0x00000008
.L_351:


//--------------------- .nv.info._Z19passo_tlf_18_parte3P10ulonglong3S0_y --------------------------
	.section	.nv.info._Z19passo_tlf_18_parte3P10ulonglong3S0_y,"",@"SHT_CUDA_INFO"
	.sectionflags	@""
	.align	4


	//----- nvinfo : EIATTR_CUDA_API_VERSION
	.align		4
        /*0000*/ 	.byte	0x04, 0x37
        /*0002*/ 	.short	(.L_353 - .L_352)
.L_352:
        /*0004*/ 	.word	0x00000082


	//----- nvinfo : EIATTR_KPARAM_INFO
	.align		4
.L_353:
        /*0008*/ 	.byte	0x04, 0x17
        /*000a*/ 	.short	(.L_355 - .L_354)
.L_354:
        /*000c*/ 	.word	0x00000000
        /*0010*/ 	.short	0x0002
        /*0012*/ 	.short	0x0010
        /*0014*/ 	.byte	0x00, 0xf0, 0x21, 0x00


	//----- nvinfo : EIATTR_KPARAM_INFO
	.align		4
.L_355:
        /*0018*/ 	.byte	0x04, 0x17
        /*001a*/ 	.short	(.L_357 - .L_356)
.L_356:
        /*001c*/ 	.word	0x00000000
        /*0020*/ 	.short	0x0001
        /*0022*/ 	.short	0x0008
        /*0024*/ 	.byte	0x00, 0xf5, 0x21, 0x00


	//----- nvinfo : EIATTR_KPARAM_INFO
	.align		4
.L_357:
        /*0028*/ 	.byte	0x04, 0x17
        /*002a*/ 	.short	(.L_359 - .L_358)
.L_358:
        /*002c*/ 	.word	0x00000000
        /*0030*/ 	.short	0x0000
        /*0032*/ 	.short	0x0000
        /*0034*/ 	.byte	0x00, 0xf5, 0x21, 0x00


	//----- nvinfo : EIATTR_SPARSE_MMA_MASK
	.align		4
.L_359:
        /*0038*/ 	.byte	0x03, 0x50
        /*003a*/ 	.short	0x0000


	//----- nvinfo : EIATTR_MAXREG_COUNT
	.align		4
        /*003c*/ 	.byte	0x03, 0x1b
        /*003e*/ 	.short	0x00ff


	//----- nvinfo : EIATTR_MERCURY_ISA_VERSION
	.align		4
        /*0040*/ 	.byte	0x03, 0x5f
        /*0042*/ 	.short	0x0101


	//----- nvinfo : EIATTR_VRC_CTA_INIT_COUNT
	.align		4
        /*0044*/ 	.byte	0x02, 0x4a
	.zero		1
	.zero		1


	//----- nvinfo : EIATTR_EXIT_INSTR_OFFSETS
	.align		4
        /*0048*/ 	.byte	0x04, 0x1c
        /*004a*/ 	.short	(.L_361 - .L_360)


	//   ....[0]....
.L_360:
        /*004c*/ 	.word	0x00000080


	//   ....[1]....
        /*0050*/ 	.word	0x00001eb0


	//----- nvinfo : EIATTR_CBANK_PARAM_SIZE
	.align		4
.L_361:
        /*0054*/ 	.byte	0x03, 0x19
        /*0056*/ 	.short	0x0018


	//----- nvinfo : EIATTR_PARAM_CBANK
	.align		4
        /*0058*/ 	.byte	0x04, 0x0a
        /*005a*/ 	.short	(.L_363 - .L_362)
	.align		4
.L_362:
        /*005c*/ 	.word	index@(.nv.constant0._Z19passo_tlf_18_parte3P10ulonglong3S0_y)
        /*0060*/ 	.short	0x0380
        /*0062*/ 	.short	0x0018


	//----- nvinfo : EIATTR_SW_WAR
	.align		4
.L_363:
        /*0064*/ 	.byte	0x04, 0x36
        /*0066*/ 	.short	(.L_365 - .L_364)
.L_364:
        /*0068*/ 	.word	0x00000008
.L_365:


//--------------------- .nv.info._Z19passo_tlf_18_parte2P10ulonglong3S0_y --------------------------
	.section	.nv.info._Z19passo_tlf_18_parte2P10ulonglong3S0_y,"",@"SHT_CUDA_INFO"
	.sectionflags	@""
	.align	4


	//----- nvinfo : EIATTR_CUDA_API_VERSION
	.align		4
        /*0000*/ 	.byte	0x04, 0x37
        /*0002*/ 	.short	(.L_367 - .L_366)
.L_366:
        /*0004*/ 	.word	0x00000082


	//----- nvinfo : EIATTR_KPARAM_INFO
	.align		4
.L_367:
        /*0008*/ 	.byte	0x04, 0x17
        /*000a*/ 	.short	(.L_369 - .L_368)
.L_368:
        /*000c*/ 	.word	0x00000000
        /*0010*/ 	.short	0x0002
        /*0012*/ 	.short	0x0010
        /*0014*/ 	.byte	0x00, 0xf0, 0x21, 0x00


	//----- nvinfo : EIATTR_KPARAM_INFO
	.align		4
.L_369:
        /*0018*/ 	.byte	0x04, 0x17
        /*001a*/ 	.short	(.L_371 - .L_370)
.L_370:
        /*001c*/ 	.word	0x00000000
        /*0020*/ 	.short	0x0001
        /*0022*/ 	.short	0x0008
        /*0024*/ 	.byte	0x00, 0xf5, 0x21, 0x00


	//----- nvinfo : EIATTR_KPARAM_INFO
	.align		4
.L_371:
        /*0028*/ 	.byte	0x04, 0x17
        /*002a*/ 	.short	(.L_373 - .L_372)
.L_372:
        /*002c*/ 	.word	0x00000000
        /*0030*/ 	.short	0x0000
        /*0032*/ 	.short	0x0000
        /*0034*/ 	.byte	0x00, 0xf5, 0x21, 0x00


	//----- nvinfo : EIATTR_SPARSE_MMA_MASK
	.align		4
.L_373:
        /*0038*/ 	.byte	0x03, 0x50
        /*003a*/ 	.short	0x0000


	//----- nvinfo : EIATTR_MAXREG_COUNT
	.align		4
        /*003c*/ 	.byte	0x03, 0x1b
        /*003e*/ 	.short	0x00ff


	//----- nvinfo : EIATTR_MERCURY_ISA_VERSION
	.align		4
        /*0040*/ 	.byte	0x03, 0x5f
        /*0042*/ 	.short	0x0101


	//----- nvinfo : EIATTR_VRC_CTA_INIT_COUNT
	.align		4
        /*0044*/ 	.byte	0x02, 0x4a
	.zero		1
	.zero		1


	//----- nvinfo : EIATTR_EXIT_INSTR_OFFSETS
	.align		4
        /*0048*/ 	.byte	0x04, 0x1c
        /*004a*/ 	.short	(.L_375 - .L_374)


	//   ....[0]....
.L_374:
        /*004c*/ 	.word	0x00000080


	//   ....[1]....
        /*0050*/ 	.word	0x00001b10


	//----- nvinfo : EIATTR_CBANK_PARAM_SIZE
	.align		4
.L_375:
        /*0054*/ 	.byte	0x03, 0x19
        /*0056*/ 	.short	0x0018


	//----- nvinfo : EIATTR_PARAM_CBANK
	.align		4
        /*0058*/ 	.byte	0x04, 0x0a
        /*005a*/ 	.short	(.L_377 - .L_376)
	.align		4
.L_376:
        /*005c*/ 	.word	index@(.nv.constant0._Z19passo_tlf_18_parte2P10ulonglong3S0_y)
        /*0060*/ 	.short	0x0380
        /*0062*/ 	.short	0x0018


	//----- nvinfo : EIATTR_SW_WAR
	.align		4
.L_377:
        /*0064*/ 	.byte	0x04, 0x36
        /*0066*/ 	.short	(.L_379 - .L_378)
.L_378:
        /*0068*/ 	.word	0x00000008
.L_379:


//--------------------- .nv.info._Z19passo_tlf_18_parte1P10ulonglong3S0_y --------------------------
	.section	.nv.info._Z19passo_tlf_18_parte1P10ulonglong3S0_y,"",@"SHT_CUDA_INFO"
	.sectionflags	@""
	.align	4


	//----- nvinfo : EIATTR_CUDA_API_VERSION
	.align		4
        /*0000*/ 	.byte	0x04, 0x37
        /*0002*/ 	.short	(.L_381 - .L_380)
.L_380:
        /*0004*/ 	.word	0x00000082


	//----- nvinfo : EIATTR_KPARAM_INFO
	.align		4
.L_381:
        /*0008*/ 	.byte	0x04, 0x17
        /*000a*/ 	.short	(.L_383 - .L_382)
.L_382:
        /*000c*/ 	.word	0x00000000
        /*0010*/ 	.short	0x0002
        /*0012*/ 	.short	0x0010
        /*0014*/ 	.byte	0x00, 0xf0, 0x21, 0x00


	//----- nvinfo : EIATTR_KPARAM_INFO
	.align		4
.L_383:
        /*0018*/ 	.byte	0x04, 0x17
        /*001a*/ 	.short	(.L_385 - .L_384)
.L_384:
        /*001c*/ 	.word	0x00000000
        /*0020*/ 	.short	0x0001
        /*0022*/ 	.short	0x0008
        /*0024*/ 	.byte	0x00, 0xf5, 0x21, 0x00


	//----- nvinfo : EIATTR_KPARAM_INFO
	.align		4
.L_385:
        /*0028*/ 	.byte	0x04, 0x17
        /*002a*/ 	.short	(.L_387 - .L_386)
.L_386:
        /*002c*/ 	.word	0x00000000
        /*0030*/ 	.short	0x0000
        /*0032*/ 	.short	0x0000
        /*0034*/ 	.byte	0x00, 0xf5, 0x21, 0x00


	//----- nvinfo : EIATTR_SPARSE_MMA_MASK
	.align		4
.L_387:
        /*0038*/ 	.byte	0x03, 0x50
        /*003a*/ 	.short	0x0000


	//----- nvinfo : EIATTR_MAXREG_COUNT
	.align		4
        /*003c*/ 	.byte	0x03, 0x1b
        /*003e*/ 	.short	0x00ff


	//----- nvinfo : EIATTR_MERCURY_ISA_VERSION
	.align		4
        /*0040*/ 	.byte	0x03, 0x5f
        /*0042*/ 	.short	0x0101


	//----- nvinfo : EIATTR_VRC_CTA_INIT_COUNT
	.align		4
        /*0044*/ 	.byte	0x02, 0x4a
	.zero		1
	.zero		1


	//----- nvinfo : EIATTR_EXIT_INSTR_OFFSETS
	.align		4
        /*0048*/ 	.byte	0x04, 0x1c
        /*004a*/ 	.short	(.L_389 - .L_388)


	//   ....[0]....
.L_388:
        /*004c*/ 	.word	0x00000080


	//   ....[1]....
        /*0050*/ 	.word	0x00001620


	//----- nvinfo : EIATTR_CBANK_PARAM_SIZE
	.align		4
.L_389:
        /*0054*/ 	.byte	0x03, 0x19
        /*0056*/ 	.short	0x0018


	//----- nvinfo : EIATTR_PARAM_CBANK
	.align		4
        /*0058*/ 	.byte	0x04, 0x0a
        /*005a*/ 	.short	(.L_391 - .L_390)
	.align		4
.L_390:
        /*005c*/ 	.word	index@(.nv.constant0._Z19passo_tlf_18_parte1P10ulonglong3S0_y)
        /*0060*/ 	.short	0x0380
        /*0062*/ 	.short	0x0018


	//----- nvinfo : EIATTR_SW_WAR
	.align		4
.L_391:
        /*0064*/ 	.byte	0x04, 0x36
        /*0066*/ 	.short	(.L_393 - .L_392)
.L_392:
        /*0068*/ 	.word	0x00000008
.L_393:


//--------------------- .nv.info._Z20passo_bool_18_parte5P10ulonglong3S0_y --------------------------
	.section	.nv.info._Z20passo_bool_18_parte5P10ulonglong3S0_y,"",@"SHT_CUDA_INFO"
	.sectionflags	@""
	.align	4


	//----- nvinfo : EIATTR_CUDA_API_VERSION
	.align		4
        /*0000*/ 	.byte	0x04, 0x37
        /*0002*/ 	.short	(.L_395 - .L_394)
.L_394:
        /*0004*/ 	.word	0x00000082


	//----- nvinfo : EIATTR_KPARAM_INFO
	.align		4
.L_395:
        /*0008*/ 	.byte	0x04, 0x17
        /*000a*/ 	.short	(.L_397 - .L_396)
.L_396:
        /*000c*/ 	.word	0x00000000
        /*0010*/ 	.short	0x0002
        /*0012*/ 	.short	0x0010
        /*0014*/ 	.byte	0x00, 0xf0, 0x21, 0x00


	//----- nvinfo : EIATTR_KPARAM_INFO
	.align		4
.L_397:
        /*0018*/ 	.byte	0x04, 0x17
        /*001a*/ 	.short	(.L_399 - .L_398)
.L_398:
        /*001c*/ 	.word	0x00000000
        /*0020*/ 	.short	0x0001
        /*0022*/ 	.short	0x0008
        /*0024*/ 	.byte	0x00, 0xf5, 0x21, 0x00


	//----- nvinfo : EIATTR_KPARAM_INFO
	.align		4
.L_399:
        /*0028*/ 	.byte	0x04, 0x17
        /*002a*/ 	.short	(.L_401 - .L_400)
.L_400:
        /*002c*/ 	.word	0x00000000
        /*0030*/ 	.short	0x0000
        /*0032*/ 	.short	0x0000
        /*0034*/ 	.byte	0x00, 0xf5, 0x21, 0x00


	//----- nvinfo : EIATTR_SPARSE_MMA_MASK
	.align		4
.L_401:
        /*0038*/ 	.byte	0x03, 0x50
        /*003a*/ 	.short	0x0000


	//----- nvinfo : EIATTR_MAXREG_COUNT
	.align		4
        /*003c*/ 	.byte	0x03, 0x1b
        /*003e*/ 	.short	0x00ff


	//----- nvinfo : EIATTR_MERCURY_ISA_VERSION
	.align		4
        /*0040*/ 	.byte	0x03, 0x5f
        /*0042*/ 	.short	0x0101


	//----- nvinfo : EIATTR_VRC_CTA_INIT_COUNT
	.align		4
        /*0044*/ 	.byte	0x02, 0x4a
	.zero		1
	.zero		1


	//----- nvinfo : EIATTR_EXIT_INSTR_OFFSETS
	.align		4
        /*0048*/ 	.byte	0x04, 0x1c
        /*004a*/ 	.short	(.L_403 - .L_402)


	//   ....[0]....
.L_402:
        /*004c*/ 	.word	0x00000080


	//   ....[1]....
        /*0050*/ 	.word	0x00000ef0


	//----- nvinfo : EIATTR_CBANK_PARAM_SIZE
	.align		4
.L_403:
        /*0054*/ 	.byte	0x03, 0x19
        /*0056*/ 	.short	0x0018


	//----- nvinfo : EIATTR_PARAM_CBANK
	.align		4
        /*0058*/ 	.byte	0x04, 0x0a
        /*005a*/ 	.short	(.L_405 - .L_404)
	.align		4
.L_404:
        /*005c*/ 	.word	index@(.nv.constant0._Z20passo_bool_18_parte5P10ulonglong3S0_y)
        /*0060*/ 	.short	0x0380
        /*0062*/ 	.short	0x0018


	//----- nvinfo : EIATTR_SW_WAR
	.align		4
.L_405:
        /*0064*/ 	.byte	0x04, 0x36
        /*0066*/ 	.short	(.L_407 - .L_406)
.L_406:
        /*0068*/ 	.word	0x00000008
.L_407:


//--------------------- .nv.info._Z20passo_bool_18_parte4P10ulonglong3S0_y --------------------------
	.section	.nv.info._Z20passo_bool_18_parte4P10ulonglong3S0_y,"",@"SHT_CUDA_INFO"
	.sectionflags	@""
	.align	4


	//----- nvinfo : EIATTR_CUDA_API_VERSION
	.align		4
        /*0000*/ 	.byte	0x04, 0x37
        /*0002*/ 	.short	(.L_409 - .L_408)
.L_408:
        /*0004*/ 	.word	0x00000082


	//----- nvinfo : EIATTR_KPARAM_INFO
	.align		4
.L_409:
        /*0008*/ 	.byte	0x04, 0x17
        /*000a*/ 	.short	(.L_411 - .L_410)
.L_410:
        /*000c*/ 	.word	0x00000000
        /*0010*/ 	.short	0x0002
        /*0012*/ 	.short	0x0010
        /*0014*/ 	.byte	0x00, 0xf0, 0x21, 0x00


	//----- nvinfo : EIATTR_KPARAM_INFO
	.align		4
.L_411:
        /*0018*/ 	.byte	0x04, 0x17
        /*001a*/ 	.short	(.L_413 - .L_412)
.L_412:
        /*001c*/ 	.word	0x00000000
        /*0020*/ 	.short	0x0001
        /*0022*/ 	.short	0x0008
        /*0024*/ 	.byte	0x00, 0xf5, 0x21, 0x00


	//----- nvinfo : EIATTR_KPARAM_INFO
	.align		4
.L_413:
        /*0028*/ 	.byte	0x04, 0x17
        /*002a*/ 	.short	(.L_415 - .L_414)
.L_414:
        /*002c*/ 	.word	0x00000000
        /*0030*/ 	.short	0x0000
        /*0032*/ 	.short	0x0000
        /*0034*/ 	.byte	0x00, 0xf5, 0x21, 0x00


	//----- nvinfo : EIATTR_SPARSE_MMA_MASK
	.align		4
.L_415:
        /*0038*/ 	.byte	0x03, 0x50
        /*003a*/ 	.short	0x0000


	//----- nvinfo : EIATTR_MAXREG_COUNT
	.align		4
        /*003c*/ 	.byte	0x03, 0x1b
        /*003e*/ 	.short	0x00ff


	//----- nvinfo : EIATTR_MERCURY_ISA_VERSION
	.align		4
        /*0040*/ 	.byte	0x03, 0x5f
        /*0042*/ 	.short	0x0101


	//----- nvinfo : EIATTR_VRC_CTA_INIT_COUNT
	.align		4
        /*0044*/ 	.byte	0x02, 0x4a
	.zero		1
	.zero		1


	//----- nvinfo : EIATTR_EXIT_INSTR_OFFSETS
	.align		4
        /*0048*/ 	.byte	0x04, 0x1c
        /*004a*/ 	.short	(.L_417 - .L_416)


	//   ....[0]....
.L_416:
        /*004c*/ 	.word	0x00000080


	//   ....[1]....
        /*0050*/ 	.word	0x00000220


	//----- nvinfo : EIATTR_CBANK_PARAM_SIZE
	.align		4
.L_417:
        /*0054*/ 	.byte	0x03, 0x19
        /*0056*/ 	.short	0x0018


	//----- nvinfo : EIATTR_PARAM_CBANK
	.align		4
        /*0058*/ 	.byte	0x04, 0x0a
        /*005a*/ 	.short	(.L_419 - .L_418)
	.align		4
.L_418:
        /*005c*/ 	.word	index@(.nv.constant0._Z20passo_bool_18_parte4P10ulonglong3S0_y)
        /*0060*/ 	.short	0x0380
        /*0062*/ 	.short	0x0018


	//----- nvinfo : EIATTR_SW_WAR
	.align		4
.L_419:
        /*0064*/ 	.byte	0x04, 0x36
        /*0066*/ 	.short	(.L_421 - .L_420)
.L_420:
        /*0068*/ 	.word	0x00000008
.L_421:


//--------------------- .nv.info._Z20passo_bool_18_parte3P10ulonglong3S0_y --------------------------
	.section	.nv.info._Z20passo_bool_18_parte3P10ulonglong3S0_y,"",@"SHT_CUDA_INFO"
	.sectionflags	@""
	.align	4


	//----- nvinfo : EIATTR_CUDA_API_VERSION
	.align		4
        /*0000*/ 	.byte	0x04, 0x37
        /*0002*/ 	.short	(.L_423 - .L_422)
.L_422:
        /*0004*/ 	.word	0x00000082


	//----- nvinfo : EIATTR_KPARAM_INFO
	.align		4
.L_423:
        /*0008*/ 	.byte	0x04, 0x17
        /*000a*/ 	.short	(.L_425 - .L_424)
.L_424:
        /*000c*/ 	.word	0x00000000
        /*0010*/ 	.short	0x0002
        /*0012*/ 	.short	0x0010
        /*0014*/ 	.byte	0x00, 0xf0, 0x21, 0x00


	//----- nvinfo : EIATTR_KPARAM_INFO
	.align		4
.L_425:
        /*0018*/ 	.byte	0x04, 0x17
        /*001a*/ 	.short	(.L_427 - .L_426)
.L_426:
        /*001c*/ 	.word	0x00000000
        /*0020*/ 	.short	0x0001
        /*0022*/ 	.short	0x0008
        /*0024*/ 	.byte	0x00, 0xf5, 0x21, 0x00


	//----- nvinfo : EIATTR_KPARAM_INFO
	.align		4
.L_427:
        /*0028*/ 	.byte	0x04, 0x17
        /*002a*/ 	.short	(.L_429 - .L_428)
.L_428:
        /*002c*/ 	.word	0x00000000
        /*0030*/ 	.short	0x0000
        /*0032*/ 	.short	0x0000
        /*0034*/ 	.byte	0x00, 0xf5, 0x21, 0x00


	//----- nvinfo : EIATTR_SPARSE_MMA_MASK
	.align		4
.L_429:
        /*0038*/ 	.byte	0x03, 0x50
        /*003a*/ 	.short	0x0000


	//----- nvinfo : EIATTR_MAXREG_COUNT
	.align		4
        /*003c*/ 	.byte	0x03, 0x1b
        /*003e*/ 	.short	0x00ff


	//----- nvinfo : EIATTR_MERCURY_ISA_VERSION
	.align		4
        /*0040*/ 	.byte	0x03, 0x5f
        /*0042*/ 	.short	0x0101


	//----- nvinfo : EIATTR_VRC_CTA_INIT_COUNT
	.align		4
        /*0044*/ 	.byte	0x02, 0x4a
	.zero		1
	.zero		1


	//----- nvinfo : EIATTR_EXIT_INSTR_OFFSETS
	.align		4
        /*0048*/ 	.byte	0x04, 0x1c
        /*004a*/ 	.short	(.L_431 - .L_430)


	//   ....[0]....
.L_430:
        /*004c*/ 	.word	0x00000080


	//   ....[1]....
        /*0050*/ 	.word	0x00001170


	//----- nvinfo : EIATTR_CBANK_PARAM_SIZE
	.align		4
.L_431:
        /*0054*/ 	.byte	0x03, 0x19
        /*0056*/ 	.short	0x0018


	//----- nvinfo : EIATTR_PARAM_CBANK
	.align		4
        /*0058*/ 	.byte	0x04, 0x0a
        /*005a*/ 	.short	(.L_433 - .L_432)
	.align		4
.L_432:
        /*005c*/ 	.word	index@(.nv.constant0._Z20passo_bool_18_parte3P10ulonglong3S0_y)
        /*0060*/ 	.short	0x0380
        /*0062*/ 	.short	0x0018


	//----- nvinfo : EIATTR_SW_WAR
	.align		4
.L_433:
        /*0064*/ 	.byte	0x04, 0x36
        /*0066*/ 	.short	(.L_435 - .L_434)
.L_434:
        /*0068*/ 	.word	0x00000008
.L_435:


//--------------------- .nv.info._Z20passo_bool_18_parte2P10ulonglong3S0_y --------------------------
	.section	.nv.info._Z20passo_bool_18_parte2P10ulonglong3S0_y,"",@"SHT_CUDA_INFO"
	.sectionflags	@""
	.align	4


	//----- nvinfo : EIATTR_CUDA_API_VERSION
	.align		4
        /*0000*/ 	.byte	0x04, 0x37
        /*0002*/ 	.short	(.L_437 - .L_436)
.L_436:
        /*0004*/ 	.word	0x00000082


	//----- nvinfo : EIATTR_KPARAM_INFO
	.align		4
.L_437:
        /*0008*/ 	.byte	0x04, 0x17
        /*000a*/ 	.short	(.L_439 - .L_438)
.L_438:
        /*000c*/ 	.word	0x00000000
        /*0010*/ 	.short	0x0002
        /*0012*/ 	.short	0x0010
        /*0014*/ 	.byte	0x00, 0xf0, 0x21, 0x00


	//----- nvinfo : EIATTR_KPARAM_INFO
	.align		4
.L_439:
        /*0018*/ 	.byte	0x04, 0x17
        /*001a*/ 	.short	(.L_441 - .L_440)
.L_440:
        /*001c*/ 	.word	0x00000000
        /*0020*/ 	.short	0x0001
        /*0022*/ 	.short	0x0008
        /*0024*/ 	.byte	0x00, 0xf5, 0x21, 0x00


	//----- nvinfo : EIATTR_KPARAM_INFO
	.align		4
.L_441:
        /*0028*/ 	.byte	0x04, 0x17
        /*002a*/ 	.short	(.L_443 - .L_442)
.L_442:
        /*002c*/ 	.word	0x00000000
        /*0030*/ 	.short	0x0000
        /*0032*/ 	.short	0x0000
        /*0034*/ 	.byte	0x00, 0xf5, 0x21, 0x00


	//----- nvinfo : EIATTR_SPARSE_MMA_MASK
	.align		4
.L_443:
        /*0038*/ 	.byte	0x03, 0x50
        /*003a*/ 	.short	0x0000


	//----- nvinfo : EIATTR_MAXREG_COUNT
	.align		4
        /*003c*/ 	.byte	0x03, 0x1b
        /*003e*/ 	.short	0x00ff


	//----- nvinfo : EIATTR_MERCURY_ISA_VERSION
	.align		4
        /*0040*/ 	.byte	0x03, 0x5f
        /*0042*/ 	.short	0x0101


	//----- nvinfo : EIATTR_VRC_CTA_INIT_COUNT
	.align		4
        /*0044*/ 	.byte	0x02, 0x4a
	.zero		1
	.zero		1


	//----- nvinfo : EIATTR_EXIT_INSTR_OFFSETS
	.align		4
        /*0048*/ 	.byte	0x04, 0x1c
        /*004a*/ 	.short	(.L_445 - .L_444)


	//   ....[0]....
.L_444:
        /*004c*/ 	.word	0x00000080


	//   ....[1]....
        /*0050*/ 	.word	0x00000300


	//----- nvinfo : EIATTR_CBANK_PARAM_SIZE
	.align		4
.L_445:
        /*0054*/ 	.byte	0x03, 0x19
        /*0056*/ 	.short	0x0018


	//----- nvinfo : EIATTR_PARAM_CBANK
	.align		4
        /*0058*/ 	.byte	0x04, 0x0a
        /*005a*/ 	.short	(.L_447 - .L_446)
	.align		4
.L_446:
        /*005c*/ 	.word	index@(.nv.constant0._Z20passo_bool_18_parte2P10ulonglong3S0_y)
        /*0060*/ 	.short	0x0380
        /*0062*/ 	.short	0x0018


	//----- nvinfo : EIATTR_SW_WAR
	.align		4
.L_447:
        /*0064*/ 	.byte	0x04, 0x36
        /*0066*/ 	.short	(.L_449 - .L_448)
.L_448:
        /*0068*/ 	.word	0x00000008
.L_449:


//--------------------- .nv.info._Z20passo_bool_18_parte1P10ulonglong3S0_y --------------------------
	.section	.nv.info._Z20passo_bool_18_parte1P10ulonglong3S0_y,"",@"SHT_CUDA_INFO"
	.sectionflags	@""
	.align	4


	//----- nvinfo : EIATTR_CUDA_API_VERSION
	.align		4
        /*0000*/ 	.byte	0x04, 0x37
        /*0002*/ 	.short	(.L_451 - .L_450)
.L_450:
        /*0004*/ 	.word	0x00000082


	//----- nvinfo : EIATTR_KPARAM_INFO
	.align		4
.L_451:
        /*0008*/ 	.byte	0x04, 0x17
        /*000a*/ 	.short	(.L_453 - .L_452)
.L_452:
        /*000c*/ 	.word	0x00000000
        /*0010*/ 	.short	0x0002
        /*0012*/ 	.short	0x0010
        /*0014*/ 	.byte	0x00, 0xf0, 0x21, 0x00


	//----- nvinfo : EIATTR_KPARAM_INFO
	.align		4
.L_453:
        /*0018*/ 	.byte	0x04, 0x17
        /*001a*/ 	.short	(.L_455 - .L_454)
.L_454:
        /*001c*/ 	.word	0x00000000
        /*0020*/ 	.short	0x0001
        /*0022*/ 	.short	0x0008
        /*0024*/ 	.byte	0x00, 0xf5, 0x21, 0x00


	//----- nvinfo : EIATTR_KPARAM_INFO
	.align		4
.L_455:
        /*0028*/ 	.byte	0x04, 0x17
        /*002a*/ 	.short	(.L_457 - .L_456)
.L_456:
        /*002c*/ 	.word	0x00000000
        /*0030*/ 	.short	0x0000
        /*0032*/ 	.short	0x0000
        /*0034*/ 	.byte	0x00, 0xf5, 0x21, 0x00


	//----- nvinfo : EIATTR_SPARSE_MMA_MASK
	.align		4
.L_457:
        /*0038*/ 	.byte	0x03, 0x50
        /*003a*/ 	.short	0x0000


	//----- nvinfo : EIATTR_MAXREG_COUNT
	.align		4
        /*003c*/ 	.byte	0x03, 0x1b
        /*003e*/ 	.short	0x00ff


	//----- nvinfo : EIATTR_MERCURY_ISA_VERSION
	.align		4
        /*0040*/ 	.byte	0x03, 0x5f
        /*0042*/ 	.short	0x0101


	//----- nvinfo : EIATTR_VRC_CTA_INIT_COUNT
	.align		4
        /*0044*/ 	.byte	0x02, 0x4a
	.zero		1
	.zero		1


	//----- nvinfo : EIATTR_EXIT_INSTR_OFFSETS
	.align		4
        /*0048*/ 	.byte	0x04, 0x1c
        /*004a*/ 	.short	(.L_459 - .L_458)


	//   ....[0]....
.L_458:
        /*004c*/ 	.word	0x00000080


	//   ....[1]....
        /*0050*/ 	.word	0x00000cc0


	//----- nvinfo : EIATTR_CBANK_PARAM_SIZE
	.align		4
.L_459:
        /*0054*/ 	.byte	0x03, 0x19
        /*0056*/ 	.short	0x0018


	//----- nvinfo : EIATTR_PARAM_CBANK
	.align		4
        /*0058*/ 	.byte	0x04, 0x0a
        /*005a*/ 	.short	(.L_461 - .L_460)
	.align		4
.L_460:
        /*005c*/ 	.word	index@(.nv.constant0._Z20passo_bool_18_parte1P10ulonglong3S0_y)
        /*0060*/ 	.short	0x0380
        /*0062*/ 	.short	0x0018


	//----- nvinfo : EIATTR_SW_WAR
	.align		4
.L_461:
        /*0064*/ 	.byte	0x04, 0x36
        /*0066*/ 	.short	(.L_463 - .L_462)
.L_462:
        /*0068*/ 	.word	0x00000008
.L_463:


//--------------------- .nv.info._Z19passo_tlf_17_parte4P10ulonglong3S0_y --------------------------
	.section	.nv.info._Z19passo_tlf_17_parte4P10ulonglong3S0_y,"",@"SHT_CUDA_INFO"
	.sectionflags	@""
	.align	4


	//----- nvinfo : EIATTR_CUDA_API_VERSION
	.align		4
        /*0000*/ 	.byte	0x04, 0x37
        /*0002*/ 	.short	(.L_465 - .L_464)
.L_464:
        /*0004*/ 	.word	0x00000082


	//----- nvinfo : EIATTR_KPARAM_INFO
	.align		4
.L_465:
        /*0008*/ 	.byte	0x04, 0x17
        /*000a*/ 	.short	(.L_467 - .L_466)
.L_466:
        /*000c*/ 	.word	0x00000000
        /*0010*/ 	.short	0x0002
        /*0012*/ 	.short	0x0010
        /*0014*/ 	.byte	0x00, 0xf0, 0x21, 0x00


	//----- nvinfo : EIATTR_KPARAM_INFO
	.align		4
.L_467:
        /*0018*/ 	.byte	0x04, 0x17
        /*001a*/ 	.short	(.L_469 - .L_468)
.L_468:
        /*001c*/ 	.word	0x00000000
        /*0020*/ 	.short	0x0001
        /*0022*/ 	.short	0x0008
        /*0024*/ 	.byte	0x00, 0xf5, 0x21, 0x00


	//----- nvinfo : EIATTR_KPARAM_INFO
	.align		4
.L_469:
        /*0028*/ 	.byte	0x04, 0x17
        /*002a*/ 	.short	(.L_471 - .L_470)
.L_470:
        /*002c*/ 	.word	0x00000000
        /*0030*/ 	.short	0x0000
        /*0032*/ 	.short	0x0000
        /*0034*/ 	.byte	0x00, 0xf5, 0x21, 0x00


	//----- nvinfo : EIATTR_SPARSE_MMA_MASK
	.align		4
.L_471:
        /*0038*/ 	.byte	0x03, 0x50
        /*003a*/ 	.short	0x0000


	//----- nvinfo : EIATTR_MAXREG_COUNT
	.align		4
        /*003c*/ 	.byte	0x03, 0x1b
        /*003e*/ 	.short	0x00ff


	//----- nvinfo : EIATTR_MERCURY_ISA_VERSION
	.align		4
        /*0040*/ 	.byte	0x03, 0x5f
        /*0042*/ 	.short	0x0101


	//----- nvinfo : EIATTR_VRC_CTA_INIT_COUNT
	.align		4
        /*0044*/ 	.byte	0x02, 0x4a
	.zero		1
	.zero		1


	//----- nvinfo : EIATTR_EXIT_INSTR_OFFSETS
	.align		4
        /*0048*/ 	.byte	0x04, 0x1c
        /*004a*/ 	.short	(.L_473 - .L_472)


	//   ....[0]....
.L_472:
        /*004c*/ 	.word	0x00000080


	//   ....[1]....
        /*0050*/ 	.word	0x00000940


	//----- nvinfo : EIATTR_CBANK_PARAM_SIZE
	.align		4
.L_473:
        /*0054*/ 	.byte	0x03, 0x19
        /*0056*/ 	.short	0x0018


	//----- nvinfo : EIATTR_PARAM_CBANK
	.align		4
        /*0058*/ 	.byte	0x04, 0x0a
        /*005a*/ 	.short	(.L_475 - .L_474)
	.align		4
.L_474:
        /*005c*/ 	.word	index@(.nv.constant0._Z19passo_tlf_17_parte4P10ulonglong3S0_y)
        /*0060*/ 	.short	0x0380
        /*0062*/ 	.short	0x0018


	//----- nvinfo : EIATTR_SW_WAR
	.align		4
.L_475:
        /*0064*/ 	.byte	0x04, 0x36
        /*0066*/ 	.short	(.L_477 - .L_476)
.L_476:
        /*0068*/ 	.word	0x00000008
.L_477:


//--------------------- .nv.info._Z19passo_tlf_17_parte3P10ulonglong3S0_y --------------------------
	.section	.nv.info._Z19passo_tlf_17_parte3P10ulonglong3S0_y,"",@"SHT_CUDA_INFO"
	.sectionflags	@""
	.align	4


	//----- nvinfo : EIATTR_CUDA_API_VERSION
	.align		4
        /*0000*/ 	.byte	0x04, 0x37
        /*0002*/ 	.short	(.L_479 - .L_478)
.L_478:
        /*0004*/ 	.word	0x00000082


	//----- nvinfo : EIATTR_KPARAM_INFO
	.align		4
.L_479:
        /*0008*/ 	.byte	0x04, 0x17
        /*000a*/ 	.short	(.L_481 - .L_480)
.L_480:
        /*000c*/ 	.word	0x00000000
        /*0010*/ 	.short	0x0002
        /*0012*/ 	.short	0x0010
        /*0014*/ 	.byte	0x00, 0xf0, 0x21, 0x00


	//----- nvinfo : EIATTR_KPARAM_INFO
	.align		4
.L_481:
        /*0018*/ 	.byte	0x04, 0x17
        /*001a*/ 	.short	(.L_483 - .L_482)
.L_482:
        /*001c*/ 	.word	0x00000000
        /*0020*/ 	.short	0x0001
        /*0022*/ 	.short	0x0008
        /*0024*/ 	.byte	0x00, 0xf5, 0x21, 0x00


	//----- nvinfo : EIATTR_KPARAM_INFO
	.align		4
.L_483:
        /*0028*/ 	.byte	0x04, 0x17
        /*002a*/ 	.short	(.L_485 - .L_484)
.L_484:
        /*002c*/ 	.word	0x00000000
        /*0030*/ 	.short	0x0000
        /*0032*/ 	.short	0x0000
        /*0034*/ 	.byte	0x00, 0xf5, 0x21, 0x00


	//----- nvinfo : EIATTR_SPARSE_MMA_MASK
	.align		4
.L_485:
        /*0038*/ 	.byte	0x03, 0x50
        /*003a*/ 	.short	0x0000


	//----- nvinfo : EIATTR_MAXREG_COUNT
	.align		4
        /*003c*/ 	.byte	0x03, 0x1b
        /*003e*/ 	.short	0x00ff


	//----- nvinfo : EIATTR_MERCURY_ISA_VERSION
	.align		4
        /*0040*/ 	.byte	0x03, 0x5f
        /*0042*/ 	.short	0x0101


	//----- nvinfo : EIATTR_VRC_CTA_INIT_COUNT
	.align		4
        /*0044*/ 	.byte	0x02, 0x4a
	.zero		1
	.zero		1


	//----- nvinfo : EIATTR_EXIT_INSTR_OFFSETS
	.align		4
        /*0048*/ 	.byte	0x04, 0x1c
        /*004a*/ 	.short	(.L_487 - .L_486)


	//   ....[0]....
.L_486:
        /*004c*/ 	.word	0x00000080


	//   ....[1]....
        /*0050*/ 	.word	0x00000990


	//----- nvinfo : EIATTR_CBANK_PARAM_SIZE
	.align		4
.L_487:
        /*0054*/ 	.byte	0x03, 0x19
        /*0056*/ 	.short	0x0018


	//----- nvinfo : EIATTR_PARAM_CBANK
	.align		4
        /*0058*/ 	.byte	0x04, 0x0a
        /*005a*/ 	.short	(.L_489 - .L_488)
	.align		4
.L_488:
        /*005c*/ 	.word	index@(.nv.constant0._Z19passo_tlf_17_parte3P10ulonglong3S0_y)
        /*0060*/ 	.short	0x0380
        /*0062*/ 	.short	0x0018


	//----- nvinfo : EIATTR_SW_WAR
	.align		4
.L_489:
        /*0064*/ 	.byte	0x04, 0x36
        /*0066*/ 	.short	(.L_491 - .L_490)
.L_490:
        /*0068*/ 	.word	0x00000008
.L_491:


//--------------------- .nv.info._Z19passo_tlf_17_parte2P10ulonglong3S0_y --------------------------
	.section	.nv.info._Z19passo_tlf_17_parte2P10ulonglong3S0_y,"",@"SHT_CUDA_INFO"
	.sectionflags	@""
	.align	4


	//----- nvinfo : EIATTR_CUDA_API_VERSION
	.align		4
        /*0000*/ 	.byte	0x04, 0x37
        /*0002*/ 	.short	(.L_493 - .L_492)
.L_492:
        /*0004*/ 	.word	0x00000082


	//----- nvinfo : EIATTR_KPARAM_INFO
	.align		4
.L_493:
        /*0008*/ 	.byte	0x04, 0x17
        /*000a*/ 	.short	(.L_495 - .L_494)
.L_494:
        /*000c*/ 	.word	0x00000000
        /*0010*/ 	.short	0x0002
        /*0012*/ 	.short	0x0010
        /*0014*/ 	.byte	0x00, 0xf0, 0x21, 0x00


	//----- nvinfo : EIATTR_KPARAM_INFO
	.align		4
.L_495:
        /*0018*/ 	.byte	0x04, 0x17
        /*001a*/ 	.short	(.L_497 - .L_496)
.L_496:
        /*001c*/ 	.word	0x00000000
        /*0020*/ 	.short	0x0001
        /*0022*/ 	.short	0x0008
        /*0024*/ 	.byte	0x00, 0xf5, 0x21, 0x00


	//----- nvinfo : EIATTR_KPARAM_INFO
	.align		4
.L_497:
        /*0028*/ 	.byte	0x04, 0x17
        /*002a*/ 	.short	(.L_499 - .L_498)
.L_498:
        /*002c*/ 	.word	0x00000000
        /*0030*/ 	.short	0x0000
        /*0032*/ 	.short	0x0000
        /*0034*/ 	.byte	0x00, 0xf5, 0x21, 0x00


	//----- nvinfo : EIATTR_SPARSE_MMA_MASK
	.align		4
.L_499:
        /*0038*/ 	.byte	0x03, 0x50
        /*003a*/ 	.short	0x0000


	//----- nvinfo : EIATTR_MAXREG_COUNT
	.align		4
        /*003c*/ 	.byte	0x03, 0x1b
        /*003e*/ 	.short	0x00ff


	//----- nvinfo : EIATTR_MERCURY_ISA_VERSION
	.align		4
        /*0040*/ 	.byte	0x03, 0x5f
        /*0042*/ 	.short	0x0101


	//----- nvinfo : EIATTR_VRC_CTA_INIT_COUNT
	.align		4
        /*0044*/ 	.byte	0x02, 0x4a
	.zero		1
	.zero		1


	//----- nvinfo : EIATTR_EXIT_INSTR_OFFSETS
	.align		4
        /*0048*/ 	.byte	0x04, 0x1c
        /*004a*/ 	.short	(.L_501 - .L_500)


	//   ....[0]....
.L_500:
        /*004c*/ 	.word	0x00000080


	//   ....[1]....
        /*0050*/ 	.word	0x000007c0


	//----- nvinfo : EIATTR_CBANK_PARAM_SIZE
	.align		4
.L_501:
        /*0054*/ 	.byte	0x03, 0x19
        /*0056*/ 	.short	0x0018


	//----- nvinfo : EIATTR_PARAM_CBANK
	.align		4
        /*0058*/ 	.byte	0x04, 0x0a
        /*005a*/ 	.short	(.L_503 - .L_502)
	.align		4
.L_502:
        /*005c*/ 	.word	index@(.nv.constant0._Z19passo_tlf_17_parte2P10ulonglong3S0_y)
        /*0060*/ 	.short	0x0380
        /*0062*/ 	.short	0x0018


	//----- nvinfo : EIATTR_SW_WAR
	.align		4
.L_503:
        /*0064*/ 	.byte	0x04, 0x36
        /*0066*/ 	.short	(.L_505 - .L_504)
.L_504:
        /*0068*/ 	.word	0x00000008
.L_505:


//--------------------- .nv.info._Z19passo_tlf_17_parte1P10ulonglong3S0_y --------------------------
	.section	.nv.info._Z19passo_tlf_17_parte1P10ulonglong3S0_y,"",@"SHT_CUDA_INFO"
	.sectionflags	@""
	.align	4


	//----- nvinfo : EIATTR_CUDA_API_VERSION
	.align		4
        /*0000*/ 	.byte	0x04, 0x37
        /*0002*/ 	.short	(.L_507 - .L_506)
.L_506:
        /*0004*/ 	.word	0x00000082


	//----- nvinfo : EIATTR_KPARAM_INFO
	.align		4
.L_507:
        /*0008*/ 	.byte	0x04, 0x17
        /*000a*/ 	.short	(.L_509 - .L_508)
.L_508:
        /*000c*/ 	.word	0x00000000
        /*0010*/ 	.short	0x0002
        /*0012*/ 	.short	0x0010
        /*0014*/ 	.byte	0x00, 0xf0, 0x21, 0x00


	//----- nvinfo : EIATTR_KPARAM_INFO
	.align		4
.L_509:
        /*0018*/ 	.byte	0x04, 0x17
        /*001a*/ 	.short	(.L_511 - .L_510)
.L_510:
        /*001c*/ 	.word	0x00000000
        /*0020*/ 	.short	0x0001
        /*0022*/ 	.short	0x0008
        /*0024*/ 	.byte	0x00, 0xf5, 0x21, 0x00


	//----- nvinfo : EIATTR_KPARAM_INFO
	.align		4
.L_511:
        /*0028*/ 	.byte	0x04, 0x17
        /*002a*/ 	.short	(.L_513 - .L_512)
.L_512:
        /*002c*/ 	.word	0x00000000
        /*0030*/ 	.short	0x0000
        /*0032*/ 	.short	0x0000
        /*0034*/ 	.byte	0x00, 0xf5, 0x21, 0x00


	//----- nvinfo : EIATTR_SPARSE_MMA_MASK
	.align		4
.L_513:
        /*0038*/ 	.byte	0x03, 0x50
        /*003a*/ 	.short	0x0000


	//----- nvinfo : EIATTR_MAXREG_COUNT
	.align		4
        /*003c*/ 	.byte	0x03, 0x1b
        /*003e*/ 	.short	0x00ff


	//----- nvinfo : EIATTR_MERCURY_ISA_VERSION
	.align		4
        /*0040*/ 	.byte	0x03, 0x5f
        /*0042*/ 	.short	0x0101


	//----- nvinfo : EIATTR_VRC_CTA_INIT_COUNT
	.align		4
        /*0044*/ 	.byte	0x02, 0x4a
	.zero		1
	.zero		1


	//----- nvinfo : EIATTR_EXIT_INSTR_OFFSETS
	.align		4
        /*0048*/ 	.byte	0x04, 0x1c
        /*004a*/ 	.short	(.L_515 - .L_514)


	//   ....[0]....
.L_514:
        /*004c*/ 	.word	0x00000080


	//   ....[1]....
        /*0050*/ 	.word	0x000008c0


	//----- nvinfo : EIATTR_CBANK_PARAM_SIZE
	.align		4
.L_515:
        /*0054*/ 	.byte	0x03, 0x19
        /*0056*/ 	.short	0x0018


	//----- nvinfo : EIATTR_PARAM_CBANK
	.align		4
        /*0058*/ 	.byte	0x04, 0x0a
        /*005a*/ 	.short	(.L_517 - .L_516)
	.align		4
.L_516:
        /*005c*/ 	.word	index@(.nv.constant0._Z19passo_tlf_17_parte1P10ulonglong3S0_y)
        /*0060*/ 	.short	0x0380
        /*0062*/ 	.short	0x0018


	//----- nvinfo : EIATTR_SW_WAR
	.align		4
.L_517:
        /*0064*/ 	.byte	0x04, 0x36
        /*0066*/ 	.short	(.L_519 - .L_518)
.L_518:
        /*0068*/ 	.word	0x00000008
.L_519:


//--------------------- .nv.info._Z20passo_bool_17_parte4P10ulonglong3S0_y --------------------------
	.section	.nv.info._Z20passo_bool_17_parte4P10ulonglong3S0_y,"",@"SHT_CUDA_INFO"
	.sectionflags	@""
	.align	4


	//----- nvinfo : EIATTR_CUDA_API_VERSION
	.align		4
        /*0000*/ 	.byte	0x04, 0x37
        /*0002*/ 	.short	(.L_521 - .L_520)
.L_520:
        /*0004*/ 	.word	0x00000082


	//----- nvinfo : EIATTR_KPARAM_INFO
	.align		4
.L_521:
        /*0008*/ 	.byte	0x04, 0x17
        /*000a*/ 	.short	(.L_523 - .L_522)
.L_522:
        /*000c*/ 	.word	0x00000000
        /*0010*/ 	.short	0x0002
        /*0012*/ 	.short	0x0010
        /*0014*/ 	.byte	0x00, 0xf0, 0x21, 0x00


	//----- nvinfo : EIATTR_KPARAM_INFO
	.align		4
.L_523:
        /*0018*/ 	.byte	0x04, 0x17
        /*001a*/ 	.short	(.L_525 - .L_524)
.L_524:
        /*001c*/ 	.word	0x00000000
        /*0020*/ 	.short	0x0001
        /*0022*/ 	.short	0x0008
        /*0024*/ 	.byte	0x00, 0xf5, 0x21, 0x00


	//----- nvinfo : EIATTR_KPARAM_INFO
	.align		4
.L_525:
        /*0028*/ 	.byte	0x04, 0x17
        /*002a*/ 	.short	(.L_527 - .L_526)
.L_526:
        /*002c*/ 	.word	0x00000000
        /*0030*/ 	.short	0x0000
        /*0032*/ 	.short	0x0000
        /*0034*/ 	.byte	0x00, 0xf5, 0x21, 0x00


	//----- nvinfo : EIATTR_SPARSE_MMA_MASK
	.align		4
.L_527:
        /*0038*/ 	.byte	0x03, 0x50
        /*003a*/ 	.short	0x0000


	//----- nvinfo : EIATTR_MAXREG_COUNT
	.align		4
        /*003c*/ 	.byte	0x03, 0x1b
        /*003e*/ 	.short	0x00ff


	//----- nvinfo : EIATTR_MERCURY_ISA_VERSION
	.align		4
        /*0040*/ 	.byte	0x03, 0x5f
        /*0042*/ 	.short	0x0101


	//----- nvinfo : EIATTR_VRC_CTA_INIT_COUNT
	.align		4
        /*0044*/ 	.byte	0x02, 0x4a
	.zero		1
	.zero		1


	//----- nvinfo : EIATTR_EXIT_INSTR_OFFSETS
	.align		4
        /*0048*/ 	.byte	0x04, 0x1c
        /*004a*/ 	.short	(.L_529 - .L_528)


	//   ....[0]....
.L_528:
        /*004c*/ 	.word	0x00000080


	//   ....[1]....
        /*0050*/ 	.word	0x00000720


	//----- nvinfo : EIATTR_CBANK_PARAM_SIZE
	.align		4
.L_529:
        /*0054*/ 	.byte	0x03, 0x19
        /*0056*/ 	.short	0x0018


	//----- nvinfo : EIATTR_PARAM_CBANK
	.align		4
        /*0058*/ 	.byte	0x04, 0x0a
        /*005a*/ 	.short	(.L_531 - .L_530)
	.align		4
.L_530:
        /*005c*/ 	.word	index@(.nv.constant0._Z20passo_bool_17_parte4P10ulonglong3S0_y)
        /*0060*/ 	.short	0x0380
        /*0062*/ 	.short	0x0018


	//----- nvinfo : EIATTR_SW_WAR
	.align		4
.L_531:
        /*0064*/ 	.byte	0x04, 0x36
        /*0066*/ 	.short	(.L_533 - .L_532)
.L_532:
        /*0068*/ 	.word	0x00000008
.L_533:


//--------------------- .nv.info._Z20passo_bool_17_parte3P10ulonglong3S0_y --------------------------
	.section	.nv.info._Z20passo_bool_17_parte3P10ulonglong3S0_y,"",@"SHT_CUDA_INFO"
	.sectionflags	@""
	.align	4


	//----- nvinfo : EIATTR_CUDA_API_VERSION
	.align		4
        /*0000*/ 	.byte	0x04, 0x37
        /*0002*/ 	.short	(.L_535 - .L_534)
.L_534:
        /*0004*/ 	.word	0x00000082


	//----- nvinfo : EIATTR_KPARAM_INFO
	.align		4
.L_535:
        /*0008*/ 	.byte	0x04, 0x17
        /*000a*/ 	.short	(.L_537 - .L_536)
.L_536:
        /*000c*/ 	.word	0x00000000
        /*0010*/ 	.short	0x0002
        /*0012*/ 	.short	0x0010
        /*0014*/ 	.byte	0x00, 0xf0, 0x21, 0x00


	//----- nvinfo : EIATTR_KPARAM_INFO
	.align		4
.L_537:
        /*0018*/ 	.byte	0x04, 0x17
        /*001a*/ 	.short	(.L_539 - .L_538)
.L_538:
        /*001c*/ 	.word	0x00000000
        /*0020*/ 	.short	0x0001
        /*0022*/ 	.short	0x0008
        /*0024*/ 	.byte	0x00, 0xf5, 0x21, 0x00


	//----- nvinfo : EIATTR_KPARAM_INFO
	.align		4
.L_539:
        /*0028*/ 	.byte	0x04, 0x17
        /*002a*/ 	.short	(.L_541 - .L_540)
.L_540:
        /*002c*/ 	.word	0x00000000
        /*0030*/ 	.short	0x0000
        /*0032*/ 	.short	0x0000
        /*0034*/ 	.byte	0x00, 0xf5, 0x21, 0x00


	//----- nvinfo : EIATTR_SPARSE_MMA_MASK
	.align		4
.L_541:
        /*0038*/ 	.byte	0x03, 0x50
        /*003a*/ 	.short	0x0000


	//----- nvinfo : EIATTR_MAXREG_COUNT
	.align		4
        /*003c*/ 	.byte	0x03, 0x1b
        /*003e*/ 	.short	0x00ff


	//----- nvinfo : EIATTR_MERCURY_ISA_VERSION
	.align		4
        /*0040*/ 	.byte	0x03, 0x5f
        /*0042*/ 	.short	0x0101


	//----- nvinfo : EIATTR_VRC_CTA_INIT_COUNT
	.align		4
        /*0044*/ 	.byte	0x02, 0x4a
	.zero		1
	.zero		1


	//----- nvinfo : EIATTR_EXIT_INSTR_OFFSETS
	.align		4
        /*0048*/ 	.byte	0x04, 0x1c
        /*004a*/ 	.short	(.L_543 - .L_542)


	//   ....[0]....
.L_542:
        /*004c*/ 	.word	0x00000080


	//   ....[1]....
        /*0050*/ 	.word	0x00000770


	//----- nvinfo : EIATTR_CBANK_PARAM_SIZE
	.align		4
.L_543:
        /*0054*/ 	.byte	0x03, 0x19
        /*0056*/ 	.short	0x0018


	//----- nvinfo : EIATTR_PARAM_CBANK
	.align		4
        /*0058*/ 	.byte	0x04, 0x0a
        /*005a*/ 	.short	(.L_545 - .L_544)
	.align		4
.L_544:
        /*005c*/ 	.word	index@(.nv.constant0._Z20passo_bool_17_parte3P10ulonglong3S0_y)
        /*0060*/ 	.short	0x0380
        /*0062*/ 	.short	0x0018


	//----- nvinfo : EIATTR_SW_WAR
	.align		4
.L_545:
        /*0064*/ 	.byte	0x04, 0x36
        /*0066*/ 	.short	(.L_547 - .L_546)
.L_546:
        /*0068*/ 	.word	0x00000008
.L_547:


//--------------------- .nv.info._Z20passo_bool_17_parte2P10ulonglong3S0_y --------------------------
	.section	.nv.info._Z20passo_bool_17_parte2P10ulonglong3S0_y,"",@"SHT_CUDA_INFO"
	.sectionflags	@""
	.align	4


	//----- nvinfo : EIATTR_CUDA_API_VERSION
	.align		4
        /*0000*/ 	.byte	0x04, 0x37
        /*0002*/ 	.short	(.L_549 - .L_548)
.L_548:
        /*0004*/ 	.word	0x00000082


	//----- nvinfo : EIATTR_KPARAM_INFO
	.align		4
.L_549:
        /*0008*/ 	.byte	0x04, 0x17
        /*000a*/ 	.short	(.L_551 - .L_550)
.L_550:
        /*000c*/ 	.word	0x00000000
        /*0010*/ 	.short	0x0002
        /*0012*/ 	.short	0x0010
        /*0014*/ 	.byte	0x00, 0xf0, 0x21, 0x00


	//----- nvinfo : EIATTR_KPARAM_INFO
	.align		4
.L_551:
        /*0018*/ 	.byte	0x04, 0x17
        /*001a*/ 	.short	(.L_553 - .L_552)
.L_552:
        /*001c*/ 	.word	0x00000000
        /*0020*/ 	.short	0x0001
        /*0022*/ 	.short	0x0008
        /*0024*/ 	.byte	0x00, 0xf5, 0x21, 0x00


	//----- nvinfo : EIATTR_KPARAM_INFO
	.align		4
.L_553:
        /*0028*/ 	.byte	0x04, 0x17
        /*002a*/ 	.short	(.L_555 - .L_554)
.L_554:
        /*002c*/ 	.word	0x00000000
        /*0030*/ 	.short	0x0000
        /*0032*/ 	.short	0x0000
        /*0034*/ 	.byte	0x00, 0xf5, 0x21, 0x00


	//----- nvinfo : EIATTR_SPARSE_MMA_MASK
	.align		4
.L_555:
        /*0038*/ 	.byte	0x03, 0x50
        /*003a*/ 	.short	0x0000


	//----- nvinfo : EIATTR_MAXREG_COUNT
	.align		4
        /*003c*/ 	.byte	0x03, 0x1b
        /*003e*/ 	.short	0x00ff


	//----- nvinfo : EIATTR_MERCURY_ISA_VERSION
	.align		4
        /*0040*/ 	.byte	0x03, 0x5f
        /*0042*/ 	.short	0x0101


	//----- nvinfo : EIATTR_VRC_CTA_INIT_COUNT
	.align		4
        /*0044*/ 	.byte	0x02, 0x4a
	.zero		1
	.zero		1


	//----- nvinfo : EIATTR_EXIT_INSTR_OFFSETS
	.align		4
        /*0048*/ 	.byte	0x04, 0x1c
        /*004a*/ 	.short	(.L_557 - .L_556)


	//   ....[0]....
.L_556:
        /*004c*/ 	.word	0x00000080


	//   ....[1]....
        /*0050*/ 	.word	0x000008c0


	//----- nvinfo : EIATTR_CBANK_PARAM_SIZE
	.align		4
.L_557:
        /*0054*/ 	.byte	0x03, 0x19
        /*0056*/ 	.short	0x0018


	//----- nvinfo : EIATTR_PARAM_CBANK
	.align		4
        /*0058*/ 	.byte	0x04, 0x0a
        /*005a*/ 	.short	(.L_559 - .L_558)
	.align		4
.L_558:
        /*005c*/ 	.word	index@(.nv.constant0._Z20passo_bool_17_parte2P10ulonglong3S0_y)
        /*0060*/ 	.short	0x0380
        /*0062*/ 	.short	0x0018


	//----- nvinfo : EIATTR_SW_WAR
	.align		4
.L_559:
        /*0064*/ 	.byte	0x04, 0x36
        /*0066*/ 	.short	(.L_561 - .L_560)
.L_560:
        /*0068*/ 	.word	0x00000008
.L_561:


//--------------------- .nv.info._Z20passo_bool_17_parte1P10ulonglong3S0_y --------------------------
	.section	.nv.info._Z20passo_bool_17_parte1P10ulonglong3S0_y,"",@"SHT_CUDA_INFO"
	.sectionflags	@""
	.align	4


	//----- nvinfo : EIATTR_CUDA_API_VERSION
	.align		4
        /*0000*/ 	.byte	0x04, 0x37
        /*0002*/ 	.short	(.L_563 - .L_562)
.L_562:
        /*0004*/ 	.word	0x00000082


	//----- nvinfo : EIATTR_KPARAM_INFO
	.align		4
.L_563:
        /*0008*/ 	.byte	0x04, 0x17
        /*000a*/ 	.short	(.L_565 - .L_564)
.L_564:
        /*000c*/ 	.word	0x00000000
        /*0010*/ 	.short	0x0002
        /*0012*/ 	.short	0x0010
        /*0014*/ 	.byte	0x00, 0xf0, 0x21, 0x00


	//----- nvinfo : EIATTR_KPARAM_INFO
	.align		4
.L_565:
        /*0018*/ 	.byte	0x04, 0x17
        /*001a*/ 	.short	(.L_567 - .L_566)
.L_566:
        /*001c*/ 	.word	0x00000000
        /*0020*/ 	.short	0x0001
        /*0022*/ 	.short	0x0008
        /*0024*/ 	.byte	0x00, 0xf5, 0x21, 0x00


	//----- nvinfo : EIATTR_KPARAM_INFO
	.align		4
.L_567:
        /*0028*/ 	.byte	0x04, 0x17
        /*002a*/ 	.short	(.L_569 - .L_568)
.L_568:
        /*002c*/ 	.word	0x00000000
        /*0030*/ 	.short	0x0000
        /*0032*/ 	.short	0x0000
        /*0034*/ 	.byte	0x00, 0xf5, 0x21, 0x00


	//----- nvinfo : EIATTR_SPARSE_MMA_MASK
	.align		4
.L_569:
        /*0038*/ 	.byte	0x03, 0x50
        /*003a*/ 	.short	0x0000


	//----- nvinfo : EIATTR_MAXREG_COUNT
	.align		4
        /*003c*/ 	.byte	0x03, 0x1b
        /*003e*/ 	.short	0x00ff


	//----- nvinfo : EIATTR_MERCURY_ISA_VERSION
	.align		4
        /*0040*/ 	.byte	0x03, 0x5f
        /*0042*/ 	.short	0x0101


	//----- nvinfo : EIATTR_VRC_CTA_INIT_COUNT
	.align		4
        /*0044*/ 	.byte	0x02, 0x4a
	.zero		1
	.zero		1


	//----- nvinfo : EIATTR_EXIT_INSTR_OFFSETS
	.align		4
        /*0048*/ 	.byte	0x04, 0x1c
        /*004a*/ 	.short	(.L_571 - .L_570)


	//   ....[0]....
.L_570:
        /*004c*/ 	.word	0x00000080


	//   ....[1]....
        /*0050*/ 	.word	0x00000a60


	//----- nvinfo : EIATTR_CBANK_PARAM_SIZE
	.align		4
.L_571:
        /*0054*/ 	.byte	0x03, 0x19
        /*0056*/ 	.short	0x0018


	//----- nvinfo : EIATTR_PARAM_CBANK
	.align		4
        /*0058*/ 	.byte	0x04, 0x0a
        /*005a*/ 	.short	(.L_573 - .L_572)
	.align		4
.L_572:
        /*005c*/ 	.word	index@(.nv.constant0._Z20passo_bool_17_parte1P10ulonglong3S0_y)
        /*0060*/ 	.short	0x0380
        /*0062*/ 	.short	0x0018


	//----- nvinfo : EIATTR_SW_WAR
	.align		4
.L_573:
        /*0064*/ 	.byte	0x04, 0x36
        /*0066*/ 	.short	(.L_575 - .L_574)
.L_574:
        /*0068*/ 	.word	0x00000008
.L_575:


//--------------------- .nv.info._Z19passo_tlf_15_parte3P10ulonglong3S0_y --------------------------
	.section	.nv.info._Z19passo_tlf_15_parte3P10ulonglong3S0_y,"",@"SHT_CUDA_INFO"
	.sectionflags	@""
	.align	4


	//----- nvinfo : EIATTR_CUDA_API_VERSION
	.align		4
        /*0000*/ 	.byte	0x04, 0x37
        /*0002*/ 	.short	(.L_577 - .L_576)
.L_576:
        /*0004*/ 	.word	0x00000082


	//----- nvinfo : EIATTR_KPARAM_INFO
	.align		4
.L_577:
        /*0008*/ 	.byte	0x04, 0x17
        /*000a*/ 	.short	(.L_579 - .L_578)
.L_578:
        /*000c*/ 	.word	0x00000000
        /*0010*/ 	.short	0x0002
        /*0012*/ 	.short	0x0010
        /*0014*/ 	.byte	0x00, 0xf0, 0x21, 0x00


	//----- nvinfo : EIATTR_KPARAM_INFO
	.align		4
.L_579:
        /*0018*/ 	.byte	0x04, 0x17
        /*001a*/ 	.short	(.L_581 - .L_580)
.L_580:
        /*001c*/ 	.word	0x00000000
        /*0020*/ 	.short	0x0001
        /*0022*/ 	.short	0x0008
        /*0024*/ 	.byte	0x00, 0xf5, 0x21, 0x00


	//----- nvinfo : EIATTR_KPARAM_INFO
	.align		4
.L_581:
        /*0028*/ 	.byte	0x04, 0x17
        /*002a*/ 	.short	(.L_583 - .L_582)
.L_582:
        /*002c*/ 	.word	0x00000000
        /*0030*/ 	.short	0x0000
        /*0032*/ 	.short	0x0000
        /*0034*/ 	.byte	0x00, 0xf5, 0x21, 0x00


	//----- nvinfo : EIATTR_SPARSE_MMA_MASK
	.align		4
.L_583:
        /*0038*/ 	.byte	0x03, 0x50
        /*003a*/ 	.short	0x0000


	//----- nvinfo : EIATTR_MAXREG_COUNT
	.align		4
        /*003c*/ 	.byte	0x03, 0x1b
        /*003e*/ 	.short	0x00ff


	//----- nvinfo : EIATTR_MERCURY_ISA_VERSION
	.align		4
        /*0040*/ 	.byte	0x03, 0x5f
        /*0042*/ 	.short	0x0101


	//----- nvinfo : EIATTR_VRC_CTA_INIT_COUNT
	.align		4
        /*0044*/ 	.byte	0x02, 0x4a
	.zero		1
	.zero		1


	//----- nvinfo : EIATTR_EXIT_INSTR_OFFSETS
	.align		4
        /*0048*/ 	.byte	0x04, 0x1c
        /*004a*/ 	.short	(.L_585 - .L_584)


	//   ....[0]....
.L_584:
        /*004c*/ 	.word	0x00000080


	//   ....[1]....
        /*0050*/ 	.word	0x00000ad0


	//----- nvinfo : EIATTR_CBANK_PARAM_SIZE
	.align		4
.L_585:
        /*0054*/ 	.byte	0x03, 0x19
        /*0056*/ 	.short	0x0018


	//----- nvinfo : EIATTR_PARAM_CBANK
	.align		4
        /*0058*/ 	.byte	0x04, 0x0a
        /*005a*/ 	.short	(.L_587 - .L_586)
	.align		4
.L_586:
        /*005c*/ 	.word	index@(.nv.constant0._Z19passo_tlf_15_parte3P10ulonglong3S0_y)
        /*0060*/ 	.short	0x0380
        /*0062*/ 	.short	0x0018


	//----- nvinfo : EIATTR_SW_WAR
	.align		4
.L_587:
        /*0064*/ 	.byte	0x04, 0x36
        /*0066*/ 	.short	(.L_589 - .L_588)
.L_588:
        /*0068*/ 	.word	0x00000008
.L_589:


//--------------------- .nv.info._Z19passo_tlf_15_parte2P10ulonglong3S0_y --------------------------
	.section	.nv.info._Z19passo_tlf_15_parte2P10ulonglong3S0_y,"",@"SHT_CUDA_INFO"
	.sectionflags	@""
	.align	4


	//----- nvinfo : EIATTR_CUDA_API_VERSION
	.align		4
        /*0000*/ 	.byte	0x04, 0x37
        /*0002*/ 	.short	(.L_591 - .L_590)
.L_590:
        /*0004*/ 	.word	0x00000082


	//----- nvinfo : EIATTR_KPARAM_INFO
	.align		4
.L_591:
        /*0008*/ 	.byte	0x04, 0x17
        /*000a*/ 	.short	(.L_593 - .L_592)
.L_592:
        /*000c*/ 	.word	0x00000000
        /*0010*/ 	.short	0x0002
        /*0012*/ 	.short	0x0010
        /*0014*/ 	.byte	0x00, 0xf0, 0x21, 0x00


	//----- nvinfo : EIATTR_KPARAM_INFO
	.align		4
.L_593:
        /*0018*/ 	.byte	0x04, 0x17
        /*001a*/ 	.short	(.L_595 - .L_594)
.L_594:
        /*001c*/ 	.word	0x00000000
        /*0020*/ 	.short	0x0001
        /*0022*/ 	.short	0x0008
        /*0024*/ 	.byte	0x00, 0xf5, 0x21, 0x00


	//----- nvinfo : EIATTR_KPARAM_INFO
	.align		4
.L_595:
        /*0028*/ 	.byte	0x04, 0x17
        /*002a*/ 	.short	(.L_597 - .L_596)
.L_596:
        /*002c*/ 	.word	0x00000000
        /*0030*/ 	.short	0x0000
        /*0032*/ 	.short	0x0000
        /*0034*/ 	.byte	0x00, 0xf5, 0x21, 0x00


	//----- nvinfo : EIATTR_SPARSE_MMA_MASK
	.align		4
.L_597:
        /*0038*/ 	.byte	0x03, 0x50
        /*003a*/ 	.short	0x0000


	//----- nvinfo : EIATTR_MAXREG_COUNT
	.align		4
        /*003c*/ 	.byte	0x03, 0x1b
        /*003e*/ 	.short	0x00ff


	//----- nvinfo : EIATTR_MERCURY_ISA_VERSION
	.align		4
        /*0040*/ 	.byte	0x03, 0x5f
        /*0042*/ 	.short	0x0101


	//----- nvinfo : EIATTR_VRC_CTA_INIT_COUNT
	.align		4
        /*0044*/ 	.byte	0x02, 0x4a
	.zero		1
	.zero		1


	//----- nvinfo : EIATTR_EXIT_INSTR_OFFSETS
	.align		4
        /*0048*/ 	.byte	0x04, 0x1c
        /*004a*/ 	.short	(.L_599 - .L_598)


	//   ....[0]....
.L_598:
        /*004c*/ 	.word	0x00000080


	//   ....[1]....
        /*0050*/ 	.word	0x00000760


	//----- nvinfo : EIATTR_CBANK_PARAM_SIZE
	.align		4
.L_599:
        /*0054*/ 	.byte	0x03, 0x19
        /*0056*/ 	.short	0x0018


	//----- nvinfo : EIATTR_PARAM_CBANK
	.align		4
        /*0058*/ 	.byte	0x04, 0x0a
        /*005a*/ 	.short	(.L_601 - .L_600)
	.align		4
.L_600:
        /*005c*/ 	.word	index@(.nv.constant0._Z19passo_tlf_15_parte2P10ulonglong3S0_y)
        /*0060*/ 	.short	0x0380
        /*0062*/ 	.short	0x0018


	//----- nvinfo : EIATTR_SW_WAR
	.align		4
.L_601:
        /*0064*/ 	.byte	0x04, 0x36
        /*0066*/ 	.short	(.L_603 - .L_602)
.L_602:
        /*0068*/ 	.word	0x00000008
.L_603:


//--------------------- .nv.info._Z19passo_tlf_15_parte1P10ulonglong3S0_y --------------------------
	.section	.nv.info._Z19passo_tlf_15_parte1P10ulonglong3S0_y,"",@"SHT_CUDA_INFO"
	.sectionflags	@""
	.align	4


	//----- nvinfo : EIATTR_CUDA_API_VERSION
	.align		4
        /*0000*/ 	.byte	0x04, 0x37
        /*0002*/ 	.short	(.L_605 - .L_604)
.L_604:
        /*0004*/ 	.word	0x00000082


	//----- nvinfo : EIATTR_KPARAM_INFO
	.align		4
.L_605:
        /*0008*/ 	.byte	0x04, 0x17
        /*000a*/ 	.short	(.L_607 - .L_606)
.L_606:
        /*000c*/ 	.word	0x00000000
        /*0010*/ 	.short	0x0002
        /*0012*/ 	.short	0x0010
        /*0014*/ 	.byte	0x00, 0xf0, 0x21, 0x00


	//----- nvinfo : EIATTR_KPARAM_INFO
	.align		4
.L_607:
        /*0018*/ 	.byte	0x04, 0x17
        /*001a*/ 	.short	(.L_609 - .L_608)
.L_608:
        /*001c*/ 	.word	0x00000000
        /*0020*/ 	.short	0x0001
        /*0022*/ 	.short	0x0008
        /*0024*/ 	.byte	0x00, 0xf5, 0x21, 0x00


	//----- nvinfo : EIATTR_KPARAM_INFO
	.align		4
.L_609:
        /*0028*/ 	.byte	0x04, 0x17
        /*002a*/ 	.short	(.L_611 - .L_610)
.L_610:
        /*002c*/ 	.word	0x00000000
        /*0030*/ 	.short	0x0000
        /*0032*/ 	.short	0x0000
        /*0034*/ 	.byte	0x00, 0xf5, 0x21, 0x00


	//----- nvinfo : EIATTR_SPARSE_MMA_MASK
	.align		4
.L_611:
        /*0038*/ 	.byte	0x03, 0x50
        /*003a*/ 	.short	0x0000


	//----- nvinfo : EIATTR_MAXREG_COUNT
	.align		4
        /*003c*/ 	.byte	0x03, 0x1b
        /*003e*/ 	.short	0x00ff


	//----- nvinfo : EIATTR_MERCURY_ISA_VERSION
	.align		4
        /*0040*/ 	.byte	0x03, 0x5f
        /*0042*/ 	.short	0x0101


	//----- nvinfo : EIATTR_VRC_CTA_INIT_COUNT
	.align		4
        /*0044*/ 	.byte	0x02, 0x4a
	.zero		1
	.zero		1


	//----- nvinfo : EIATTR_EXIT_INSTR_OFFSETS
	.align		4
        /*0048*/ 	.byte	0x04, 0x1c
        /*004a*/ 	.short	(.L_613 - .L_612)


	//   ....[0]....
.L_612:
        /*004c*/ 	.word	0x00000080


	//   ....[1]....
        /*0050*/ 	.word	0x000009a0


	//----- nvinfo : EIATTR_CBANK_PARAM_SIZE
	.align		4
.L_613:
        /*0054*/ 	.byte	0x03, 0x19
        /*0056*/ 	.short	0x0018


	//----- nvinfo : EIATTR_PARAM_CBANK
	.align		4
        /*0058*/ 	.byte	0x04, 0x0a
        /*005a*/ 	.short	(.L_615 - .L_614)
	.align		4
.L_614:
        /*005c*/ 	.word	index@(.nv.constant0._Z19passo_tlf_15_parte1P10ulonglong3S0_y)
        /*0060*/ 	.short	0x0380
        /*0062*/ 	.short	0x0018


	//----- nvinfo : EIATTR_SW_WAR
	.align		4
.L_615:
        /*0064*/ 	.byte	0x04, 0x36
        /*0066*/ 	.short	(.L_617 - .L_616)
.L_616:
        /*0068*/ 	.word	0x00000008
.L_617:


//--------------------- .nv.info._Z20passo_bool_15_parte3P10ulonglong3S0_y --------------------------
	.section	.nv.info._Z20passo_bool_15_parte3P10ulonglong3S0_y,"",@"SHT_CUDA_INFO"
	.sectionflags	@""
	.align	4


	//----- nvinfo : EIATTR_CUDA_API_VERSION
	.align		4
        /*0000*/ 	.byte	0x04, 0x37
        /*0002*/ 	.short	(.L_619 - .L_618)
.L_618:
        /*0004*/ 	.word	0x00000082


	//----- nvinfo : EIATTR_KPARAM_INFO
	.align		4
.L_619:
        /*0008*/ 	.byte	0x04, 0x17
        /*000a*/ 	.short	(.L_621 - .L_620)
.L_620:
        /*000c*/ 	.word	0x00000000
        /*0010*/ 	.short	0x0002
        /*0012*/ 	.short	0x0010
        /*0014*/ 	.byte	0x00, 0xf0, 0x21, 0x00


	//----- nvinfo : EIATTR_KPARAM_INFO
	.align		4
.L_621:
        /*0018*/ 	.byte	0x04, 0x17
        /*001a*/ 	.short	(.L_623 - .L_622)
.L_622:
        /*001c*/ 	.word	0x00000000
        /*0020*/ 	.short	0x0001
        /*0022*/ 	.short	0x0008
        /*0024*/ 	.byte	0x00, 0xf5, 0x21, 0x00


	//----- nvinfo : EIATTR_KPARAM_INFO
	.align		4
.L_623:
        /*0028*/ 	.byte	0x04, 0x17
        /*002a*/ 	.short	(.L_625 - .L_624)
.L_624:
        /*002c*/ 	.word	0x00000000
        /*0030*/ 	.short	0x0000
        /*0032*/ 	.short	0x0000
        /*0034*/ 	.byte	0x00, 0xf5, 0x21, 0x00


	//----- nvinfo : EIATTR_SPARSE_MMA_MASK
	.align		4
.L_625:
        /*0038*/ 	.byte	0x03, 0x50
        /*003a*/ 	.short	0x0000


	//----- nvinfo : EIATTR_MAXREG_COUNT
	.align		4
        /*003c*/ 	.byte	0x03, 0x1b
        /*003e*/ 	.short	0x00ff


	//----- nvinfo : EIATTR_MERCURY_ISA_VERSION
	.align		4
        /*0040*/ 	.byte	0x03, 0x5f
        /*0042*/ 	.short	0x0101


	//----- nvinfo : EIATTR_VRC_CTA_INIT_COUNT
	.align		4
        /*0044*/ 	.byte	0x02, 0x4a
	.zero		1
	.zero		1


	//----- nvinfo : EIATTR_EXIT_INSTR_OFFSETS
	.align		4
        /*0048*/ 	.byte	0x04, 0x1c
        /*004a*/ 	.short	(.L_627 - .L_626)


	//   ....[0]....
.L_626:
        /*004c*/ 	.word	0x00000080


	//   ....[1]....
        /*0050*/ 	.word	0x000006d0


	//----- nvinfo : EIATTR_CBANK_PARAM_SIZE
	.align		4
.L_627:
        /*0054*/ 	.byte	0x03, 0x19
        /*0056*/ 	.short	0x0018


	//----- nvinfo : EIATTR_PARAM_CBANK
	.align		4
        /*0058*/ 	.byte	0x04, 0x0a
        /*005a*/ 	.short	(.L_629 - .L_628)
	.align		4
.L_628:
        /*005c*/ 	.word	index@(.nv.constant0._Z20passo_bool_15_parte3P10ulonglong3S0_y)
        /*0060*/ 	.short	0x0380
        /*0062*/ 	.short	0x0018


	//----- nvinfo : EIATTR_SW_WAR
	.align		4
.L_629:
        /*0064*/ 	.byte	0x04, 0x36
        /*0066*/ 	.short	(.L_631 - .L_630)
.L_630:
        /*0068*/ 	.word	0x00000008
.L_631:


//--------------------- .nv.info._Z20passo_bool_15_parte2P10ulonglong3S0_y --------------------------
	.section	.nv.info._Z20passo_bool_15_parte2P10ulonglong3S0_y,"",@"SHT_CUDA_INFO"
	.sectionflags	@""
	.align	4


	//----- nvinfo : EIATTR_CUDA_API_VERSION
	.align		4
        /*0000*/ 	.byte	0x04, 0x37
        /*0002*/ 	.short	(.L_633 - .L_632)
.L_632:
        /*0004*/ 	.word	0x00000082


	//----- nvinfo : EIATTR_KPARAM_INFO
	.align		4
.L_633:
        /*0008*/ 	.byte	0x04, 0x17
        /*000a*/ 	.short	(.L_635 - .L_634)
.L_634:
        /*000c*/ 	.word	0x00000000
        /*0010*/ 	.short	0x0002
        /*0012*/ 	.short	0x0010
        /*0014*/ 	.byte	0x00, 0xf0, 0x21, 0x00


	//----- nvinfo : EIATTR_KPARAM_INFO
	.align		4
.L_635:
        /*0018*/ 	.byte	0x04, 0x17
        /*001a*/ 	.short	(.L_637 - .L_636)
.L_636:
        /*001c*/ 	.word	0x00000000
        /*0020*/ 	.short	0x0001
        /*0022*/ 	.short	0x0008
        /*0024*/ 	.byte	0x00, 0xf5, 0x21, 0x00


	//----- nvinfo : EIATTR_KPARAM_INFO
	.align		4
.L_637:
        /*0028*/ 	.byte	0x04, 0x17
        /*002a*/ 	.short	(.L_639 - .L_638)
.L_638:
        /*002c*/ 	.word	0x00000000
        /*0030*/ 	.short	0x0000
        /*0032*/ 	.short	0x0000
        /*0034*/ 	.byte	0x00, 0xf5, 0x21, 0x00


	//----- nvinfo : EIATTR_SPARSE_MMA_MASK
	.align		4
.L_639:
        /*0038*/ 	.byte	0x03, 0x50
        /*003a*/ 	.short	0x0000


	//----- nvinfo : EIATTR_MAXREG_COUNT
	.align		4
        /*003c*/ 	.byte	0x03, 0x1b
        /*003e*/ 	.short	0x00ff


	//----- nvinfo : EIATTR_MERCURY_ISA_VERSION
	.align		4
        /*0040*/ 	.byte	0x03, 0x5f
        /*0042*/ 	.short	0x0101


	//----- nvinfo : EIATTR_VRC_CTA_INIT_COUNT
	.align		4
        /*0044*/ 	.byte	0x02, 0x4a
	.zero		1
	.zero		1


	//----- nvinfo : EIATTR_EXIT_INSTR_OFFSETS
	.align		4
        /*0048*/ 	.byte	0x04, 0x1c
        /*004a*/ 	.short	(.L_641 - .L_640)


	//   ....[0]....
.L_640:
        /*004c*/ 	.word	0x00000080


	//   ....[1]....
        /*0050*/ 	.word	0x00000440


	//----- nvinfo : EIATTR_CBANK_PARAM_SIZE
	.align		4
.L_641:
        /*0054*/ 	.byte	0x03, 0x19
        /*0056*/ 	.short	0x0018


	//----- nvinfo : EIATTR_PARAM_CBANK
	.align		4
        /*0058*/ 	.byte	0x04, 0x0a
        /*005a*/ 	.short	(.L_643 - .L_642)
	.align		4
.L_642:
        /*005c*/ 	.word	index@(.nv.constant0._Z20passo_bool_15_parte2P10ulonglong3S0_y)
        /*0060*/ 	.short	0x0380
        /*0062*/ 	.short	0x0018


	//----- nvinfo : EIATTR_SW_WAR
	.align		4
.L_643:
        /*0064*/ 	.byte	0x04, 0x36
        /*0066*/ 	.short	(.L_645 - .L_644)
.L_644:
        /*0068*/ 	.word	0x00000008
.L_645:


//--------------------- .nv.info._Z20passo_bool_15_parte1P10ulonglong3S0_y --------------------------
	.section	.nv.info._Z20passo_bool_15_parte1P10ulonglong3S0_y,"",@"SHT_CUDA_INFO"
	.sectionflags	@""
	.align	4


	//----- nvinfo : EIATTR_CUDA_API_VERSION
	.align		4
        /*0000*/ 	.byte	0x04, 0x37
        /*0002*/ 	.short	(.L_647 - .L_646)
.L_646:
        /*0004*/ 	.word	0x00000082


	//----- nvinfo : EIATTR_KPARAM_INFO
	.align		4
.L_647:
        /*0008*/ 	.byte	0x04, 0x17
        /*000a*/ 	.short	(.L_649 - .L_648)
.L_648:
        /*000c*/ 	.word	0x00000000
        /*0010*/ 	.short	0x0002
        /*0012*/ 	.short	0x0010
        /*0014*/ 	.byte	0x00, 0xf0, 0x21, 0x00


	//----- nvinfo : EIATTR_KPARAM_INFO
	.align		4
.L_649:
        /*0018*/ 	.byte	0x04, 0x17
        /*001a*/ 	.short	(.L_651 - .L_650)
.L_650:
        /*001c*/ 	.word	0x00000000
        /*0020*/ 	.short	0x0001
        /*0022*/ 	.short	0x0008
        /*0024*/ 	.byte	0x00, 0xf5, 0x21, 0x00


	//----- nvinfo : EIATTR_KPARAM_INFO
	.align		4
.L_651:
        /*0028*/ 	.byte	0x04, 0x17
        /*002a*/ 	.short	(.L_653 - .L_652)
.L_652:
        /*002c*/ 	.word	0x00000000
        /*0030*/ 	.short	0x0000
        /*0032*/ 	.short	0x0000
        /*0034*/ 	.byte	0x00, 0xf5, 0x21, 0x00


	//----- nvinfo : EIATTR_SPARSE_MMA_MASK
	.align		4
.L_653:
        /*0038*/ 	.byte	0x03, 0x50
        /*003a*/ 	.short	0x0000


	//----- nvinfo : EIATTR_MAXREG_COUNT
	.align		4
        /*003c*/ 	.byte	0x03, 0x1b
        /*003e*/ 	.short	0x00ff


	//----- nvinfo : EIATTR_MERCURY_ISA_VERSION
	.align		4
        /*0040*/ 	.byte	0x03, 0x5f
        /*0042*/ 	.short	0x0101


	//----- nvinfo : EIATTR_VRC_CTA_INIT_COUNT
	.align		4
        /*0044*/ 	.byte	0x02, 0x4a
	.zero		1
	.zero		1


	//----- nvinfo : EIATTR_EXIT_INSTR_OFFSETS
	.align		4
        /*0048*/ 	.byte	0x04, 0x1c
        /*004a*/ 	.short	(.L_655 - .L_654)


	//   ....[0]....
.L_654:
        /*004c*/ 	.word	0x00000080


	//   ....[1]....
        /*0050*/ 	.word	0x00000790


	//----- nvinfo : EIATTR_CBANK_PARAM_SIZE
	.align		4
.L_655:
        /*0054*/ 	.byte	0x03, 0x19
        /*0056*/ 	.short	0x0018


	//----- nvinfo : EIATTR_PARAM_CBANK
	.align		4
        /*0058*/ 	.byte	0x04, 0x0a
        /*005a*/ 	.short	(.L_657 - .L_656)
	.align		4
.L_656:
        /*005c*/ 	.word	index@(.nv.constant0._Z20passo_bool_15_parte1P10ulonglong3S0_y)
        /*0060*/ 	.short	0x0380
        /*0062*/ 	.short	0x0018


	//----- nvinfo : EIATTR_SW_WAR
	.align		4
.L_657:
        /*0064*/ 	.byte	0x04, 0x36
        /*0066*/ 	.short	(.L_659 - .L_658)
.L_658:
        /*0068*/ 	.word	0x00000008
.L_659:


//--------------------- .nv.info._Z19passo_tlf_14_parte3P10ulonglong3S0_y --------------------------
	.section	.nv.info._Z19passo_tlf_14_parte3P10ulonglong3S0_y,"",@"SHT_CUDA_INFO"
	.sectionflags	@""
	.align	4


	//----- nvinfo : EIATTR_CUDA_API_VERSION
	.align		4
        /*0000*/ 	.byte	0x04, 0x37
        /*0002*/ 	.short	(.L_661 - .L_660)
.L_660:
        /*0004*/ 	.word	0x00000082


	//----- nvinfo : EIATTR_KPARAM_INFO
	.align		4
.L_661:
        /*0008*/ 	.byte	0x04, 0x17
        /*000a*/ 	.short	(.L_663 - .L_662)
.L_662:
        /*000c*/ 	.word	0x00000000
        /*0010*/ 	.short	0x0002
        /*0012*/ 	.short	0x0010
        /*0014*/ 	.byte	0x00, 0xf0, 0x21, 0x00


	//----- nvinfo : EIATTR_KPARAM_INFO
	.align		4
.L_663:
        /*0018*/ 	.byte	0x04, 0x17
        /*001a*/ 	.short	(.L_665 - .L_664)
.L_664:
        /*001c*/ 	.word	0x00000000
        /*0020*/ 	.short	0x0001
        /*0022*/ 	.short	0x0008
        /*0024*/ 	.byte	0x00, 0xf5, 0x21, 0x00


	//----- nvinfo : EIATTR_KPARAM_INFO
	.align		4
.L_665:
        /*0028*/ 	.byte	0x04, 0x17
        /*002a*/ 	.short	(.L_667 - .L_666)
.L_666:
        /*002c*/ 	.word	0x00000000
        /*0030*/ 	.short	0x0000
        /*0032*/ 	.short	0x0000
        /*0034*/ 	.byte	0x00, 0xf5, 0x21, 0x00


	//----- nvinfo : EIATTR_SPARSE_MMA_MASK
	.align		4
.L_667:
        /*0038*/ 	.byte	0x03, 0x50
        /*003a*/ 	.short	0x0000


	//----- nvinfo : EIATTR_MAXREG_COUNT
	.align		4
        /*003c*/ 	.byte	0x03, 0x1b
        /*003e*/ 	.short	0x00ff


	//----- nvinfo : EIATTR_MERCURY_ISA_VERSION
	.align		4
        /*0040*/ 	.byte	0x03, 0x5f
        /*0042*/ 	.short	0x0101


	//----- nvinfo : EIATTR_VRC_CTA_INIT_COUNT
	.align		4
        /*0044*/ 	.byte	0x02, 0x4a
	.zero		1
	.zero		1


	//----- nvinfo : EIATTR_EXIT_INSTR_OFFSETS
	.align		4
        /*0048*/ 	.byte	0x04, 0x1c
        /*004a*/ 	.short	(.L_669 - .L_668)


	//   ....[0]....
.L_668:
        /*004c*/ 	.word	0x00000080


	//   ....[1]....
        /*0050*/ 	.word	0x00000e10


	//----- nvinfo : EIATTR_CBANK_PARAM_SIZE
	.align		4
.L_669:
        /*0054*/ 	.byte	0x03, 0x19
        /*0056*/ 	.short	0x0018


	//----- nvinfo : EIATTR_PARAM_CBANK
	.align		4
        /*0058*/ 	.byte	0x04, 0x0a
        /*005a*/ 	.short	(.L_671 - .L_670)
	.align		4
.L_670:
        /*005c*/ 	.word	index@(.nv.constant0._Z19passo_tlf_14_parte3P10ulonglong3S0_y)
        /*0060*/ 	.short	0x0380
        /*0062*/ 	.short	0x0018


	//----- nvinfo : EIATTR_SW_WAR
	.align		4
.L_671:
        /*0064*/ 	.byte	0x04, 0x36
        /*0066*/ 	.short	(.L_673 - .L_672)
.L_672:
        /*0068*/ 	.word	0x00000008
.L_673:


//--------------------- .nv.info._Z19passo_tlf_14_parte2P10ulonglong3S0_y --------------------------
	.section	.nv.info._Z19passo_tlf_14_parte2P10ulonglong3S0_y,"",@"SHT_CUDA_INFO"
	.sectionflags	@""
	.align	4


	//----- nvinfo : EIATTR_CUDA_API_VERSION
	.align		4
        /*0000*/ 	.byte	0x04, 0x37
        /*0002*/ 	.short	(.L_675 - .L_674)
.L_674:
        /*0004*/ 	.word	0x00000082


	//----- nvinfo : EIATTR_KPARAM_INFO
	.align		4
.L_675:
        /*0008*/ 	.byte	0x04, 0x17
        /*000a*/ 	.short	(.L_677 - .L_676)
.L_676:
        /*000c*/ 	.word	0x00000000
        /*0010*/ 	.short	0x0002
        /*0012*/ 	.short	0x0010
        /*0014*/ 	.byte	0x00, 0xf0, 0x21, 0x00


	//----- nvinfo : EIATTR_KPARAM_INFO
	.align		4
.L_677:
        /*0018*/ 	.byte	0x04, 0x17
        /*001a*/ 	.short	(.L_679 - .L_678)
.L_678:
        /*001c*/ 	.word	0x00000000
        /*0020*/ 	.short	0x0001
        /*0022*/ 	.short	0x0008
        /*0024*/ 	.byte	0x00, 0xf5, 0x21, 0x00


	//----- nvinfo : EIATTR_KPARAM_INFO
	.align		4
.L_679:
        /*0028*/ 	.byte	0x04, 0x17
        /*002a*/ 	.short	(.L_681 - .L_680)
.L_680:
        /*002c*/ 	.word	0x00000000
        /*0030*/ 	.short	0x0000
        /*0032*/ 	.short	0x0000
        /*0034*/ 	.byte	0x00, 0xf5, 0x21, 0x00


	//----- nvinfo : EIATTR_SPARSE_MMA_MASK
	.align		4
.L_681:
        /*0038*/ 	.byte	0x03, 0x50
        /*003a*/ 	.short	0x0000


	//----- nvinfo : EIATTR_MAXREG_COUNT
	.align		4
        /*003c*/ 	.byte	0x03, 0x1b
        /*003e*/ 	.short	0x00ff


	//----- nvinfo : EIATTR_MERCURY_ISA_VERSION
	.align		4
        /*0040*/ 	.byte	0x03, 0x5f
        /*0042*/ 	.short	0x0101


	//----- nvinfo : EIATTR_VRC_CTA_INIT_COUNT
	.align		4
        /*0044*/ 	.byte	0x02, 0x4a
	.zero		1
	.zero		1


	//----- nvinfo : EIATTR_EXIT_INSTR_OFFSETS
	.align		4
        /*0048*/ 	.byte	0x04, 0x1c
        /*004a*/ 	.short	(.L_683 - .L_682)


	//   ....[0]....
.L_682:
        /*004c*/ 	.word	0x00000080


	//   ....[1]....
        /*0050*/ 	.word	0x00000700


	//----- nvinfo : EIATTR_CBANK_PARAM_SIZE
	.align		4
.L_683:
        /*0054*/ 	.byte	0x03, 0x19
        /*0056*/ 	.short	0x0018


	//----- nvinfo : EIATTR_PARAM_CBANK
	.align		4
        /*0058*/ 	.byte	0x04, 0x0a
        /*005a*/ 	.short	(.L_685 - .L_684)
	.align		4
.L_684:
        /*005c*/ 	.word	index@(.nv.constant0._Z19passo_tlf_14_parte2P10ulonglong3S0_y)
        /*0060*/ 	.short	0x0380
        /*0062*/ 	.short	0x0018


	//----- nvinfo : EIATTR_SW_WAR
	.align		4
.L_685:
        /*0064*/ 	.byte	0x04, 0x36
        /*0066*/ 	.short	(.L_687 - .L_686)
.L_686:
        /*0068*/ 	.word	0x00000008
.L_687:


//--------------------- .nv.info._Z19passo_tlf_14_parte1P10ulonglong3S0_y --------------------------
	.section	.nv.info._Z19passo_tlf_14_parte1P10ulonglong3S0_y,"",@"SHT_CUDA_INFO"
	.sectionflags	@""
	.align	4


	//----- nvinfo : EIATTR_CUDA_API_VERSION
	.align		4
        /*0000*/ 	.byte	0x04, 0x37
        /*0002*/ 	.short	(.L_689 - .L_688)
.L_688:
        /*0004*/ 	.word	0x00000082


	//----- nvinfo : EIATTR_KPARAM_INFO
	.align		4
.L_689:
        /*0008*/ 	.byte	0x04, 0x17
        /*000a*/ 	.short	(.L_691 - .L_690)
.L_690:
        /*000c*/ 	.word	0x00000000
        /*0010*/ 	.short	0x0002
        /*0012*/ 	.short	0x0010
        /*0014*/ 	.byte	0x00, 0xf0, 0x21, 0x00


	//----- nvinfo : EIATTR_KPARAM_INFO
	.align		4
.L_691:
        /*0018*/ 	.byte	0x04, 0x17
        /*001a*/ 	.short	(.L_693 - .L_692)
.L_692:
        /*001c*/ 	.word	0x00000000
        /*0020*/ 	.short	0x0001
        /*0022*/ 	.short	0x0008
        /*0024*/ 	.byte	0x00, 0xf5, 0x21, 0x00


	//----- nvinfo : EIATTR_KPARAM_INFO
	.align		4
.L_693:
        /*0028*/ 	.byte	0x04, 0x17
        /*002a*/ 	.short	(.L_695 - .L_694)
.L_694:
        /*002c*/ 	.word	0x00000000
        /*0030*/ 	.short	0x0000
        /*0032*/ 	.short	0x0000
        /*0034*/ 	.byte	0x00, 0xf5, 0x21, 0x00


	//----- nvinfo : EIATTR_SPARSE_MMA_MASK
	.align		4
.L_695:
        /*0038*/ 	.byte	0x03, 0x50
        /*003a*/ 	.short	0x0000


	//----- nvinfo : EIATTR_MAXREG_COUNT
	.align		4
        /*003c*/ 	.byte	0x03, 0x1b
        /*003e*/ 	.short	0x00ff


	//----- nvinfo : EIATTR_MERCURY_ISA_VERSION
	.align		4
        /*0040*/ 	.byte	0x03, 0x5f
        /*0042*/ 	.short	0x0101


	//----- nvinfo : EIATTR_VRC_CTA_INIT_COUNT
	.align		4
        /*0044*/ 	.byte	0x02, 0x4a
	.zero		1
	.zero		1


	//----- nvinfo : EIATTR_EXIT_INSTR_OFFSETS
	.align		4
        /*0048*/ 	.byte	0x04, 0x1c
        /*004a*/ 	.short	(.L_697 - .L_696)


	//   ....[0]....
.L_696:
        /*004c*/ 	.word	0x00000080


	//   ....[1]....
        /*0050*/ 	.word	0x00001040


	//----- nvinfo : EIATTR_CBANK_PARAM_SIZE
	.align		4
.L_697:
        /*0054*/ 	.byte	0x03, 0x19
        /*0056*/ 	.short	0x0018


	//----- nvinfo : EIATTR_PARAM_CBANK
	.align		4
        /*0058*/ 	.byte	0x04, 0x0a
        /*005a*/ 	.short	(.L_699 - .L_698)
	.align		4
.L_698:
        /*005c*/ 	.word	index@(.nv.constant0._Z19passo_tlf_14_parte1P10ulonglong3S0_y)
        /*0060*/ 	.short	0x0380
        /*0062*/ 	.short	0x0018


	//----- nvinfo : EIATTR_SW_WAR
	.align		4
.L_699:
        /*0064*/ 	.byte	0x04, 0x36
        /*0066*/ 	.short	(.L_701 - .L_700)
.L_700:
        /*0068*/ 	.word	0x00000008
.L_701:


//--------------------- .nv.info._Z20passo_bool_14_parte3P10ulonglong3S0_y --------------------------
	.section	.nv.info._Z20passo_bool_14_parte3P10ulonglong3S0_y,"",@"SHT_CUDA_INFO"
	.sectionflags	@""
	.align	4


	//----- nvinfo : EIATTR_CUDA_API_VERSION
	.align		4
        /*0000*/ 	.byte	0x04, 0x37
        /*0002*/ 	.short	(.L_703 - .L_702)
.L_702:
        /*0004*/ 	.word	0x00000082


	//----- nvinfo : EIATTR_KPARAM_INFO
	.align		4
.L_703:
        /*0008*/ 	.byte	0x04, 0x17
        /*000a*/ 	.short	(.L_705 - .L_704)
.L_704:
        /*000c*/ 	.word	0x00000000
        /*0010*/ 	.short	0x0002
        /*0012*/ 	.short	0x0010
        /*0014*/ 	.byte	0x00, 0xf0, 0x21, 0x00


	//----- nvinfo : EIATTR_KPARAM_INFO
	.align		4
.L_705:
        /*0018*/ 	.byte	0x04, 0x17
        /*001a*/ 	.short	(.L_707 - .L_706)
.L_706:
        /*001c*/ 	.word	0x00000000
        /*0020*/ 	.short	0x0001
        /*0022*/ 	.short	0x0008
        /*0024*/ 	.byte	0x00, 0xf5, 0x21, 0x00


	//----- nvinfo : EIATTR_KPARAM_INFO
	.align		4
.L_707:
        /*0028*/ 	.byte	0x04, 0x17
        /*002a*/ 	.short	(.L_709 - .L_708)
.L_708:
        /*002c*/ 	.word	0x00000000
        /*0030*/ 	.short	0x0000
        /*0032*/ 	.short	0x0000
        /*0034*/ 	.byte	0x00, 0xf5, 0x21, 0x00


	//----- nvinfo : EIATTR_SPARSE_MMA_MASK
	.align		4
.L_709:
        /*0038*/ 	.byte	0x03, 0x50
        /*003a*/ 	.short	0x0000


	//----- nvinfo : EIATTR_MAXREG_COUNT
	.align		4
        /*003c*/ 	.byte	0x03, 0x1b
        /*003e*/ 	.short	0x00ff


	//----- nvinfo : EIATTR_MERCURY_ISA_VERSION
	.align		4
        /*0040*/ 	.byte	0x03, 0x5f
        /*0042*/ 	.short	0x0101


	//----- nvinfo : EIATTR_VRC_CTA_INIT_COUNT
	.align		4
        /*0044*/ 	.byte	0x02, 0x4a
	.zero		1
	.zero		1


	//----- nvinfo : EIATTR_EXIT_INSTR_OFFSETS
	.align		4
        /*0048*/ 	.byte	0x04, 0x1c
        /*004a*/ 	.short	(.L_711 - .L_710)


	//   ....[0]....
.L_710:
        /*004c*/ 	.word	0x00000080


	//   ....[1]....
        /*0050*/ 	.word	0x00000880


	//----- nvinfo : EIATTR_CBANK_PARAM_SIZE
	.align		4
.L_711:
        /*0054*/ 	.byte	0x03, 0x19
        /*0056*/ 	.short	0x0018


	//----- nvinfo : EIATTR_PARAM_CBANK
	.align		4
        /*0058*/ 	.byte	0x04, 0x0a
        /*005a*/ 	.short	(.L_713 - .L_712)
	.align		4
.L_712:
        /*005c*/ 	.word	index@(.nv.constant0._Z20passo_bool_14_parte3P10ulonglong3S0_y)
        /*0060*/ 	.short	0x0380
        /*0062*/ 	.short	0x0018


	//----- nvinfo : EIATTR_SW_WAR
	.align		4
.L_713:
        /*0064*/ 	.byte	0x04, 0x36
        /*0066*/ 	.short	(.L_715 - .L_714)
.L_714:
        /*0068*/ 	.word	0x00000008
.L_715:


//--------------------- .nv.info._Z20passo_bool_14_parte2P10ulonglong3S0_y --------------------------
	.section	.nv.info._Z20passo_bool_14_parte2P10ulonglong3S0_y,"",@"SHT_CUDA_INFO"
	.sectionflags	@""
	.align	4


	//----- nvinfo : EIATTR_CUDA_API_VERSION
	.align		4
        /*0000*/ 	.byte	0x04, 0x37
        /*0002*/ 	.short	(.L_717 - .L_716)
.L_716:
        /*0004*/ 	.word	0x00000082


	//----- nvinfo : EIATTR_KPARAM_INFO
	.align		4
.L_717:
        /*0008*/ 	.byte	0x04, 0x17
        /*000a*/ 	.short	(.L_719 - .L_718)
.L_718:
        /*000c*/ 	.word	0x00000000
        /*0010*/ 	.short	0x0002
        /*0012*/ 	.short	0x0010
        /*0014*/ 	.byte	0x00, 0xf0, 0x21, 0x00


	//----- nvinfo : EIATTR_KPARAM_INFO
	.align		4
.L_719:
        /*0018*/ 	.byte	0x04, 0x17
        /*001a*/ 	.short	(.L_721 - .L_720)
.L_720:
        /*001c*/ 	.word	0x00000000
        /*0020*/ 	.short	0x0001
        /*0022*/ 	.short	0x0008
        /*0024*/ 	.byte	0x00, 0xf5, 0x21, 0x00


	//----- nvinfo : EIATTR_KPARAM_INFO
	.align		4
.L_721:
        /*0028*/ 	.byte	0x04, 0x17
        /*002a*/ 	.short	(.L_723 - .L_722)
.L_722:
        /*002c*/ 	.word	0x00000000
        /*0030*/ 	.short	0x0000
        /*0032*/ 	.short	0x0000
        /*0034*/ 	.byte	0x00, 0xf5, 0x21, 0x00


	//----- nvinfo : EIATTR_SPARSE_MMA_MASK
	.align		4
.L_723:
        /*0038*/ 	.byte	0x03, 0x50
        /*003a*/ 	.short	0x0000


	//----- nvinfo : EIATTR_MAXREG_COUNT
	.align		4
        /*003c*/ 	.byte	0x03, 0x1b
        /*003e*/ 	.short	0x00ff


	//----- nvinfo : EIATTR_MERCURY_ISA_VERSION
	.align		4
        /*0040*/ 	.byte	0x03, 0x5f
        /*0042*/ 	.short	0x0101


	//----- nvinfo : EIATTR_VRC_CTA_INIT_COUNT
	.align		4
        /*0044*/ 	.byte	0x02, 0x4a
	.zero		1
	.zero		1


	//----- nvinfo : EIATTR_EXIT_INSTR_OFFSETS
	.align		4
        /*0048*/ 	.byte	0x04, 0x1c
        /*004a*/ 	.short	(.L_725 - .L_724)


	//   ....[0]....
.L_724:
        /*004c*/ 	.word	0x00000080


	//   ....[1]....
        /*0050*/ 	.word	0x000005e0


	//----- nvinfo : EIATTR_CBANK_PARAM_SIZE
	.align		4
.L_725:
        /*0054*/ 	.byte	0x03, 0x19
        /*0056*/ 	.short	0x0018


	//----- nvinfo : EIATTR_PARAM_CBANK
	.align		4
        /*0058*/ 	.byte	0x04, 0x0a
        /*005a*/ 	.short	(.L_727 - .L_726)
	.align		4
.L_726:
        /*005c*/ 	.word	index@(.nv.constant0._Z20passo_bool_14_parte2P10ulonglong3S0_y)
        /*0060*/ 	.short	0x0380
        /*0062*/ 	.short	0x0018


	//----- nvinfo : EIATTR_SW_WAR
	.align		4
.L_727:
        /*0064*/ 	.byte	0x04, 0x36
        /*0066*/ 	.short	(.L_729 - .L_728)
.L_728:
        /*0068*/ 	.word	0x00000008
.L_729:


//--------------------- .nv.info._Z20passo_bool_14_parte1P10ulonglong3S0_y --------------------------
	.section	.nv.info._Z20passo_bool_14_parte1P10ulonglong3S0_y,"",@"SHT_CUDA_INFO"
	.sectionflags	@""
	.align	4


	//----- nvinfo : EIATTR_CUDA_API_VERSION
	.align		4
        /*0000*/ 	.byte	0x04, 0x37
        /*0002*/ 	.short	(.L_731 - .L_730)
.L_730:
        /*0004*/ 	.word	0x00000082


	//----- nvinfo : EIATTR_KPARAM_INFO
	.align		4
.L_731:
        /*0008*/ 	.byte	0x04, 0x17
        /*000a*/ 	.short	(.L_733 - .L_732)
.L_732:
        /*000c*/ 	.word	0x00000000
        /*0010*/ 	.short	0x0002
        /*0012*/ 	.short	0x0010
        /*0014*/ 	.byte	0x00, 0xf0, 0x21, 0x00


	//----- nvinfo : EIATTR_KPARAM_INFO
	.align		4
.L_733:
        /*0018*/ 	.byte	0x04, 0x17
        /*001a*/ 	.short	(.L_735 - .L_734)
.L_734:
        /*001c*/ 	.word	0x00000000
        /*0020*/ 	.short	0x0001
        /*0022*/ 	.short	0x0008
        /*0024*/ 	.byte	0x00, 0xf5, 0x21, 0x00


	//----- nvinfo : EIATTR_KPARAM_INFO
	.align		4
.L_735:
        /*0028*/ 	.byte	0x04, 0x17
        /*002a*/ 	.short	(.L_737 - .L_736)
.L_736:
        /*002c*/ 	.word	0x00000000
        /*0030*/ 	.short	0x0000
        /*0032*/ 	.short	0x0000
        /*0034*/ 	.byte	0x00, 0xf5, 0x21, 0x00


	//----- nvinfo : EIATTR_SPARSE_MMA_MASK
	.align		4
.L_737:
        /*0038*/ 	.byte	0x03, 0x50
        /*003a*/ 	.short	0x0000


	//----- nvinfo : EIATTR_MAXREG_COUNT
	.align		4
        /*003c*/ 	.byte	0x03, 0x1b
        /*003e*/ 	.short	0x00ff


	//----- nvinfo : EIATTR_MERCURY_ISA_VERSION
	.align		4
        /*0040*/ 	.byte	0x03, 0x5f
        /*0042*/ 	.short	0x0101


	//----- nvinfo : EIATTR_VRC_CTA_INIT_COUNT
	.align		4
        /*0044*/ 	.byte	0x02, 0x4a
	.zero		1
	.zero		1


	//----- nvinfo : EIATTR_EXIT_INSTR_OFFSETS
	.align		4
        /*0048*/ 	.byte	0x04, 0x1c
        /*004a*/ 	.short	(.L_739 - .L_738)


	//   ....[0]....
.L_738:
        /*004c*/ 	.word	0x00000080


	//   ....[1]....
        /*0050*/ 	.word	0x00000920


	//----- nvinfo : EIATTR_CBANK_PARAM_SIZE
	.align		4
.L_739:
        /*0054*/ 	.byte	0x03, 0x19
        /*0056*/ 	.short	0x0018


	//----- nvinfo : EIATTR_PARAM_CBANK
	.align		4
        /*0058*/ 	.byte	0x04, 0x0a
        /*005a*/ 	.short	(.L_741 - .L_740)
	.align		4
.L_740:
        /*005c*/ 	.word	index@(.nv.constant0._Z20passo_bool_14_parte1P10ulonglong3S0_y)
        /*0060*/ 	.short	0x0380
        /*0062*/ 	.short	0x0018


	//----- nvinfo : EIATTR_SW_WAR
	.align		4
.L_741:
        /*0064*/ 	.byte	0x04, 0x36
        /*0066*/ 	.short	(.L_743 - .L_742)
.L_742:
        /*0068*/ 	.word	0x00000008
.L_743:


//--------------------- .nv.info._Z19passo_tlf_13_parte3P10ulonglong3S0_y --------------------------
	.section	.nv.info._Z19passo_tlf_13_parte3P10ulonglong3S0_y,"",@"SHT_CUDA_INFO"
	.sectionflags	@""
	.align	4


	//----- nvinfo : EIATTR_CUDA_API_VERSION
	.align		4
        /*0000*/ 	.byte	0x04, 0x37
        /*0002*/ 	.short	(.L_745 - .L_744)
.L_744:
        /*0004*/ 	.word	0x00000082


	//----- nvinfo : EIATTR_KPARAM_INFO
	.align		4
.L_745:
        /*0008*/ 	.byte	0x04, 0x17
        /*000a*/ 	.short	(.L_747 - .L_746)
.L_746:
        /*000c*/ 	.word	0x00000000
        /*0010*/ 	.short	0x0002
        /*0012*/ 	.short	0x0010
        /*0014*/ 	.byte	0x00, 0xf0, 0x21, 0x00


	//----- nvinfo : EIATTR_KPARAM_INFO
	.align		4
.L_747:
        /*0018*/ 	.byte	0x04, 0x17
        /*001a*/ 	.short	(.L_749 - .L_748)
.L_748:
        /*001c*/ 	.word	0x00000000
        /*0020*/ 	.short	0x0001
        /*0022*/ 	.short	0x0008
        /*0024*/ 	.byte	0x00, 0xf5, 0x21, 0x00


	//----- nvinfo : EIATTR_KPARAM_INFO
	.align		4
.L_749:
        /*0028*/ 	.byte	0x04, 0x17
        /*002a*/ 	.short	(.L_751 - .L_750)
.L_750:
        /*002c*/ 	.word	0x00000000
        /*0030*/ 	.short	0x0000
        /*0032*/ 	.short	0x0000
        /*0034*/ 	.byte	0x00, 0xf5, 0x21, 0x00


	//----- nvinfo : EIATTR_SPARSE_MMA_MASK
	.align		4
.L_751:
        /*0038*/ 	.byte	0x03, 0x50
        /*003a*/ 	.short	0x0000


	//----- nvinfo : EIATTR_MAXREG_COUNT
	.align		4
        /*003c*/ 	.byte	0x03, 0x1b
        /*003e*/ 	.short	0x00ff


	//----- nvinfo : EIATTR_MERCURY_ISA_VERSION
	.align		4
        /*0040*/ 	.byte	0x03, 0x5f
        /*0042*/ 	.short	0x0101


	//----- nvinfo : EIATTR_VRC_CTA_INIT_COUNT
	.align		4
        /*0044*/ 	.byte	0x02, 0x4a
	.zero		1
	.zero		1


	//----- nvinfo : EIATTR_EXIT_INSTR_OFFSETS
	.align		4
        /*0048*/ 	.byte	0x04, 0x1c
        /*004a*/ 	.short	(.L_753 - .L_752)


	//   ....[0]....
.L_752:
        /*004c*/ 	.word	0x00000080


	//   ....[1]....
        /*0050*/ 	.word	0x00000a30


	//----- nvinfo : EIATTR_CBANK_PARAM_SIZE
	.align		4
.L_753:
        /*0054*/ 	.byte	0x03, 0x19
        /*0056*/ 	.short	0x0018


	//----- nvinfo : EIATTR_PARAM_CBANK
	.align		4
        /*0058*/ 	.byte	0x04, 0x0a
        /*005a*/ 	.short	(.L_755 - .L_754)
	.align		4
.L_754:
        /*005c*/ 	.word	index@(.nv.constant0._Z19passo_tlf_13_parte3P10ulonglong3S0_y)
        /*0060*/ 	.short	0x0380
        /*0062*/ 	.short	0x0018


	//----- nvinfo : EIATTR_SW_WAR
	.align		4
.L_755:
        /*0064*/ 	.byte	0x04, 0x36
        /*0066*/ 	.short	(.L_757 - .L_756)
.L_756:
        /*0068*/ 	.word	0x00000008
.L_757:


//--------------------- .nv.info._Z19passo_tlf_13_parte2P10ulonglong3S0_y --------------------------
	.section	.nv.info._Z19passo_tlf_13_parte2P10ulonglong3S0_y,"",@"SHT_CUDA_INFO"
	.sectionflags	@""
	.align	4


	//----- nvinfo : EIATTR_CUDA_API_VERSION
	.align		4
        /*0000*/ 	.byte	0x04, 0x37
        /*0002*/ 	.short	(.L_759 - .L_758)
.L_758:
        /*0004*/ 	.word	0x00000082


	//----- nvinfo : EIATTR_KPARAM_INFO
	.align		4
.L_759:
        /*0008*/ 	.byte	0x04, 0x17
        /*000a*/ 	.short	(.L_761 - .L_760)
.L_760:
        /*000c*/ 	.word	0x00000000
        /*0010*/ 	.short	0x0002
        /*0012*/ 	.short	0x0010
        /*0014*/ 	.byte	0x00, 0xf0, 0x21, 0x00


	//----- nvinfo : EIATTR_KPARAM_INFO
	.align		4
.L_761:
        /*0018*/ 	.byte	0x04, 0x17
        /*001a*/ 	.short	(.L_763 - .L_762)
.L_762:
        /*001c*/ 	.word	0x00000000
        /*0020*/ 	.short	0x0001
        /*0022*/ 	.short	0x0008
        /*0024*/ 	.byte	0x00, 0xf5, 0x21, 0x00


	//----- nvinfo : EIATTR_KPARAM_INFO
	.align		4
.L_763:
        /*0028*/ 	.byte	0x04, 0x17
        /*002a*/ 	.short	(.L_765 - .L_764)
.L_764:
        /*002c*/ 	.word	0x00000000
        /*0030*/ 	.short	0x0000
        /*0032*/ 	.short	0x0000
        /*0034*/ 	.byte	0x00, 0xf5, 0x21, 0x00


	//----- nvinfo : EIATTR_SPARSE_MMA_MASK
	.align		4
.L_765:
        /*0038*/ 	.byte	0x03, 0x50
        /*003a*/ 	.short	0x0000


	//----- nvinfo : EIATTR_MAXREG_COUNT
	.align		4
        /*003c*/ 	.byte	0x03, 0x1b
        /*003e*/ 	.short	0x00ff


	//----- nvinfo : EIATTR_MERCURY_ISA_VERSION
	.align		4
        /*0040*/ 	.byte	0x03, 0x5f
        /*0042*/ 	.short	0x0101


	//----- nvinfo : EIATTR_VRC_CTA_INIT_COUNT
	.align		4
        /*0044*/ 	.byte	0x02, 0x4a
	.zero		1
	.zero		1


	//----- nvinfo : EIATTR_EXIT_INSTR_OFFSETS
	.align		4
        /*0048*/ 	.byte	0x04, 0x1c
        /*004a*/ 	.short	(.L_767 - .L_766)


	//   ....[0]....
.L_766:
        /*004c*/ 	.word	0x00000080


	//   ....[1]....
        /*0050*/ 	.word	0x00000530


	//----- nvinfo : EIATTR_CBANK_PARAM_SIZE
	.align		4
.L_767:
        /*0054*/ 	.byte	0x03, 0x19
        /*0056*/ 	.short	0x0018


	//----- nvinfo : EIATTR_PARAM_CBANK
	.align		4
        /*0058*/ 	.byte	0x04, 0x0a
        /*005a*/ 	.short	(.L_769 - .L_768)
	.align		4
.L_768:
        /*005c*/ 	.word	index@(.nv.constant0._Z19passo_tlf_13_parte2P10ulonglong3S0_y)
        /*0060*/ 	.short	0x0380
        /*0062*/ 	.short	0x0018


	//----- nvinfo : EIATTR_SW_WAR
	.align		4
.L_769:
        /*0064*/ 	.byte	0x04, 0x36
        /*0066*/ 	.short	(.L_771 - .L_770)
.L_770:
        /*0068*/ 	.word	0x00000008
.L_771:


//--------------------- .nv.info._Z19passo_tlf_13_parte1P10ulonglong3S0_y --------------------------
	.section	.nv.info._Z19passo_tlf_13_parte1P10ulonglong3S0_y,"",@"SHT_CUDA_INFO"
	.sectionflags	@""
	.align	4


	//----- nvinfo : EIATTR_CUDA_API_VERSION
	.align		4
        /*0000*/ 	.byte	0x04, 0x37
        /*0002*/ 	.short	(.L_773 - .L_772)
.L_772:
        /*0004*/ 	.word	0x00000082


	//----- nvinfo : EIATTR_KPARAM_INFO
	.align		4
.L_773:
        /*0008*/ 	.byte	0x04, 0x17
        /*000a*/ 	.short	(.L_775 - .L_774)
.L_774:
        /*000c*/ 	.word	0x00000000
        /*0010*/ 	.short	0x0002
        /*0012*/ 	.short	0x0010
        /*0014*/ 	.byte	0x00, 0xf0, 0x21, 0x00


	//----- nvinfo : EIATTR_KPARAM_INFO
	.align		4
.L_775:
        /*0018*/ 	.byte	0x04, 0x17
        /*001a*/ 	.short	(.L_777 - .L_776)
.L_776:
        /*001c*/ 	.word	0x00000000
        /*0020*/ 	.short	0x0001
        /*0022*/ 	.short	0x0008
        /*0024*/ 	.byte	0x00, 0xf5, 0x21, 0x00


	//----- nvinfo : EIATTR_KPARAM_INFO
	.align		4
.L_777:
        /*0028*/ 	.byte	0x04, 0x17
        /*002a*/ 	.short	(.L_779 - .L_778)
.L_778:
        /*002c*/ 	.word	0x00000000
        /*0030*/ 	.short	0x0000
        /*0032*/ 	.short	0x0000
        /*0034*/ 	.byte	0x00, 0xf5, 0x21, 0x00


	//----- nvinfo : EIATTR_SPARSE_MMA_MASK
	.align		4
.L_779:
        /*0038*/ 	.byte	0x03, 0x50
        /*003a*/ 	.short	0x0000


	//----- nvinfo : EIATTR_MAXREG_COUNT
	.align		4
        /*003c*/ 	.byte	0x03, 0x1b
        /*003e*/ 	.short	0x00ff


	//----- nvinfo : EIATTR_MERCURY_ISA_VERSION
	.align		4
        /*0040*/ 	.byte	0x03, 0x5f
        /*0042*/ 	.short	0x0101


	//----- nvinfo : EIATTR_VRC_CTA_INIT_COUNT
	.align		4
        /*0044*/ 	.byte	0x02, 0x4a
	.zero		1
	.zero		1


	//----- nvinfo : EIATTR_EXIT_INSTR_OFFSETS
	.align		4
        /*0048*/ 	.byte	0x04, 0x1c
        /*004a*/ 	.short	(.L_781 - .L_780)


	//   ....[0]....
.L_780:
        /*004c*/ 	.word	0x00000080


	//   ....[1]....
        /*0050*/ 	.word	0x00000840


	//----- nvinfo : EIATTR_CBANK_PARAM_SIZE
	.align		4
.L_781:
        /*0054*/ 	.byte	0x03, 0x19
        /*0056*/ 	.short	0x0018


	//----- nvinfo : EIATTR_PARAM_CBANK
	.align		4
        /*0058*/ 	.byte	0x04, 0x0a
        /*005a*/ 	.short	(.L_783 - .L_782)
	.align		4
.L_782:
        /*005c*/ 	.word	index@(.nv.constant0._Z19passo_tlf_13_parte1P10ulonglong3S0_y)
        /*0060*/ 	.short	0x0380
        /*0062*/ 	.short	0x0018


	//----- nvinfo : EIATTR_SW_WAR
	.align		4
.L_783:
        /*0064*/ 	.byte	0x04, 0x36
        /*0066*/ 	.short	(.L_785 - .L_784)
.L_784:
        /*0068*/ 	.word	0x00000008
.L_785:


//--------------------- .nv.info._Z20passo_bool_13_parte3P10ulonglong3S0_y --------------------------
	.section	.nv.info._Z20passo_bool_13_parte3P10ulonglong3S0_y,"",@"SHT_CUDA_INFO"
	.sectionflags	@""
	.align	4


	//----- nvinfo : EIATTR_CUDA_API_VERSION
	.align		4
        /*0000*/ 	.byte	0x04, 0x37
        /*0002*/ 	.short	(.L_787 - .L_786)
.L_786:
        /*0004*/ 	.word	0x00000082


	//----- nvinfo : EIATTR_KPARAM_INFO
	.align		4
.L_787:
        /*0008*/ 	.byte	0x04, 0x17
        /*000a*/ 	.short	(.L_789 - .L_788)
.L_788:
        /*000c*/ 	.word	0x00000000
        /*0010*/ 	.short	0x0002
        /*0012*/ 	.short	0x0010
        /*0014*/ 	.byte	0x00, 0xf0, 0x21, 0x00


	//----- nvinfo : EIATTR_KPARAM_INFO
	.align		4
.L_789:
        /*0018*/ 	.byte	0x04, 0x17
        /*001a*/ 	.short	(.L_791 - .L_790)
.L_790:
        /*001c*/ 	.word	0x00000000
        /*0020*/ 	.short	0x0001
        /*0022*/ 	.short	0x0008
        /*0024*/ 	.byte	0x00, 0xf5, 0x21, 0x00


	//----- nvinfo : EIATTR_KPARAM_INFO
	.align		4
.L_791:
        /*0028*/ 	.byte	0x04, 0x17
        /*002a*/ 	.short	(.L_793 - .L_792)
.L_792:
        /*002c*/ 	.word	0x00000000
        /*0030*/ 	.short	0x0000
        /*0032*/ 	.short	0x0000
        /*0034*/ 	.byte	0x00, 0xf5, 0x21, 0x00


	//----- nvinfo : EIATTR_SPARSE_MMA_MASK
	.align		4
.L_793:
        /*0038*/ 	.byte	0x03, 0x50
        /*003a*/ 	.short	0x0000


	//----- nvinfo : EIATTR_MAXREG_COUNT
	.align		4
        /*003c*/ 	.byte	0x03, 0x1b
        /*003e*/ 	.short	0x00ff


	//----- nvinfo : EIATTR_MERCURY_ISA_VERSION
	.align		4
        /*0040*/ 	.byte	0x03, 0x5f
        /*0042*/ 	.short	0x0101


	//----- nvinfo : EIATTR_VRC_CTA_INIT_COUNT
	.align		4
        /*0044*/ 	.byte	0x02, 0x4a
	.zero		1
	.zero		1


	//----- nvinfo : EIATTR_EXIT_INSTR_OFFSETS
	.align		4
        /*0048*/ 	.byte	0x04, 0x1c
        /*004a*/ 	.short	(.L_795 - .L_794)


	//   ....[0]....
.L_794:
        /*004c*/ 	.word	0x00000080


	//   ....[1]....
        /*0050*/ 	.word	0x00000440


	//----- nvinfo : EIATTR_CBANK_PARAM_SIZE
	.align		4
.L_795:
        /*0054*/ 	.byte	0x03, 0x19
        /*0056*/ 	.short	0x0018


	//----- nvinfo : EIATTR_PARAM_CBANK
	.align		4
        /*0058*/ 	.byte	0x04, 0x0a
        /*005a*/ 	.short	(.L_797 - .L_796)
	.align		4
.L_796:
        /*005c*/ 	.word	index@(.nv.constant0._Z20passo_bool_13_parte3P10ulonglong3S0_y)
        /*0060*/ 	.short	0x0380
        /*0062*/ 	.short	0x0018


	//----- nvinfo : EIATTR_SW_WAR
	.align		4
.L_797:
        /*0064*/ 	.byte	0x04, 0x36
        /*0066*/ 	.short	(.L_799 - .L_798)
.L_798:
        /*0068*/ 	.word	0x00000008
.L_799:


//--------------------- .nv.info._Z20passo_bool_13_parte2P10ulonglong3S0_y --------------------------
	.section	.nv.info._Z20passo_bool_13_parte2P10ulonglong3S0_y,"",@"SHT_CUDA_INFO"
	.sectionflags	@""
	.align	4


	//----- nvinfo : EIATTR_CUDA_API_VERSION
	.align		4
        /*0000*/ 	.byte	0x04, 0x37
        /*0002*/ 	.short	(.L_801 - .L_800)
.L_800:
        /*0004*/ 	.word	0x00000082


	//----- nvinfo : EIATTR_KPARAM_INFO
	.align		4
.L_801:
        /*0008*/ 	.byte	0x04, 0x17
        /*000a*/ 	.short	(.L_803 - .L_802)
.L_802:
        /*000c*/ 	.word	0x00000000
        /*0010*/ 	.short	0x0002
        /*0012*/ 	.short	0x0010
        /*0014*/ 	.byte	0x00, 0xf0, 0x21, 0x00


	//----- nvinfo : EIATTR_KPARAM_INFO
	.align		4
.L_803:
        /*0018*/ 	.byte	0x04, 0x17
        /*001a*/ 	.short	(.L_805 - .L_804)
.L_804:
        /*001c*/ 	.word	0x00000000
        /*0020*/ 	.short	0x0001
        /*0022*/ 	.short	0x0008
        /*0024*/ 	.byte	0x00, 0xf5, 0x21, 0x00


	//----- nvinfo : EIATTR_KPARAM_INFO
	.align		4
.L_805:
        /*0028*/ 	.byte	0x04, 0x17
        /*002a*/ 	.short	(.L_807 - .L_806)
.L_806:
        /*002c*/ 	.word	0x00000000
        /*0030*/ 	.short	0x0000
        /*0032*/ 	.short	0x0000
        /*0034*/ 	.byte	0x00, 0xf5, 0x21, 0x00


	//----- nvinfo : EIATTR_SPARSE_MMA_MASK
	.align		4
.L_807:
        /*0038*/ 	.byte	0x03, 0x50
        /*003a*/ 	.short	0x0000


	//----- nvinfo : EIATTR_MAXREG_COUNT
	.align		4
        /*003c*/ 	.byte	0x03, 0x1b
        /*003e*/ 	.short	0x00ff


	//----- nvinfo : EIATTR_MERCURY_ISA_VERSION
	.align		4
        /*0040*/ 	.byte	0x03, 0x5f
        /*0042*/ 	.short	0x0101


	//----- nvinfo : EIATTR_VRC_CTA_INIT_COUNT
	.align		4
        /*0044*/ 	.byte	0x02, 0x4a
	.zero		1
	.zero		1


	//----- nvinfo : EIATTR_EXIT_INSTR_OFFSETS
	.align		4
        /*0048*/ 	.byte	0x04, 0x1c
        /*004a*/ 	.short	(.L_809 - .L_808)


	//   ....[0]....
.L_808:
        /*004c*/ 	.word	0x00000080


	//   ....[1]....
        /*0050*/ 	.word	0x00000540


	//----- nvinfo : EIATTR_CBANK_PARAM_SIZE
	.align		4
.L_809:
        /*0054*/ 	.byte	0x03, 0x19
        /*0056*/ 	.short	0x0018


	//----- nvinfo : EIATTR_PARAM_CBANK
	.align		4
        /*0058*/ 	.byte	0x04, 0x0a
        /*005a*/ 	.short	(.L_811 - .L_810)
	.align		4
.L_810:
        /*005c*/ 	.word	index@(.nv.constant0._Z20passo_bool_13_parte2P10ulonglong3S0_y)
        /*0060*/ 	.short	0x0380
        /*0062*/ 	.short	0x0018


	//----- nvinfo : EIATTR_SW_WAR
	.align		4
.L_811:
        /*0064*/ 	.byte	0x04, 0x36
        /*0066*/ 	.short	(.L_813 - .L_812)
.L_812:
        /*0068*/ 	.word	0x00000008
.L_813:


//--------------------- .nv.info._Z20passo_bool_13_parte1P10ulonglong3S0_y --------------------------
	.section	.nv.info._Z20passo_bool_13_parte1P10ulonglong3S0_y,"",@"SHT_CUDA_INFO"
	.sectionflags	@""
	.align	4


	//----- nvinfo : EIATTR_CUDA_API_VERSION
	.align		4
        /*0000*/ 	.byte	0x04, 0x37
        /*0002*/ 	.short	(.L_815 - .L_814)
.L_814:
        /*0004*/ 	.word	0x00000082


	//----- nvinfo : EIATTR_KPARAM_INFO
	.align		4
.L_815:
        /*0008*/ 	.byte	0x04, 0x17
        /*000a*/ 	.short	(.L_817 - .L_816)
.L_816:
        /*000c*/ 	.word	0x00000000
        /*0010*/ 	.short	0x0002
        /*0012*/ 	.short	0x0010
        /*0014*/ 	.byte	0x00, 0xf0, 0x21, 0x00


	//----- nvinfo : EIATTR_KPARAM_INFO
	.align		4
.L_817:
        /*0018*/ 	.byte	0x04, 0x17
        /*001a*/ 	.short	(.L_819 - .L_818)
.L_818:
        /*001c*/ 	.word	0x00000000
        /*0020*/ 	.short	0x0001
        /*0022*/ 	.short	0x0008
        /*0024*/ 	.byte	0x00, 0xf5, 0x21, 0x00


	//----- nvinfo : EIATTR_KPARAM_INFO
	.align		4
.L_819:
        /*0028*/ 	.byte	0x04, 0x17
        /*002a*/ 	.short	(.L_821 - .L_820)
.L_820:
        /*002c*/ 	.word	0x00000000
        /*0030*/ 	.short	0x0000
        /*0032*/ 	.short	0x0000
        /*0034*/ 	.byte	0x00, 0xf5, 0x21, 0x00


	//----- nvinfo : EIATTR_SPARSE_MMA_MASK
	.align		4
.L_821:
        /*0038*/ 	.byte	0x03, 0x50
        /*003a*/ 	.short	0x0000


	//----- nvinfo : EIATTR_MAXREG_COUNT
	.align		4
        /*003c*/ 	.byte	0x03, 0x1b
        /*003e*/ 	.short	0x00ff


	//----- nvinfo : EIATTR_MERCURY_ISA_VERSION
	.align		4
        /*0040*/ 	.byte	0x03, 0x5f
        /*0042*/ 	.short	0x0101


	//----- nvinfo : EIATTR_VRC_CTA_INIT_COUNT
	.align		4
        /*0044*/ 	.byte	0x02, 0x4a
	.zero		1
	.zero		1


	//----- nvinfo : EIATTR_EXIT_INSTR_OFFSETS
	.align		4
        /*0048*/ 	.byte	0x04, 0x1c
        /*004a*/ 	.short	(.L_823 - .L_822)


	//   ....[0]....
.L_822:
        /*004c*/ 	.word	0x00000080


	//   ....[1]....
        /*0050*/ 	.word	0x00000760


	//----- nvinfo : EIATTR_CBANK_PARAM_SIZE
	.align		4
.L_823:
        /*0054*/ 	.byte	0x03, 0x19
        /*0056*/ 	.short	0x0018


	//----- nvinfo : EIATTR_PARAM_CBANK
	.align		4
        /*0058*/ 	.byte	0x04, 0x0a
        /*005a*/ 	.short	(.L_825 - .L_824)
	.align		4
.L_824:
        /*005c*/ 	.word	index@(.nv.constant0._Z20passo_bool_13_parte1P10ulonglong3S0_y)
        /*0060*/ 	.short	0x0380
        /*0062*/ 	.short	0x0018


	//----- nvinfo : EIATTR_SW_WAR
	.align		4
.L_825:
        /*0064*/ 	.byte	0x04, 0x36
        /*0066*/ 	.short	(.L_827 - .L_826)
.L_826:
        /*0068*/ 	.word	0x00000008
.L_827:


//--------------------- .nv.info._Z19passo_tlf_12_parte3P10ulonglong3S0_y --------------------------
	.section	.nv.info._Z19passo_tlf_12_parte3P10ulonglong3S0_y,"",@"SHT_CUDA_INFO"
	.sectionflags	@""
	.align	4


	//----- nvinfo : EIATTR_CUDA_API_VERSION
	.align		4
        /*0000*/ 	.byte	0x04, 0x37
        /*0002*/ 	.short	(.L_829 - .L_828)
.L_828:
        /*0004*/ 	.word	0x00000082


	//----- nvinfo : EIATTR_KPARAM_INFO
	.align		4
.L_829:
        /*0008*/ 	.byte	0x04, 0x17
        /*000a*/ 	.short	(.L_831 - .L_830)
.L_830:
        /*000c*/ 	.word	0x00000000
        /*0010*/ 	.short	0x0002
        /*0012*/ 	.short	0x0010
        /*0014*/ 	.byte	0x00, 0xf0, 0x21, 0x00


	//----- nvinfo : EIATTR_KPARAM_INFO
	.align		4
.L_831:
        /*0018*/ 	.byte	0x04, 0x17
        /*001a*/ 	.short	(.L_833 - .L_832)
.L_832:
        /*001c*/ 	.word	0x00000000
        /*0020*/ 	.short	0x0001
        /*0022*/ 	.short	0x0008
        /*0024*/ 	.byte	0x00, 0xf5, 0x21, 0x00


	//----- nvinfo : EIATTR_KPARAM_INFO
	.align		4
.L_833:
        /*0028*/ 	.byte	0x04, 0x17
        /*002a*/ 	.short	(.L_835 - .L_834)
.L_834:
        /*002c*/ 	.word	0x00000000
        /*0030*/ 	.short	0x0000
        /*0032*/ 	.short	0x0000
        /*0034*/ 	.byte	0x00, 0xf5, 0x21, 0x00


	//----- nvinfo : EIATTR_SPARSE_MMA_MASK
	.align		4
.L_835:
        /*0038*/ 	.byte	0x03, 0x50
        /*003a*/ 	.short	0x0000


	//----- nvinfo : EIATTR_MAXREG_COUNT
	.align		4
        /*003c*/ 	.byte	0x03, 0x1b
        /*003e*/ 	.short	0x00ff


	//----- nvinfo : EIATTR_MERCURY_ISA_VERSION
	.align		4
        /*0040*/ 	.byte	0x03, 0x5f
        /*0042*/ 	.short	0x0101


	//----- nvinfo : EIATTR_VRC_CTA_INIT_COUNT
	.align		4
        /*0044*/ 	.byte	0x02, 0x4a
	.zero		1
	.zero		1


	//----- nvinfo : EIATTR_EXIT_INSTR_OFFSETS
	.align		4
        /*0048*/ 	.byte	0x04, 0x1c
        /*004a*/ 	.short	(.L_837 - .L_836)


	//   ....[0]....
.L_836:
        /*004c*/ 	.word	0x00000080


	//   ....[1]....
        /*0050*/ 	.word	0x00000800


	//----- nvinfo : EIATTR_CBANK_PARAM_SIZE
	.align		4
.L_837:
        /*0054*/ 	.byte	0x03, 0x19
        /*0056*/ 	.short	0x0018


	//----- nvinfo : EIATTR_PARAM_CBANK
	.align		4
        /*0058*/ 	.byte	0x04, 0x0a
        /*005a*/ 	.short	(.L_839 - .L_838)
	.align		4
.L_838:
        /*005c*/ 	.word	index@(.nv.constant0._Z19passo_tlf_12_parte3P10ulonglong3S0_y)
        /*0060*/ 	.short	0x0380
        /*0062*/ 	.short	0x0018


	//----- nvinfo : EIATTR_SW_WAR
	.align		4
.L_839:
        /*0064*/ 	.byte	0x04, 0x36
        /*0066*/ 	.short	(.L_841 - .L_840)
.L_840:
        /*0068*/ 	.word	0x00000008
.L_841:


//--------------------- .nv.info._Z19passo_tlf_12_parte2P10ulonglong3S0_y --------------------------
	.section	.nv.info._Z19passo_tlf_12_parte2P10ulonglong3S0_y,"",@"SHT_CUDA_INFO"
	.sectionflags	@""
	.align	4


	//----- nvinfo : EIATTR_CUDA_API_VERSION
	.align		4
        /*0000*/ 	.byte	0x04, 0x37
        /*0002*/ 	.short	(.L_843 - .L_842)
.L_842:
        /*0004*/ 	.word	0x00000082


	//----- nvinfo : EIATTR_KPARAM_INFO
	.align		4
.L_843:
        /*0008*/ 	.byte	0x04, 0x17
        /*000a*/ 	.short	(.L_845 - .L_844)
.L_844:
        /*000c*/ 	.word	0x00000000
        /*0010*/ 	.short	0x0002
        /*0012*/ 	.short	0x0010
        /*0014*/ 	.byte	0x00, 0xf0, 0x21, 0x00


	//----- nvinfo : EIATTR_KPARAM_INFO
	.align		4
.L_845:
        /*0018*/ 	.byte	0x04, 0x17
        /*001a*/ 	.short	(.L_847 - .L_846)
.L_846:
        /*001c*/ 	.word	0x00000000
        /*0020*/ 	.short	0x0001
        /*0022*/ 	.short	0x0008
        /*0024*/ 	.byte	0x00, 0xf5, 0x21, 0x00


	//----- nvinfo : EIATTR_KPARAM_INFO
	.align		4
.L_847:
        /*0028*/ 	.byte	0x04, 0x17
        /*002a*/ 	.short	(.L_849 - .L_848)
.L_848:
        /*002c*/ 	.word	0x00000000
        /*0030*/ 	.short	0x0000
        /*0032*/ 	.short	0x0000
        /*0034*/ 	.byte	0x00, 0xf5, 0x21, 0x00


	//----- nvinfo : EIATTR_SPARSE_MMA_MASK
	.align		4
.L_849:
        /*0038*/ 	.byte	0x03, 0x50
        /*003a*/ 	.short	0x0000


	//----- nvinfo : EIATTR_MAXREG_COUNT
	.align		4
        /*003c*/ 	.byte	0x03, 0x1b
        /*003e*/ 	.short	0x00ff


	//----- nvinfo : EIATTR_MERCURY_ISA_VERSION
	.align		4
        /*0040*/ 	.byte	0x03, 0x5f
        /*0042*/ 	.short	0x0101


	//----- nvinfo : EIATTR_VRC_CTA_INIT_COUNT
	.align		4
        /*0044*/ 	.byte	0x02, 0x4a
	.zero		1
	.zero		1


	//----- nvinfo : EIATTR_EXIT_INSTR_OFFSETS
	.align		4
        /*0048*/ 	.byte	0x04, 0x1c
        /*004a*/ 	.short	(.L_851 - .L_850)


	//   ....[0]....
.L_850:
        /*004c*/ 	.word	0x00000080


	//   ....[1]....
        /*0050*/ 	.word	0x00000540


	//----- nvinfo : EIATTR_CBANK_PARAM_SIZE
	.align		4
.L_851:
        /*0054*/ 	.byte	0x03, 0x19
        /*0056*/ 	.short	0x0018


	//----- nvinfo : EIATTR_PARAM_CBANK
	.align		4
        /*0058*/ 	.byte	0x04, 0x0a
        /*005a*/ 	.short	(.L_853 - .L_852)
	.align		4
.L_852:
        /*005c*/ 	.word	index@(.nv.constant0._Z19passo_tlf_12_parte2P10ulonglong3S0_y)
        /*0060*/ 	.short	0x0380
        /*0062*/ 	.short	0x0018


	//----- nvinfo : EIATTR_SW_WAR
	.align		4
.L_853:
        /*0064*/ 	.byte	0x04, 0x36
        /*0066*/ 	.short	(.L_855 - .L_854)
.L_854:
        /*0068*/ 	.word	0x00000008
.L_855:


//--------------------- .nv.info._Z19passo_tlf_12_parte1P10ulonglong3S0_y --------------------------
	.section	.nv.info._Z19passo_tlf_12_parte1P10ulonglong3S0_y,"",@"SHT_CUDA_INFO"
	.sectionflags	@""
	.align	4


	//----- nvinfo : EIATTR_CUDA_API_VERSION
	.align		4
        /*0000*/ 	.byte	0x04, 0x37
        /*0002*/ 	.short	(.L_857 - .L_856)
.L_856:
        /*0004*/ 	.word	0x00000082


	//----- nvinfo : EIATTR_KPARAM_INFO
	.align		4
.L_857:
        /*0008*/ 	.byte	0x04, 0x17
        /*000a*/ 	.short	(.L_859 - .L_858)
.L_858:
        /*000c*/ 	.word	0x00000000
        /*0010*/ 	.short	0x0002
        /*0012*/ 	.short	0x0010
        /*0014*/ 	.byte	0x00, 0xf0, 0x21, 0x00


	//----- nvinfo : EIATTR_KPARAM_INFO
	.align		4
.L_859:
        /*0018*/ 	.byte	0x04, 0x17
        /*001a*/ 	.short	(.L_861 - .L_860)
.L_860:
        /*001c*/ 	.word	0x00000000
        /*0020*/ 	.short	0x0001
        /*0022*/ 	.short	0x0008
        /*0024*/ 	.byte	0x00, 0xf5, 0x21, 0x00


	//----- nvinfo : EIATTR_KPARAM_INFO
	.align		4
.L_861:
        /*0028*/ 	.byte	0x04, 0x17
        /*002a*/ 	.short	(.L_863 - .L_862)
.L_862:
        /*002c*/ 	.word	0x00000000
        /*0030*/ 	.short	0x0000
        /*0032*/ 	.short	0x0000
        /*0034*/ 	.byte	0x00, 0xf5, 0x21, 0x00


	//----- nvinfo : EIATTR_SPARSE_MMA_MASK
	.align		4
.L_863:
        /*0038*/ 	.byte	0x03, 0x50
        /*003a*/ 	.short	0x0000


	//----- nvinfo : EIATTR_MAXREG_COUNT
	.align		4
        /*003c*/ 	.byte	0x03, 0x1b
        /*003e*/ 	.short	0x00ff


	//----- nvinfo : EIATTR_MERCURY_ISA_VERSION
	.align		4
        /*0040*/ 	.byte	0x03, 0x5f
        /*0042*/ 	.short	0x0101


	//----- nvinfo : EIATTR_VRC_CTA_INIT_COUNT
	.align		4
        /*0044*/ 	.byte	0x02, 0x4a
	.zero		1
	.zero		1


	//----- nvinfo : EIATTR_EXIT_INSTR_OFFSETS
	.align		4
        /*0048*/ 	.byte	0x04, 0x1c
        /*004a*/ 	.short	(.L_865 - .L_864)


	//   ....[0]....
.L_864:
        /*004c*/ 	.word	0x00000080


	//   ....[1]....
        /*0050*/ 	.word	0x00000710


	//----- nvinfo : EIATTR_CBANK_PARAM_SIZE
	.align		4
.L_865:
        /*0054*/ 	.byte	0x03, 0x19
        /*0056*/ 	.short	0x0018


	//----- nvinfo : EIATTR_PARAM_CBANK
	.align		4
        /*0058*/ 	.byte	0x04, 0x0a
        /*005a*/ 	.short	(.L_867 - .L_866)
	.align		4
.L_866:
        /*005c*/ 	.word	index@(.nv.constant0._Z19passo_tlf_12_parte1P10ulonglong3S0_y)
        /*0060*/ 	.short	0x0380
        /*0062*/ 	.short	0x0018


	//----- nvinfo : EIATTR_SW_WAR
	.align		4
.L_867:
        /*0064*/ 	.byte	0x04, 0x36
        /*0066*/ 	.short	(.L_869 - .L_868)
.L_868:
        /*0068*/ 	.word	0x00000008
.L_869:


//--------------------- .nv.info._Z20passo_bool_12_parte3P10ulonglong3S0_y --------------------------
	.section	.nv.info._Z20passo_bool_12_parte3P10ulonglong3S0_y,"",@"SHT_CUDA_INFO"
	.sectionflags	@""
	.align	4


	//----- nvinfo : EIATTR_CUDA_API_VERSION
	.align		4
        /*0000*/ 	.byte	0x04, 0x37
        /*0002*/ 	.short	(.L_871 - .L_870)
.L_870:
        /*0004*/ 	.word	0x00000082


	//----- nvinfo : EIATTR_KPARAM_INFO
	.align		4
.L_871:
        /*0008*/ 	.byte	0x04, 0x17
        /*000a*/ 	.short	(.L_873 - .L_872)
.L_872:
        /*000c*/ 	.word	0x00000000
        /*0010*/ 	.short	0x0002
        /*0012*/ 	.short	0x0010
        /*0014*/ 	.byte	0x00, 0xf0, 0x21, 0x00


	//----- nvinfo : EIATTR_KPARAM_INFO
	.align		4
.L_873:
        /*0018*/ 	.byte	0x04, 0x17
        /*001a*/ 	.short	(.L_875 - .L_874)
.L_874:
        /*001c*/ 	.word	0x00000000
        /*0020*/ 	.short	0x0001
        /*0022*/ 	.short	0x0008
        /*0024*/ 	.byte	0x00, 0xf5, 0x21, 0x00


	//----- nvinfo : EIATTR_KPARAM_INFO
	.align		4
.L_875:
        /*0028*/ 	.byte	0x04, 0x17
        /*002a*/ 	.short	(.L_877 - .L_876)
.L_876:
        /*002c*/ 	.word	0x00000000
        /*0030*/ 	.short	0x0000
        /*0032*/ 	.short	0x0000
        /*0034*/ 	.byte	0x00, 0xf5, 0x21, 0x00


	//----- nvinfo : EIATTR_SPARSE_MMA_MASK
	.align		4
.L_877:
        /*0038*/ 	.byte	0x03, 0x50
        /*003a*/ 	.short	0x0000


	//----- nvinfo : EIATTR_MAXREG_COUNT
	.align		4
        /*003c*/ 	.byte	0x03, 0x1b
        /*003e*/ 	.short	0x00ff


	//----- nvinfo : EIATTR_MERCURY_ISA_VERSION
	.align		4
        /*0040*/ 	.byte	0x03, 0x5f
        /*0042*/ 	.short	0x0101


	//----- nvinfo : EIATTR_VRC_CTA_INIT_COUNT
	.align		4
        /*0044*/ 	.byte	0x02, 0x4a
	.zero		1
	.zero		1


	//----- nvinfo : EIATTR_EXIT_INSTR_OFFSETS
	.align		4
        /*0048*/ 	.byte	0x04, 0x1c
        /*004a*/ 	.short	(.L_879 - .L_878)


	//   ....[0]....
.L_878:
        /*004c*/ 	.word	0x00000080


	//   ....[1]....
        /*0050*/ 	.word	0x000006d0


	//----- nvinfo : EIATTR_CBANK_PARAM_SIZE
	.align		4
.L_879:
        /*0054*/ 	.byte	0x03, 0x19
        /*0056*/ 	.short	0x0018


	//----- nvinfo : EIATTR_PARAM_CBANK
	.align		4
        /*0058*/ 	.byte	0x04, 0x0a
        /*005a*/ 	.short	(.L_881 - .L_880)
	.align		4
.L_880:
        /*005c*/ 	.word	index@(.nv.constant0._Z20passo_bool_12_parte3P10ulonglong3S0_y)
        /*0060*/ 	.short	0x0380
        /*0062*/ 	.short	0x0018


	//----- nvinfo : EIATTR_SW_WAR
	.align		4
.L_881:
        /*0064*/ 	.byte	0x04, 0x36
        /*0066*/ 	.short	(.L_883 - .L_882)
.L_882:
        /*0068*/ 	.word	0x00000008
.L_883:


//--------------------- .nv.info._Z20passo_bool_12_parte2P10ulonglong3S0_y --------------------------
	.section	.nv.info._Z20passo_bool_12_parte2P10ulonglong3S0_y,"",@"SHT_CUDA_INFO"
	.sectionflags	@""
	.align	4


	//----- nvinfo : EIATTR_CUDA_API_VERSION
	.align		4
        /*0000*/ 	.byte	0x04, 0x37
        /*0002*/ 	.short	(.L_885 - .L_884)
.L_884:
        /*0004*/ 	.word	0x00000082


	//----- nvinfo : EIATTR_KPARAM_INFO
	.align		4
.L_885:
        /*0008*/ 	.byte	0x04, 0x17
        /*000a*/ 	.short	(.L_887 - .L_886)
.L_886:
        /*000c*/ 	.word	0x00000000
        /*0010*/ 	.short	0x0002
        /*0012*/ 	.short	0x0010
        /*0014*/ 	.byte	0x00, 0xf0, 0x21, 0x00


	//----- nvinfo : EIATTR_KPARAM_INFO
	.align		4
.L_887:
        /*0018*/ 	.byte	0x04, 0x17
        /*001a*/ 	.short	(.L_889 - .L_888)
.L_888:
        /*001c*/ 	.word	0x00000000
        /*0020*/ 	.short	0x0001
        /*0022*/ 	.short	0x0008
        /*0024*/ 	.byte	0x00, 0xf5, 0x21, 0x00


	//----- nvinfo : EIATTR_KPARAM_INFO
	.align		4
.L_889:
        /*0028*/ 	.byte	0x04, 0x17
        /*002a*/ 	.short	(.L_891 - .L_890)
.L_890:
        /*002c*/ 	.word	0x00000000
        /*0030*/ 	.short	0x0000
        /*0032*/ 	.short	0x0000
        /*0034*/ 	.byte	0x00, 0xf5, 0x21, 0x00


	//----- nvinfo : EIATTR_SPARSE_MMA_MASK
	.align		4
.L_891:
        /*0038*/ 	.byte	0x03, 0x50
        /*003a*/ 	.short	0x0000


	//----- nvinfo : EIATTR_MAXREG_COUNT
	.align		4
        /*003c*/ 	.byte	0x03, 0x1b
        /*003e*/ 	.short	0x00ff


	//----- nvinfo : EIATTR_MERCURY_ISA_VERSION
	.align		4
        /*0040*/ 	.byte	0x03, 0x5f
        /*0042*/ 	.short	0x0101


	//----- nvinfo : EIATTR_VRC_CTA_INIT_COUNT
	.align		4
        /*0044*/ 	.byte	0x02, 0x4a
	.zero		1
	.zero		1


	//----- nvinfo : EIATTR_EXIT_INSTR_OFFSETS
	.align		4
        /*0048*/ 	.byte	0x04, 0x1c
        /*004a*/ 	.short	(.L_893 - .L_892)


	//   ....[0]....
.L_892:
        /*004c*/ 	.word	0x00000080


	//   ....[1]....
        /*0050*/ 	.word	0x00000620


	//----- nvinfo : EIATTR_CBANK_PARAM_SIZE
	.align		4
.L_893:
        /*0054*/ 	.byte	0x03, 0x19
        /*0056*/ 	.short	0x0018


	//----- nvinfo : EIATTR_PARAM_CBANK
	.align		4
        /*0058*/ 	.byte	0x04, 0x0a
        /*005a*/ 	.short	(.L_895 - .L_894)
	.align		4
.L_894:
        /*005c*/ 	.word	index@(.nv.constant0._Z20passo_bool_12_parte2P10ulonglong3S0_y)
        /*0060*/ 	.short	0x0380
        /*0062*/ 	.short	0x0018


	//----- nvinfo : EIATTR_SW_WAR
	.align		4
.L_895:
        /*0064*/ 	.byte	0x04, 0x36
        /*0066*/ 	.short	(.L_897 - .L_896)
.L_896:
        /*0068*/ 	.word	0x00000008
.L_897:


//--------------------- .nv.info._Z20passo_bool_12_parte1P10ulonglong3S0_y --------------------------
	.section	.nv.info._Z20passo_bool_12_parte1P10ulonglong3S0_y,"",@"SHT_CUDA_INFO"
	.sectionflags	@""
	.align	4


	//----- nvinfo : EIATTR_CUDA_API_VERSION
	.align		4
        /*0000*/ 	.byte	0x04, 0x37
        /*0002*/ 	.short	(.L_899 - .L_898)
.L_898:
        /*0004*/ 	.word	0x00000082


	//----- nvinfo : EIATTR_KPARAM_INFO
	.align		4
.L_899:
        /*0008*/ 	.byte	0x04, 0x17
        /*000a*/ 	.short	(.L_901 - .L_900)
.L_900:
        /*000c*/ 	.word	0x00000000
        /*0010*/ 	.short	0x0002
        /*0012*/ 	.short	0x0010
        /*0014*/ 	.byte	0x00, 0xf0, 0x21, 0x00


	//----- nvinfo : EIATTR_KPARAM_INFO
	.align		4
.L_901:
        /*0018*/ 	.byte	0x04, 0x17
        /*001a*/ 	.short	(.L_903 - .L_902)
.L_902:
        /*001c*/ 	.word	0x00000000
        /*0020*/ 	.short	0x0001
        /*0022*/ 	.short	0x0008
        /*0024*/ 	.byte	0x00, 0xf5, 0x21, 0x00


	//----- nvinfo : EIATTR_KPARAM_INFO
	.align		4
.L_903:
        /*0028*/ 	.byte	0x04, 0x17
        /*002a*/ 	.short	(.L_905 - .L_904)
.L_904:
        /*002c*/ 	.word	0x00000000
        /*0030*/ 	.short	0x0000
        /*0032*/ 	.short	0x0000
        /*0034*/ 	.byte	0x00, 0xf5, 0x21, 0x00


	//----- nvinfo : EIATTR_SPARSE_MMA_MASK
	.align		4
.L_905:
        /*0038*/ 	.byte	0x03, 0x50
        /*003a*/ 	.short	0x0000


	//----- nvinfo : EIATTR_MAXREG_COUNT
	.align		4
        /*003c*/ 	.byte	0x03, 0x1b
        /*003e*/ 	.short	0x00ff


	//----- nvinfo : EIATTR_MERCURY_ISA_VERSION
	.align		4
        /*0040*/ 	.byte	0x03, 0x5f
        /*0042*/ 	.short	0x0101


	//----- nvinfo : EIATTR_VRC_CTA_INIT_COUNT
	.align		4
        /*0044*/ 	.byte	0x02, 0x4a
	.zero		1
	.zero		1


	//----- nvinfo : EIATTR_EXIT_INSTR_OFFSETS
	.align		4
        /*0048*/ 	.byte	0x04, 0x1c
        /*004a*/ 	.short	(.L_907 - .L_906)


	//   ....[0]....
.L_906:
        /*004c*/ 	.word	0x00000080


	//   ....[1]....
        /*0050*/ 	.word	0x000005a0


	//----- nvinfo : EIATTR_CBANK_PARAM_SIZE
	.align		4
.L_907:
        /*0054*/ 	.byte	0x03, 0x19
        /*0056*/ 	.short	0x0018


	//----- nvinfo : EIATTR_PARAM_CBANK
	.align		4
        /*0058*/ 	.byte	0x04, 0x0a
        /*005a*/ 	.short	(.L_909 - .L_908)
	.align		4
.L_908:
        /*005c*/ 	.word	index@(.nv.constant0._Z20passo_bool_12_parte1P10ulonglong3S0_y)
        /*0060*/ 	.short	0x0380
        /*0062*/ 	.short	0x0018


	//----- nvinfo : EIATTR_SW_WAR
	.align		4
.L_909:
        /*0064*/ 	.byte	0x04, 0x36
        /*0066*/ 	.short	(.L_911 - .L_910)
.L_910:
        /*0068*/ 	.word	0x00000008
.L_911:


//--------------------- .nv.info._Z19passo_tlf_11_parte3P10ulonglong3S0_y --------------------------
	.section	.nv.info._Z19passo_tlf_11_parte3P10ulonglong3S0_y,"",@"SHT_CUDA_INFO"
	.sectionflags	@""
	.align	4


	//----- nvinfo : EIATTR_CUDA_API_VERSION
	.align		4
        /*0000*/ 	.byte	0x04, 0x37
        /*0002*/ 	.short	(.L_913 - .L_912)
.L_912:
        /*0004*/ 	.word	0x00000082


	//----- nvinfo : EIATTR_KPARAM_INFO
	.align		4
.L_913:
        /*0008*/ 	.byte	0x04, 0x17
        /*000a*/ 	.short	(.L_915 - .L_914)
.L_914:
        /*000c*/ 	.word	0x00000000
        /*0010*/ 	.short	0x0002
        /*0012*/ 	.short	0x0010
        /*0014*/ 	.byte	0x00, 0xf0, 0x21, 0x00


	//----- nvinfo : EIATTR_KPARAM_INFO
	.align		4
.L_915:
        /*0018*/ 	.byte	0x04, 0x17
        /*001a*/ 	.short	(.L_917 - .L_916)
.L_916:
        /*001c*/ 	.word	0x00000000
        /*0020*/ 	.short	0x0001
        /*0022*/ 	.short	0x0008
        /*0024*/ 	.byte	0x00, 0xf5, 0x21, 0x00


	//----- nvinfo : EIATTR_KPARAM_INFO
	.align		4
.L_917:
        /*0028*/ 	.byte	0x04, 0x17
        /*002a*/ 	.short	(.L_919 - .L_918)
.L_918:
        /*002c*/ 	.word	0x00000000
        /*0030*/ 	.short	0x0000
        /*0032*/ 	.short	0x0000
        /*0034*/ 	.byte	0x00, 0xf5, 0x21, 0x00


	//----- nvinfo : EIATTR_SPARSE_MMA_MASK
	.align		4
.L_919:
        /*0038*/ 	.byte	0x03, 0x50
        /*003a*/ 	.short	0x0000


	//----- nvinfo : EIATTR_MAXREG_COUNT
	.align		4
        /*003c*/ 	.byte	0x03, 0x1b
        /*003e*/ 	.short	0x00ff


	//----- nvinfo : EIATTR_MERCURY_ISA_VERSION
	.align		4
        /*0040*/ 	.byte	0x03, 0x5f
        /*0042*/ 	.short	0x0101


	//----- nvinfo : EIATTR_VRC_CTA_INIT_COUNT
	.align		4
        /*0044*/ 	.byte	0x02, 0x4a
	.zero		1
	.zero		1


	//----- nvinfo : EIATTR_EXIT_INSTR_OFFSETS
	.align		4
        /*0048*/ 	.byte	0x04, 0x1c
        /*004a*/ 	.short	(.L_921 - .L_920)


	//   ....[0]....
.L_920:
        /*004c*/ 	.word	0x00000080


	//   ....[1]....
        /*0050*/ 	.word	0x000009c0


	//----- nvinfo : EIATTR_CBANK_PARAM_SIZE
	.align		4
.L_921:
        /*0054*/ 	.byte	0x03, 0x19
        /*0056*/ 	.short	0x0018


	//----- nvinfo : EIATTR_PARAM_CBANK
	.align		4
        /*0058*/ 	.byte	0x04, 0x0a
        /*005a*/ 	.short	(.L_923 - .L_922)
	.align		4
.L_922:
        /*005c*/ 	.word	index@(.nv.constant0._Z19passo_tlf_11_parte3P10ulonglong3S0_y)
        /*0060*/ 	.short	0x0380
        /*0062*/ 	.short	0x0018


	//----- nvinfo : EIATTR_SW_WAR
	.align		4
.L_923:
        /*0064*/ 	.byte	0x04, 0x36
        /*0066*/ 	.short	(.L_925 - .L_924)
.L_924:
        /*0068*/ 	.word	0x00000008
.L_925:


//--------------------- .nv.info._Z19passo_tlf_11_parte2P10ulonglong3S0_y --------------------------
	.section	.nv.info._Z19passo_tlf_11_parte2P10ulonglong3S0_y,"",@"SHT_CUDA_INFO"
	.sectionflags	@""
	.align	4


	//----- nvinfo : EIATTR_CUDA_API_VERSION
	.align		4
        /*0000*/ 	.byte	0x04, 0x37
        /*0002*/ 	.short	(.L_927 - .L_926)
.L_926:
        /*0004*/ 	.word	0x00000082


	//----- nvinfo : EIATTR_KPARAM_INFO
	.align		4
.L_927:
        /*0008*/ 	.byte	0x04, 0x17
        /*000a*/ 	.short	(.L_929 - .L_928)
.L_928:
        /*000c*/ 	.word	0x00000000
        /*0010*/ 	.short	0x0002
        /*0012*/ 	.short	0x0010
        /*0014*/ 	.byte	0x00, 0xf0, 0x21, 0x00


	//----- nvinfo : EIATTR_KPARAM_INFO
	.align		4
.L_929:
        /*0018*/ 	.byte	0x04, 0x17
        /*001a*/ 	.short	(.L_931 - .L_930)
.L_930:
        /*001c*/ 	.word	0x00000000
        /*0020*/ 	.short	0x0001
        /*0022*/ 	.short	0x0008
        /*0024*/ 	.byte	0x00, 0xf5, 0x21, 0x00


	//----- nvinfo : EIATTR_KPARAM_INFO
	.align		4
.L_931:
        /*0028*/ 	.byte	0x04, 0x17
        /*002a*/ 	.short	(.L_933 - .L_932)
.L_932:
        /*002c*/ 	.word	0x00000000
        /*0030*/ 	.short	0x0000
        /*0032*/ 	.short	0x0000
        /*0034*/ 	.byte	0x00, 0xf5, 0x21, 0x00


	//----- nvinfo : EIATTR_SPARSE_MMA_MASK
	.align		4
.L_933:
        /*0038*/ 	.byte	0x03, 0x50
        /*003a*/ 	.short	0x0000


	//----- nvinfo : EIATTR_MAXREG_COUNT
	.align		4
        /*003c*/ 	.byte	0x03, 0x1b
        /*003e*/ 	.short	0x00ff


	//----- nvinfo : EIATTR_MERCURY_ISA_VERSION
	.align		4
        /*0040*/ 	.byte	0x03, 0x5f
        /*0042*/ 	.short	0x0101


	//----- nvinfo : EIATTR_VRC_CTA_INIT_COUNT
	.align		4
        /*0044*/ 	.byte	0x02, 0x4a
	.zero		1
	.zero		1


	//----- nvinfo : EIATTR_EXIT_INSTR_OFFSETS
	.align		4
        /*0048*/ 	.byte	0x04, 0x1c
        /*004a*/ 	.short	(.L_935 - .L_934)


	//   ....[0]....
.L_934:
        /*004c*/ 	.word	0x00000080


	//   ....[1]....
        /*0050*/ 	.word	0x000006d0


	//----- nvinfo : EIATTR_CBANK_PARAM_SIZE
	.align		4
.L_935:
        /*0054*/ 	.byte	0x03, 0x19
        /*0056*/ 	.short	0x0018


	//----- nvinfo : EIATTR_PARAM_CBANK
	.align		4
        /*0058*/ 	.byte	0x04, 0x0a
        /*005a*/ 	.short	(.L_937 - .L_936)
	.align		4
.L_936:
        /*005c*/ 	.word	index@(.nv.constant0._Z19passo_tlf_11_parte2P10ulonglong3S0_y)
        /*0060*/ 	.short	0x0380
        /*0062*/ 	.short	0x0018


	//----- nvinfo : EIATTR_SW_WAR
	.align		4
.L_937:
        /*0064*/ 	.byte	0x04, 0x36
        /*0066*/ 	.short	(.L_939 - .L_938)
.L_938:
        /*0068*/ 	.word	0x00000008
.L_939:


//--------------------- .nv.info._Z19passo_tlf_11_parte1P10ulonglong3S0_y --------------------------
	.section	.nv.info._Z19passo_tlf_11_parte1P10ulonglong3S0_y,"",@"SHT_CUDA_INFO"
	.sectionflags	@""
	.align	4


	//----- nvinfo : EIATTR_CUDA_API_VERSION
	.align		4
        /*0000*/ 	.byte	0x04, 0x37
        /*0002*/ 	.short	(.L_941 - .L_940)
.L_940:
        /*0004*/ 	.word	0x00000082


	//----- nvinfo : EIATTR_KPARAM_INFO
	.align		4
.L_941:
        /*0008*/ 	.byte	0x04, 0x17
        /*000a*/ 	.short	(.L_943 - .L_942)
.L_942:
        /*000c*/ 	.word	0x00000000
        /*0010*/ 	.short	0x0002
        /*0012*/ 	.short	0x0010
        /*0014*/ 	.byte	0x00, 0xf0, 0x21, 0x00


	//----- nvinfo : EIATTR_KPARAM_INFO
	.align		4
.L_943:
        /*0018*/ 	.byte	0x04, 0x17
        /*001a*/ 	.short	(.L_945 - .L_944)
.L_944:
        /*001c*/ 	.word	0x00000000
        /*0020*/ 	.short	0x0001
        /*0022*/ 	.short	0x0008
        /*0024*/ 	.byte	0x00, 0xf5, 0x21, 0x00


	//----- nvinfo : EIATTR_KPARAM_INFO
	.align		4
.L_945:
        /*0028*/ 	.byte	0x04, 0x17
        /*002a*/ 	.short	(.L_947 - .L_946)
.L_946:
        /*002c*/ 	.word	0x00000000
        /*0030*/ 	.short	0x0000
        /*0032*/ 	.short	0x0000
        /*0034*/ 	.byte	0x00, 0xf5, 0x21, 0x00


	//----- nvinfo : EIATTR_SPARSE_MMA_MASK
	.align		4
.L_947:
        /*0038*/ 	.byte	0x03, 0x50
        /*003a*/ 	.short	0x0000


	//----- nvinfo : EIATTR_MAXREG_COUNT
	.align		4
        /*003c*/ 	.byte	0x03, 0x1b
        /*003e*/ 	.short	0x00ff


	//----- nvinfo : EIATTR_MERCURY_ISA_VERSION
	.align		4
        /*0040*/ 	.byte	0x03, 0x5f
        /*0042*/ 	.short	0x0101


	//----- nvinfo : EIATTR_VRC_CTA_INIT_COUNT
	.align		4
        /*0044*/ 	.byte	0x02, 0x4a
	.zero		1
	.zero		1


	//----- nvinfo : EIATTR_EXIT_INSTR_OFFSETS
	.align		4
        /*0048*/ 	.byte	0x04, 0x1c
        /*004a*/ 	.short	(.L_949 - .L_948)


	//   ....[0]....
.L_948:
        /*004c*/ 	.word	0x00000080


	//   ....[1]....
        /*0050*/ 	.word	0x000008f0


	//----- nvinfo : EIATTR_CBANK_PARAM_SIZE
	.align		4
.L_949:
        /*0054*/ 	.byte	0x03, 0x19
        /*0056*/ 	.short	0x0018


	//----- nvinfo : EIATTR_PARAM_CBANK
	.align		4
        /*0058*/ 	.byte	0x04, 0x0a
        /*005a*/ 	.short	(.L_951 - .L_950)
	.align		4
.L_950:
        /*005c*/ 	.word	index@(.nv.constant0._Z19passo_tlf_11_parte1P10ulonglong3S0_y)
        /*0060*/ 	.short	0x0380
        /*0062*/ 	.short	0x0018


	//----- nvinfo : EIATTR_SW_WAR
	.align		4
.L_951:
        /*0064*/ 	.byte	0x04, 0x36
        /*0066*/ 	.short	(.L_953 - .L_952)
.L_952:
        /*0068*/ 	.word	0x00000008
.L_953:


//--------------------- .nv.info._Z20passo_bool_11_parte3P10ulonglong3S0_y --------------------------
	.section	.nv.info._Z20passo_bool_11_parte3P10ulonglong3S0_y,"",@"SHT_CUDA_INFO"
	.sectionflags	@""
	.align	4


	//----- nvinfo : EIATTR_CUDA_API_VERSION
	.align		4
        /*0000*/ 	.byte	0x04, 0x37
        /*0002*/ 	.short	(.L_955 - .L_954)
.L_954:
        /*0004*/ 	.word	0x00000082


	//----- nvinfo : EIATTR_KPARAM_INFO
	.align		4
.L_955:
        /*0008*/ 	.byte	0x04, 0x17
        /*000a*/ 	.short	(.L_957 - .L_956)
.L_956:
        /*000c*/ 	.word	0x00000000
        /*0010*/ 	.short	0x0002
        /*0012*/ 	.short	0x0010
        /*0014*/ 	.byte	0x00, 0xf0, 0x21, 0x00


	//----- nvinfo : EIATTR_KPARAM_INFO
	.align		4
.L_957:
        /*0018*/ 	.byte	0x04, 0x17
        /*001a*/ 	.short	(.L_959 - .L_958)
.L_958:
        /*001c*/ 	.word	0x00000000
        /*0020*/ 	.short	0x0001
        /*0022*/ 	.short	0x0008
        /*0024*/ 	.byte	0x00, 0xf5, 0x21, 0x00


	//----- nvinfo : EIATTR_KPARAM_INFO
	.align		4
.L_959:
        /*0028*/ 	.byte	0x04, 0x17
        /*002a*/ 	.short	(.L_961 - .L_960)
.L_960:
        /*002c*/ 	.word	0x00000000
        /*0030*/ 	.short	0x0000
        /*0032*/ 	.short	0x0000
        /*0034*/ 	.byte	0x00, 0xf5, 0x21, 0x00


	//----- nvinfo : EIATTR_SPARSE_MMA_MASK
	.align		4
.L_961:
        /*0038*/ 	.byte	0x03, 0x50
        /*003a*/ 	.short	0x0000


	//----- nvinfo : EIATTR_MAXREG_COUNT
	.align		4
        /*003c*/ 	.byte	0x03, 0x1b
        /*003e*/ 	.short	0x00ff


	//----- nvinfo : EIATTR_MERCURY_ISA_VERSION
	.align		4
        /*0040*/ 	.byte	0x03, 0x5f
        /*0042*/ 	.short	0x0101


	//----- nvinfo : EIATTR_VRC_CTA_INIT_COUNT
	.align		4
        /*0044*/ 	.byte	0x02, 0x4a
	.zero		1
	.zero		1


	//----- nvinfo : EIATTR_EXIT_INSTR_OFFSETS
	.align		4
        /*0048*/ 	.byte	0x04, 0x1c
        /*004a*/ 	.short	(.L_963 - .L_962)


	//   ....[0]....
.L_962:
        /*004c*/ 	.word	0x00000080


	//   ....[1]....
        /*0050*/ 	.word	0x00000670


	//----- nvinfo : EIATTR_CBANK_PARAM_SIZE
	.align		4
.L_963:
        /*0054*/ 	.byte	0x03, 0x19
        /*0056*/ 	.short	0x0018


	//----- nvinfo : EIATTR_PARAM_CBANK
	.align		4
        /*0058*/ 	.byte	0x04, 0x0a
        /*005a*/ 	.short	(.L_965 - .L_964)
	.align		4
.L_964:
        /*005c*/ 	.word	index@(.nv.constant0._Z20passo_bool_11_parte3P10ulonglong3S0_y)
        /*0060*/ 	.short	0x0380
        /*0062*/ 	.short	0x0018


	//----- nvinfo : EIATTR_SW_WAR
	.align		4
.L_965:
        /*0064*/ 	.byte	0x04, 0x36
        /*0066*/ 	.short	(.L_967 - .L_966)
.L_966:
        /*0068*/ 	.word	0x00000008
.L_967:


//--------------------- .nv.info._Z20passo_bool_11_parte2P10ulonglong3S0_y --------------------------
	.section	.nv.info._Z20passo_bool_11_parte2P10ulonglong3S0_y,"",@"SHT_CUDA_INFO"
	.sectionflags	@""
	.align	4


	//----- nvinfo : EIATTR_CUDA_API_VERSION
	.align		4
        /*0000*/ 	.byte	0x04, 0x37
        /*0002*/ 	.short	(.L_969 - .L_968)
.L_968:
        /*0004*/ 	.word	0x00000082


	//----- nvinfo : EIATTR_KPARAM_INFO
	.align		4
.L_969:
        /*0008*/ 	.byte	0x04, 0x17
        /*000a*/ 	.short	(.L_971 - .L_970)
.L_970:
        /*000c*/ 	.word	0x00000000
        /*0010*/ 	.short	0x0002
        /*0012*/ 	.short	0x0010
        /*0014*/ 	.byte	0x00, 0xf0, 0x21, 0x00


	//----- nvinfo : EIATTR_KPARAM_INFO
	.align		4
.L_971:
        /*0018*/ 	.byte	0x04, 0x17
        /*001a*/ 	.short	(.L_973 - .L_972)
.L_972:
        /*001c*/ 	.word	0x00000000
        /*0020*/ 	.short	0x0001
        /*0022*/ 	.short	0x0008
        /*0024*/ 	.byte	0x00, 0xf5, 0x21, 0x00


	//----- nvinfo : EIATTR_KPARAM_INFO
	.align		4
.L_973:
        /*0028*/ 	.byte	0x04, 0x17
        /*002a*/ 	.short	(.L_975 - .L_974)
.L_974:
        /*002c*/ 	.word	0x00000000
        /*0030*/ 	.short	0x0000
        /*0032*/ 	.short	0x0000
        /*0034*/ 	.byte	0x00, 0xf5, 0x21, 0x00


	//----- nvinfo : EIATTR_SPARSE_MMA_MASK
	.align		4
.L_975:
        /*0038*/ 	.byte	0x03, 0x50
        /*003a*/ 	.short	0x0000


	//----- nvinfo : EIATTR_MAXREG_COUNT
	.align		4
        /*003c*/ 	.byte	0x03, 0x1b
        /*003e*/ 	.short	0x00ff


	//----- nvinfo : EIATTR_MERCURY_ISA_VERSION
	.align		4
        /*0040*/ 	.byte	0x03, 0x5f
        /*0042*/ 	.short	0x0101


	//----- nvinfo : EIATTR_VRC_CTA_INIT_COUNT
	.align		4
        /*0044*/ 	.byte	0x02, 0x4a
	.zero		1
	.zero		1


	//----- nvinfo : EIATTR_EXIT_INSTR_OFFSETS
	.align		4
        /*0048*/ 	.byte	0x04, 0x1c
        /*004a*/ 	.short	(.L_977 - .L_976)


	//   ....[0]....
.L_976:
        /*004c*/ 	.word	0x00000080


	//   ....[1]....
        /*0050*/ 	.word	0x000005b0


	//----- nvinfo : EIATTR_CBANK_PARAM_SIZE
	.align		4
.L_977:
        /*0054*/ 	.byte	0x03, 0x19
        /*0056*/ 	.short	0x0018


	//----- nvinfo : EIATTR_PARAM_CBANK
	.align		4
        /*0058*/ 	.byte	0x04, 0x0a
        /*005a*/ 	.short	(.L_979 - .L_978)
	.align		4
.L_978:
        /*005c*/ 	.word	index@(.nv.constant0._Z20passo_bool_11_parte2P10ulonglong3S0_y)
        /*0060*/ 	.short	0x0380
        /*0062*/ 	.short	0x0018


	//----- nvinfo : EIATTR_SW_WAR
	.align		4
.L_979:
        /*0064*/ 	.byte	0x04, 0x36
        /*0066*/ 	.short	(.L_981 - .L_980)
.L_980:
        /*0068*/ 	.word	0x00000008
.L_981:


//--------------------- .nv.info._Z20passo_bool_11_parte1P10ulonglong3S0_y --------------------------
	.section	.nv.info._Z20passo_bool_11_parte1P10ulonglong3S0_y,"",@"SHT_CUDA_INFO"
	.sectionflags	@""
	.align	4


	//----- nvinfo : EIATTR_CUDA_API_VERSION
	.align		4
        /*0000*/ 	.byte	0x04, 0x37
        /*0002*/ 	.short	(.L_983 - .L_982)
.L_982:
        /*0004*/ 	.word	0x00000082


	//----- nvinfo : EIATTR_KPARAM_INFO
	.align		4
.L_983:
        /*0008*/ 	.byte	0x04, 0x17
        /*000a*/ 	.short	(.L_985 - .L_984)
.L_984:
        /*000c*/ 	.word	0x00000000
        /*0010*/ 	.short	0x0002
        /*0012*/ 	.short	0x0010
        /*0014*/ 	.byte	0x00, 0xf0, 0x21, 0x00


	//----- nvinfo : EIATTR_KPARAM_INFO
	.align		4
.L_985:
        /*0018*/ 	.byte	0x04, 0x17
        /*001a*/ 	.short	(.L_987 - .L_986)
.L_986:
        /*001c*/ 	.word	0x00000000
        /*0020*/ 	.short	0x0001
        /*0022*/ 	.short	0x0008
        /*0024*/ 	.byte	0x00, 0xf5, 0x21, 0x00


	//----- nvinfo : EIATTR_KPARAM_INFO
	.align		4
.L_987:
        /*0028*/ 	.byte	0x04, 0x17
        /*002a*/ 	.short	(.L_989 - .L_988)
.L_988:
        /*002c*/ 	.word	0x00000000
        /*0030*/ 	.short	0x0000
        /*0032*/ 	.short	0x0000
        /*0034*/ 	.byte	0x00, 0xf5, 0x21, 0x00


	//----- nvinfo : EIATTR_SPARSE_MMA_MASK
	.align		4
.L_989:
        /*0038*/ 	.byte	0x03, 0x50
        /*003a*/ 	.short	0x0000


	//----- nvinfo : EIATTR_MAXREG_COUNT
	.align		4
        /*003c*/ 	.byte	0x03, 0x1b
        /*003e*/ 	.short	0x00ff


	//----- nvinfo : EIATTR_MERCURY_ISA_VERSION
	.align		4
        /*0040*/ 	.byte	0x03, 0x5f
        /*0042*/ 	.short	0x0101


	//----- nvinfo : EIATTR_VRC_CTA_INIT_COUNT
	.align		4
        /*0044*/ 	.byte	0x02, 0x4a
	.zero		1
	.zero		1


	//----- nvinfo : EIATTR_EXIT_INSTR_OFFSETS
	.align		4
        /*0048*/ 	.byte	0x04, 0x1c
        /*004a*/ 	.short	(.L_991 - .L_990)


	//   ....[0]....
.L_990:
        /*004c*/ 	.word	0x00000080


	//   ....[1]....
        /*0050*/ 	.word	0x00000620


	//----- nvinfo : EIATTR_CBANK_PARAM_SIZE
	.align		4
.L_991:
        /*0054*/ 	.byte	0x03, 0x19
        /*0056*/ 	.short	0x0018


	//----- nvinfo : EIATTR_PARAM_CBANK
	.align		4
        /*0058*/ 	.byte	0x04, 0x0a
        /*005a*/ 	.short	(.L_993 - .L_992)
	.align		4
.L_992:
        /*005c*/ 	.word	index@(.nv.constant0._Z20passo_bool_11_parte1P10ulonglong3S0_y)
        /*0060*/ 	.short	0x0380
        /*0062*/ 	.short	0x0018


	//----- nvinfo : EIATTR_SW_WAR
	.align		4
.L_993:
        /*0064*/ 	.byte	0x04, 0x36
        /*0066*/ 	.short	(.L_995 - .L_994)
.L_994:
        /*0068*/ 	.word	0x00000008
.L_995:


//--------------------- .nv.info._Z19passo_tlf_10_parte3P10ulonglong3S0_y --------------------------
	.section	.nv.info._Z19passo_tlf_10_parte3P10ulonglong3S0_y,"",@"SHT_CUDA_INFO"
	.sectionflags	@""
	.align	4


	//----- nvinfo : EIATTR_CUDA_API_VERSION
	.align		4
        /*0000*/ 	.byte	0x04, 0x37
        /*0002*/ 	.short	(.L_997 - .L_996)
.L_996:
        /*0004*/ 	.word	0x00000082


	//----- nvinfo : EIATTR_KPARAM_INFO
	.align		4
.L_997:
        /*0008*/ 	.byte	0x04, 0x17
        /*000a*/ 	.short	(.L_999 - .L_998)
.L_998:
        /*000c*/ 	.word	0x00000000
        /*0010*/ 	.short	0x0002
        /*0012*/ 	.short	0x0010
        /*0014*/ 	.byte	0x00, 0xf0, 0x21, 0x00


	//----- nvinfo : EIATTR_KPARAM_INFO
	.align		4
.L_999:
        /*0018*/ 	.byte	0x04, 0x17
        /*001a*/ 	.short	(.L_1001 - .L_1000)
.L_1000:
        /*001c*/ 	.word	0x00000000
        /*0020*/ 	.short	0x0001
        /*0022*/ 	.short	0x0008
        /*0024*/ 	.byte	0x00, 0xf5, 0x21, 0x00


	//----- nvinfo : EIATTR_KPARAM_INFO
	.align		4
.L_1001:
        /*0028*/ 	.byte	0x04, 0x17
        /*002a*/ 	.short	(.L_1003 - .L_1002)
.L_1002:
        /*002c*/ 	.word	0x00000000
        /*0030*/ 	.short	0x0000
        /*0032*/ 	.short	0x0000
        /*0034*/ 	.byte	0x00, 0xf5, 0x21, 0x00


	//----- nvinfo : EIATTR_SPARSE_MMA_MASK
	.align		4
.L_1003:
        /*0038*/ 	.byte	0x03, 0x50
        /*003a*/ 	.short	0x0000


	//----- nvinfo : EIATTR_MAXREG_COUNT
	.align		4
        /*003c*/ 	.byte	0x03, 0x1b
        /*003e*/ 	.short	0x00ff


	//----- nvinfo : EIATTR_MERCURY_ISA_VERSION
	.align		4
        /*0040*/ 	.byte	0x03, 0x5f
        /*0042*/ 	.short	0x0101


	//----- nvinfo : EIATTR_VRC_CTA_INIT_COUNT
	.align		4
        /*0044*/ 	.byte	0x02, 0x4a
	.zero		1
	.zero		1


	//----- nvinfo : EIATTR_EXIT_INSTR_OFFSETS
	.align		4
        /*0048*/ 	.byte	0x04, 0x1c
        /*004a*/ 	.short	(.L_1005 - .L_1004)


	//   ....[0]....
.L_1004:
        /*004c*/ 	.word	0x00000080


	//   ....[1]....
        /*0050*/ 	.word	0x000008c0


	//----- nvinfo : EIATTR_CBANK_PARAM_SIZE
	.align		4
.L_1005:
        /*0054*/ 	.byte	0x03, 0x19
        /*0056*/ 	.short	0x0018


	//----- nvinfo : EIATTR_PARAM_CBANK
	.align		4
        /*0058*/ 	.byte	0x04, 0x0a
        /*005a*/ 	.short	(.L_1007 - .L_1006)
	.align		4
.L_1006:
        /*005c*/ 	.word	index@(.nv.constant0._Z19passo_tlf_10_parte3P10ulonglong3S0_y)
        /*0060*/ 	.short	0x0380
        /*0062*/ 	.short	0x0018


	//----- nvinfo : EIATTR_SW_WAR
	.align		4
.L_1007:
        /*0064*/ 	.byte	0x04, 0x36
        /*0066*/ 	.short	(.L_1009 - .L_1008)
.L_1008:
        /*0068*/ 	.word	0x00000008
.L_1009:


//--------------------- .nv.info._Z19passo_tlf_10_parte2P10ulonglong3S0_y --------------------------
	.section	.nv.info._Z19passo_tlf_10_parte2P10ulonglong3S0_y,"",@"SHT_CUDA_INFO"
	.sectionflags	@""
	.align	4


	//----- nvinfo : EIATTR_CUDA_API_VERSION
	.align		4
        /*0000*/ 	.byte	0x04, 0x37
        /*0002*/ 	.short	(.L_1011 - .L_1010)
.L_1010:
        /*0004*/ 	.word	0x00000082


	//----- nvinfo : EIATTR_KPARAM_INFO
	.align		4
.L_1011:
        /*0008*/ 	.byte	0x04, 0x17
        /*000a*/ 	.short	(.L_1013 - .L_1012)
.L_1012:
        /*000c*/ 	.word	0x00000000
        /*0010*/ 	.short	0x0002
        /*0012*/ 	.short	0x0010
        /*0014*/ 	.byte	0x00, 0xf0, 0x21, 0x00


	//----- nvinfo : EIATTR_KPARAM_INFO
	.align		4
.L_1013:
        /*0018*/ 	.byte	0x04, 0x17
        /*001a*/ 	.short	(.L_1015 - .L_1014)
.L_1014:
        /*001c*/ 	.word	0x00000000
        /*0020*/ 	.short	0x0001
        /*0022*/ 	.short	0x0008
        /*0024*/ 	.byte	0x00, 0xf5, 0x21, 0x00


	//----- nvinfo : EIATTR_KPARAM_INFO
	.align		4
.L_1015:
        /*0028*/ 	.byte	0x04, 0x17
        /*002a*/ 	.short	(.L_1017 - .L_1016)
.L_1016:
        /*002c*/ 	.word	0x00000000
        /*0030*/ 	.short	0x0000
        /*0032*/ 	.short	0x0000
        /*0034*/ 	.byte	0x00, 0xf5, 0x21, 0x00


	//----- nvinfo : EIATTR_SPARSE_MMA_MASK
	.align		4
.L_1017:
        /*0038*/ 	.byte	0x03, 0x50
        /*003a*/ 	.short	0x0000


	//----- nvinfo : EIATTR_MAXREG_COUNT
	.align		4
        /*003c*/ 	.byte	0x03, 0x1b
        /*003e*/ 	.short	0x00ff


	//----- nvinfo : EIATTR_MERCURY_ISA_VERSION
	.align		4
        /*0040*/ 	.byte	0x03, 0x5f
        /*0042*/ 	.short	0x0101


	//----- nvinfo : EIATTR_VRC_CTA_INIT_COUNT
	.align		4
        /*0044*/ 	.byte	0x02, 0x4a
	.zero		1
	.zero		1


	//----- nvinfo : EIATTR_EXIT_INSTR_OFFSETS
	.align		4
        /*0048*/ 	.byte	0x04, 0x1c
        /*004a*/ 	.short	(.L_1019 - .L_1018)


	//   ....[0]....
.L_1018:
        /*004c*/ 	.word	0x00000080


	//   ....[1]....
        /*0050*/ 	.word	0x000008b0


	//----- nvinfo : EIATTR_CBANK_PARAM_SIZE
	.align		4
.L_1019:
        /*0054*/ 	.byte	0x03, 0x19
        /*0056*/ 	.short	0x0018


	//----- nvinfo : EIATTR_PARAM_CBANK
	.align		4
        /*0058*/ 	.byte	0x04, 0x0a
        /*005a*/ 	.short	(.L_1021 - .L_1020)
	.align		4
.L_1020:
        /*005c*/ 	.word	index@(.nv.constant0._Z19passo_tlf_10_parte2P10ulonglong3S0_y)
        /*0060*/ 	.short	0x0380
        /*0062*/ 	.short	0x0018


	//----- nvinfo : EIATTR_SW_WAR
	.align		4
.L_1021:
        /*0064*/ 	.byte	0x04, 0x36
        /*0066*/ 	.short	(.L_1023 - .L_1022)
.L_1022:
        /*0068*/ 	.word	0x00000008
.L_1023:


//--------------------- .nv.info._Z19passo_tlf_10_parte1P10ulonglong3S0_y --------------------------
	.section	.nv.info._Z19passo_tlf_10_parte1P10ulonglong3S0_y,"",@"SHT_CUDA_INFO"
	.sectionflags	@""
	.align	4


	//----- nvinfo : EIATTR_CUDA_API_VERSION
	.align		4
        /*0000*/ 	.byte	0x04, 0x37
        /*0002*/ 	.short	(.L_1025 - .L_1024)
.L_1024:
        /*0004*/ 	.word	0x00000082


	//----- nvinfo : EIATTR_KPARAM_INFO
	.align		4
.L_1025:
        /*0008*/ 	.byte	0x04, 0x17
        /*000a*/ 	.short	(.L_1027 - .L_1026)
.L_1026:
        /*000c*/ 	.word	0x00000000
        /*0010*/ 	.short	0x0002
        /*0012*/ 	.short	0x0010
        /*0014*/ 	.byte	0x00, 0xf0, 0x21, 0x00


	//----- nvinfo : EIATTR_KPARAM_INFO
	.align		4
.L_1027:
        /*0018*/ 	.byte	0x04, 0x17
        /*001a*/ 	.short	(.L_1029 - .L_1028)
.L_1028:
        /*001c*/ 	.word	0x00000000
        /*0020*/ 	.short	0x0001
        /*0022*/ 	.short	0x0008
        /*0024*/ 	.byte	0x00, 0xf5, 0x21, 0x00


	//----- nvinfo : EIATTR_KPARAM_INFO
	.align		4
.L_1029:
        /*0028*/ 	.byte	0x04, 0x17
        /*002a*/ 	.short	(.L_1031 - .L_1030)
.L_1030:
        /*002c*/ 	.word	0x00000000
        /*0030*/ 	.short	0x0000
        /*0032*/ 	.short	0x0000
        /*0034*/ 	.byte	0x00, 0xf5, 0x21, 0x00


	//----- nvinfo : EIATTR_SPARSE_MMA_MASK
	.align		4
.L_1031:
        /*0038*/ 	.byte	0x03, 0x50
        /*003a*/ 	.short	0x0000


	//----- nvinfo : EIATTR_MAXREG_COUNT
	.align		4
        /*003c*/ 	.byte	0x03, 0x1b
        /*003e*/ 	.short	0x00ff


	//----- nvinfo : EIATTR_MERCURY_ISA_VERSION
	.align		4
        /*0040*/ 	.byte	0x03, 0x5f
        /*0042*/ 	.short	0x0101


	//----- nvinfo : EIATTR_VRC_CTA_INIT_COUNT
	.align		4
        /*0044*/ 	.byte	0x02, 0x4a
	.zero		1
	.zero		1


	//----- nvinfo : EIATTR_EXIT_INSTR_OFFSETS
	.align		4
        /*0048*/ 	.byte	0x04, 0x1c
        /*004a*/ 	.short	(.L_1033 - .L_1032)


	//   ....[0]....
.L_1032:
        /*004c*/ 	.word	0x00000080


	//   ....[1]....
        /*0050*/ 	.word	0x00000c10


	//----- nvinfo : EIATTR_CBANK_PARAM_SIZE
	.align		4
.L_1033:
        /*0054*/ 	.byte	0x03, 0x19
        /*0056*/ 	.short	0x0018


	//----- nvinfo : EIATTR_PARAM_CBANK
	.align		4
        /*0058*/ 	.byte	0x04, 0x0a
        /*005a*/ 	.short	(.L_1035 - .L_1034)
	.align		4
.L_1034:
        /*005c*/ 	.word	index@(.nv.constant0._Z19passo_tlf_10_parte1P10ulonglong3S0_y)
        /*0060*/ 	.short	0x0380
        /*0062*/ 	.short	0x0018


	//----- nvinfo : EIATTR_SW_WAR
	.align		4
.L_1035:
        /*0064*/ 	.byte	0x04, 0x36
        /*0066*/ 	.short	(.L_1037 - .L_1036)
.L_1036:
        /*0068*/ 	.word	0x00000008
.L_1037:


//--------------------- .nv.info._Z20passo_bool_10_parte3P10ulonglong3S0_y --------------------------
	.section	.nv.info._Z20passo_bool_10_parte3P10ulonglong3S0_y,"",@"SHT_CUDA_INFO"
	.sectionflags	@""
	.align	4


	//----- nvinfo : EIATTR_CUDA_API_VERSION
	.align		4
        /*0000*/ 	.byte	0x04, 0x37
        /*0002*/ 	.short	(.L_1039 - .L_1038)
.L_1038:
        /*0004*/ 	.word	0x00000082


	//----- nvinfo : EIATTR_KPARAM_INFO
	.align		4
.L_1039:
        /*0008*/ 	.byte	0x04, 0x17
        /*000a*/ 	.short	(.L_1041 - .L_1040)
.L_1040:
        /*000c*/ 	.word	0x00000000
        /*0010*/ 	.short	0x0002
        /*0012*/ 	.short	0x0010
        /*0014*/ 	.byte	0x00, 0xf0, 0x21, 0x00


	//----- nvinfo : EIATTR_KPARAM_INFO
	.align		4
.L_1041:
        /*0018*/ 	.byte	0x04, 0x17
        /*001a*/ 	.short	(.L_1043 - .L_1042)
.L_1042:
        /*001c*/ 	.word	0x00000000
        /*0020*/ 	.short	0x0001
        /*0022*/ 	.short	0x0008
        /*0024*/ 	.byte	0x00, 0xf5, 0x21, 0x00


	//----- nvinfo : EIATTR_KPARAM_INFO
	.align		4
.L_1043:
        /*0028*/ 	.byte	0x04, 0x17
        /*002a*/ 	.short	(.L_1045 - .L_1044)
.L_1044:
        /*002c*/ 	.word	0x00000000
        /*0030*/ 	.short	0x0000
        /*0032*/ 	.short	0x0000
        /*0034*/ 	.byte	0x00, 0xf5, 0x21, 0x00


	//----- nvinfo : EIATTR_SPARSE_MMA_MASK
	.align		4
.L_1045:
        /*0038*/ 	.byte	0x03, 0x50
        /*003a*/ 	.short	0x0000


	//----- nvinfo : EIATTR_MAXREG_COUNT
	.align		4
        /*003c*/ 	.byte	0x03, 0x1b
        /*003e*/ 	.short	0x00ff


	//----- nvinfo : EIATTR_MERCURY_ISA_VERSION
	.align		4
        /*0040*/ 	.byte	0x03, 0x5f
        /*0042*/ 	.short	0x0101


	//----- nvinfo : EIATTR_VRC_CTA_INIT_COUNT
	.align		4
        /*0044*/ 	.byte	0x02, 0x4a
	.zero		1
	.zero		1


	//----- nvinfo : EIATTR_EXIT_INSTR_OFFSETS
	.align		4
        /*0048*/ 	.byte	0x04, 0x1c
        /*004a*/ 	.short	(.L_1047 - .L_1046)


	//   ....[0]....
.L_1046:
        /*004c*/ 	.word	0x00000080


	//   ....[1]....
        /*0050*/ 	.word	0x000005d0


	//----- nvinfo : EIATTR_CBANK_PARAM_SIZE
	.align		4
.L_1047:
        /*0054*/ 	.byte	0x03, 0x19
        /*0056*/ 	.short	0x0018


	//----- nvinfo : EIATTR_PARAM_CBANK
	.align		4
        /*0058*/ 	.byte	0x04, 0x0a
        /*005a*/ 	.short	(.L_1049 - .L_1048)
	.align		4
.L_1048:
        /*005c*/ 	.word	index@(.nv.constant0._Z20passo_bool_10_parte3P10ulonglong3S0_y)
        /*0060*/ 	.short	0x0380
        /*0062*/ 	.short	0x0018


	//----- nvinfo : EIATTR_SW_WAR
	.align		4
.L_1049:
        /*0064*/ 	.byte	0x04, 0x36
        /*0066*/ 	.short	(.L_1051 - .L_1050)
.L_1050:
        /*0068*/ 	.word	0x00000008
.L_1051:


//--------------------- .nv.info._Z20passo_bool_10_parte2P10ulonglong3S0_y --------------------------
	.section	.nv.info._Z20passo_bool_10_parte2P10ulonglong3S0_y,"",@"SHT_CUDA_INFO"
	.sectionflags	@""
	.align	4


	//----- nvinfo : EIATTR_CUDA_API_VERSION
	.align		4
        /*0000*/ 	.byte	0x04, 0x37
        /*0002*/ 	.short	(.L_1053 - .L_1052)
.L_1052:
        /*0004*/ 	.word	0x00000082


	//----- nvinfo : EIATTR_KPARAM_INFO
	.align		4
.L_1053:
        /*0008*/ 	.byte	0x04, 0x17
        /*000a*/ 	.short	(.L_1055 - .L_1054)
.L_1054:
        /*000c*/ 	.word	0x00000000
        /*0010*/ 	.short	0x0002
        /*0012*/ 	.short	0x0010
        /*0014*/ 	.byte	0x00, 0xf0, 0x21, 0x00


	//----- nvinfo : EIATTR_KPARAM_INFO
	.align		4
.L_1055:
        /*0018*/ 	.byte	0x04, 0x17
        /*001a*/ 	.short	(.L_1057 - .L_1056)
.L_1056:
        /*001c*/ 	.word	0x00000000
        /*0020*/ 	.short	0x0001
        /*0022*/ 	.short	0x0008
        /*0024*/ 	.byte	0x00, 0xf5, 0x21, 0x00


	//----- nvinfo : EIATTR_KPARAM_INFO
	.align		4
.L_1057:
        /*0028*/ 	.byte	0x04, 0x17
        /*002a*/ 	.short	(.L_1059 - .L_1058)
.L_1058:
        /*002c*/ 	.word	0x00000000
        /*0030*/ 	.short	0x0000
        /*0032*/ 	.short	0x0000
        /*0034*/ 	.byte	0x00, 0xf5, 0x21, 0x00


	//----- nvinfo : EIATTR_SPARSE_MMA_MASK
	.align		4
.L_1059:
        /*0038*/ 	.byte	0x03, 0x50
        /*003a*/ 	.short	0x0000


	//----- nvinfo : EIATTR_MAXREG_COUNT
	.align		4
        /*003c*/ 	.byte	0x03, 0x1b
        /*003e*/ 	.short	0x00ff


	//----- nvinfo : EIATTR_MERCURY_ISA_VERSION
	.align		4
        /*0040*/ 	.byte	0x03, 0x5f
        /*0042*/ 	.short	0x0101


	//----- nvinfo : EIATTR_VRC_CTA_INIT_COUNT
	.align		4
        /*0044*/ 	.byte	0x02, 0x4a
	.zero		1
	.zero		1


	//----- nvinfo : EIATTR_EXIT_INSTR_OFFSETS
	.align		4
        /*0048*/ 	.byte	0x04, 0x1c
        /*004a*/ 	.short	(.L_1061 - .L_1060)


	//   ....[0]....
.L_1060:
        /*004c*/ 	.word	0x00000080


	//   ....[1]....
        /*0050*/ 	.word	0x000005b0


	//----- nvinfo : EIATTR_CBANK_PARAM_SIZE
	.align		4
.L_1061:
        /*0054*/ 	.byte	0x03, 0x19
        /*0056*/ 	.short	0x0018


	//----- nvinfo : EIATTR_PARAM_CBANK
	.align		4
        /*0058*/ 	.byte	0x04, 0x0a
        /*005a*/ 	.short	(.L_1063 - .L_1062)
	.align		4
.L_1062:
        /*005c*/ 	.word	index@(.nv.constant0._Z20passo_bool_10_parte2P10ulonglong3S0_y)
        /*0060*/ 	.short	0x0380
        /*0062*/ 	.short	0x0018


	//----- nvinfo : EIATTR_SW_WAR
	.align		4
.L_1063:
        /*0064*/ 	.byte	0x04, 0x36
        /*0066*/ 	.short	(.L_1065 - .L_1064)
.L_1064:
        /*0068*/ 	.word	0x00000008
.L_1065:


//--------------------- .nv.info._Z20passo_bool_10_parte1P10ulonglong3S0_y --------------------------
	.section	.nv.info._Z20passo_bool_10_parte1P10ulonglong3S0_y,"",@"SHT_CUDA_INFO"
	.sectionflags	@""
	.align	4


	//----- nvinfo : EIATTR_CUDA_API_VERSION
	.align		4
        /*0000*/ 	.byte	0x04, 0x37
        /*0002*/ 	.short	(.L_1067 - .L_1066)
.L_1066:
        /*0004*/ 	.word	0x00000082


	//----- nvinfo : EIATTR_KPARAM_INFO
	.align		4
.L_1067:
        /*0008*/ 	.byte	0x04, 0x17
        /*000a*/ 	.short	(.L_1069 - .L_1068)
.L_1068:
        /*000c*/ 	.word	0x00000000
        /*0010*/ 	.short	0x0002
        /*0012*/ 	.short	0x0010
        /*0014*/ 	.byte	0x00, 0xf0, 0x21, 0x00


	//----- nvinfo : EIATTR_KPARAM_INFO
	.align		4
.L_1069:
        /*0018*/ 	.byte	0x04, 0x17
        /*001a*/ 	.short	(.L_1071 - .L_1070)
.L_1070:
        /*001c*/ 	.word	0x00000000
        /*0020*/ 	.short	0x0001
        /*0022*/ 	.short	0x0008
        /*0024*/ 	.byte	0x00, 0xf5, 0x21, 0x00


	//----- nvinfo : EIATTR_KPARAM_INFO
	.align		4
.L_1071:
        /*0028*/ 	.byte	0x04, 0x17
        /*002a*/ 	.short	(.L_1073 - .L_1072)
.L_1072:
        /*002c*/ 	.word	0x00000000
        /*0030*/ 	.short	0x0000
        /*0032*/ 	.short	0x0000
        /*0034*/ 	.byte	0x00, 0xf5, 0x21, 0x00


	//----- nvinfo : EIATTR_SPARSE_MMA_MASK
	.align		4
.L_1073:
        /*0038*/ 	.byte	0x03, 0x50
        /*003a*/ 	.short	0x0000


	//----- nvinfo : EIATTR_MAXREG_COUNT
	.align		4
        /*003c*/ 	.byte	0x03, 0x1b
        /*003e*/ 	.short	0x00ff


	//----- nvinfo : EIATTR_MERCURY_ISA_VERSION
	.align		4
        /*0040*/ 	.byte	0x03, 0x5f
        /*0042*/ 	.short	0x0101


	//----- nvinfo : EIATTR_VRC_CTA_INIT_COUNT
	.align		4
        /*0044*/ 	.byte	0x02, 0x4a
	.zero		1
	.zero		1


	//----- nvinfo : EIATTR_EXIT_INSTR_OFFSETS
	.align		4
        /*0048*/ 	.byte	0x04, 0x1c
        /*004a*/ 	.short	(.L_1075 - .L_1074)


	//   ....[0]....
.L_1074:
        /*004c*/ 	.word	0x00000080


	//   ....[1]....
        /*0050*/ 	.word	0x00000840


	//----- nvinfo : EIATTR_CBANK_PARAM_SIZE
	.align		4
.L_1075:
        /*0054*/ 	.byte	0x03, 0x19
        /*0056*/ 	.short	0x0018


	//----- nvinfo : EIATTR_PARAM_CBANK
	.align		4
        /*0058*/ 	.byte	0x04, 0x0a
        /*005a*/ 	.short	(.L_1077 - .L_1076)
	.align		4
.L_1076:
        /*005c*/ 	.word	index@(.nv.constant0._Z20passo_bool_10_parte1P10ulonglong3S0_y)
        /*0060*/ 	.short	0x0380
        /*0062*/ 	.short	0x0018


	//----- nvinfo : EIATTR_SW_WAR
	.align		4
.L_1077:
        /*0064*/ 	.byte	0x04, 0x36
        /*0066*/ 	.short	(.L_1079 - .L_1078)
.L_1078:
        /*0068*/ 	.word	0x00000008
.L_1079:


//--------------------- .nv.callgraph             --------------------------
	.section	.nv.callgraph,"",@"SHT_CUDA_CALLGRAPH"
	.align	4
	.sectionentsize	8
	.align		4
        /*0000*/ 	.word	0x00000000
	.align		4
        /*0004*/ 	.word	0xffffffff
	.align		4
        /*0008*/ 	.word	0x00000000
	.align		4
        /*000c*/ 	.word	0xfffffffe
	.align		4
        /*0010*/ 	.word	0x00000000
	.align		4
        /*0014*/ 	.word	0xfffffffd
	.align		4
        /*0018*/ 	.word	0x00000000
	.align		4
        /*001c*/ 	.word	0xfffffffc


//--------------------- .text._Z19passo_tlf_18_parte5P10ulonglong3S0_y --------------------------
	.section	.text._Z19passo_tlf_18_parte5P10ulonglong3S0_y,"ax",@progbits
	.align	128
        .global         _Z19passo_tlf_18_parte5P10ulonglong3S0_y
        .type           _Z19passo_tlf_18_parte5P10ulonglong3S0_y,@function
        .size           _Z19passo_tlf_18_parte5P10ulonglong3S0_y,(.L_x_54 - _Z19passo_tlf_18_parte5P10ulonglong3S0_y)
        .other          _Z19passo_tlf_18_parte5P10ulonglong3S0_y,@"STO_CUDA_ENTRY STV_DEFAULT"
_Z19passo_tlf_18_parte5P10ulonglong3S0_y:
.text._Z19passo_tlf_18_parte5P10ulonglong3S0_y:
[----:B------:R-:W-:Y:S01]  /*0000*/  LDC R1, c[0x0][0x37c] ;  /* 0x0000df00ff017b82 */ /* 0x000fe20000000800 */
[----:B------:R-:W0:Y:S07]  /*0010*/  S2R R11, SR_TID.X ;  /* 0x00000000000b7919 */ /* 0x000e2e0000002100 */
[----:B------:R-:W0:Y:S01]  /*0020*/  S2UR UR6, SR_CTAID.X ;  /* 0x00000000000679c3 */ /* 0x000e220000002500 */
[----:B------:R-:W1:Y:S07]  /*0030*/  LDCU.64 UR4, c[0x0][0x390] ;  /* 0x00007200ff0477ac */ /* 0x000e6e0008000a00 */
[----:B------:R-:W0:Y:S02]  /*0040*/  LDC R0, c[0x0][0x360] ;  /* 0x0000d800ff007b82 */ /* 0x000e240000000800 */
[----:B0-----:R-:W-:-:S05]  /*0050*/  IMAD R0, R0, UR6, R11 ;  /* 0x0000000600007c24 */ /* 0x001fca000f8e020b */
[----:B-1----:R-:W-:-:S04]  /*0060*/  ISETP.GE.U32.AND P0, PT, R0, UR4, PT ;  /* 0x0000000400007c0c */ /* 0x002fc8000bf06070 */
[----:B------:R-:W-:-:S13]  /*0070*/  ISETP.GE.U32.AND.EX P0, PT, RZ, UR5, PT, P0 ;  /* 0x00000005ff007c0c */ /* 0x000fda000bf06100 */
[----:B------:R-:W-:Y:S05]  /*0080*/  @P0 EXIT ;  /* 0x000000000000094d */ /* 0x000fea0003800000 */
[----:B------:R-:W0:Y:S01]  /*0090*/  LDC R0, c[0x0][0x360] ;  /* 0x0000d800ff007b82 */ /* 0x000e220000000800 */
[----:B------:R-:W1:Y:S07]  /*00a0*/  LDCU.64 UR4, c[0x0][0x358] ;  /* 0x00006b00ff0477ac */ /* 0x000e6e0008000a00 */
[----:B------:R-:W2:Y:S01]  /*00b0*/  LDC.64 R8, c[0x0][0x380] ;  /* 0x0000e000ff087b82 */ /* 0x000ea20000000a00 */
[----:B0-----:R-:W-:-:S04]  /*00c0*/  IMAD R11, R0, UR6, R11 ;  /* 0x00000006000b7c24 */ /* 0x001fc8000f8e020b */
[----:B--2---:R-:W-:-:S05]  /*00d0*/  IMAD.WIDE.U32 R8, R11, 0x18, R8 ;  /* 0x000000180b087825 */ /* 0x004fca00078e0008 */
[----:B-1----:R-:W2:Y:S04]  /*00e0*/  LDG.E.64 R6, desc[UR4][R8.64] ;  /* 0x0000000408067981 */ /* 0x002ea8000c1e1b00 */
[----:B------:R-:W3:Y:S04]  /*00f0*/  LDG.E.64 R2, desc[UR4][R8.64+0x8] ;  /* 0x0000080408027981 */ /* 0x000ee8000c1e1b00 */
[----:B------:R0:W4:Y:S01]  /*0100*/  LDG.E.64 R4, desc[UR4][R8.64+0x10] ;  /* 0x0000100408047981 */ /* 0x000122000c1e1b00 */
[C---:B--2---:R-:W-:Y:S01]  /*0110*/  IMAD.SHL.U32 R22, R6.reuse, 0x80, RZ ;  /* 0x0000008006167824 */ /* 0x044fe200078e00ff */
[C-C-:B------:R-:W-:Y:S01]  /*0120*/  SHF.L.U64.HI R10, R6.reuse, 0x12, R7.reuse ;  /* 0x00000012060a7819 */ /* 0x140fe20000010207 */
[C---:B------:R-:W-:Y:S01]  /*0130*/  IMAD.SHL.U32 R24, R6.reuse, 0x200, RZ ;  /* 0x0000020006187824 */ /* 0x040fe200078e00ff */
[----:B------:R-:W-:Y:S01]  /*0140*/  SHF.L.U64.HI R15, R6, 0x11, R7 ;  /* 0x00000011060f7819 */ /* 0x000fe20000010207 */
[C---:B---3--:R-:W-:Y:S01]  /*0150*/  IMAD.U32 R21, R2.reuse, 0x10000, RZ ;  /* 0x0001000002157824 */ /* 0x048fe200078e00ff */
[C-C-:B------:R-:W-:Y:S01]  /*0160*/  SHF.L.U64.HI R28, R2.reuse, 0x17, R3.reuse ;  /* 0x00000017021c7819 */ /* 0x140fe20000010203 */
[C---:B------:R-:W-:Y:S01]  /*0170*/  IMAD.SHL.U32 R25, R2.reuse, 0x20000, RZ ;  /* 0x0002000002197824 */ /* 0x040fe200078e00ff */
[----:B------:R-:W-:Y:S01]  /*0180*/  SHF.L.U64.HI R26, R2, 0x12, R3 ;  /* 0x00000012021a7819 */ /* 0x000fe20000010203 */
[----:B------:R-:W-:Y:S01]  /*0190*/  IMAD.SHL.U32 R33, R6, 0x800000, RZ ;  /* 0x0080000006217824 */ /* 0x000fe200078e00ff */
[----:B------:R-:W-:Y:S01]  /*01a0*/  SHF.R.S32.HI R10, RZ, 0x1f, R10 ;  /* 0x0000001fff0a7819 */ /* 0x000fe2000001140a */
[----:B------:R-:W-:Y:S01]  /*01b0*/  IMAD.SHL.U32 R29, R2, 0x1000, RZ ;  /* 0x00001000021d7824 */ /* 0x000fe200078e00ff */
[----:B------:R-:W-:-:S02]  /*01c0*/  SHF.R.S32.HI R24, RZ, 0x1f, R24 ;  /* 0x0000001fff187819 */ /* 0x000fc40000011418 */
[----:B------:R-:W-:Y:S02]  /*01d0*/  SHF.R.S32.HI R20, RZ, 0x1f, R15 ;  /* 0x0000001fff147819 */ /* 0x000fe4000001140f */
[----:B------:R-:W-:Y:S02]  /*01e0*/  SHF.R.S32.HI R27, RZ, 0x1f, R22 ;  /* 0x0000001fff1b7819 */ /* 0x000fe40000011416 */
[----:B------:R-:W-:Y:S02]  /*01f0*/  SHF.R.S32.HI R30, RZ, 0x1f, R28 ;  /* 0x0000001fff1e7819 */ /* 0x000fe4000001141c */
[----:B------:R-:W-:Y:S02]  /*0200*/  SHF.R.S32.HI R0, RZ, 0x1f, R26 ;  /* 0x0000001fff007819 */ /* 0x000fe4000001141a */
[----:B------:R-:W-:Y:S02]  /*0210*/  LOP3.LUT R10, R10, 0xa, RZ, 0xc0, !PT ;  /* 0x0000000a0a0a7812 */ /* 0x000fe400078ec0ff */
[----:B------:R-:W-:-:S02]  /*0220*/  LOP3.LUT R13, R20, 0xfffffffa, RZ, 0xc0, !PT ;  /* 0xfffffffa140d7812 */ /* 0x000fc400078ec0ff */
[----:B0-----:R-:W-:Y:S02]  /*0230*/  LOP3.LUT R8, R24, 0x6, RZ, 0xc0, !PT ;  /* 0x0000000618087812 */ /* 0x001fe400078ec0ff */
[----:B------:R-:W-:Y:S02]  /*0240*/  LOP3.LUT R9, R27, 0x6, RZ, 0xc0, !PT ;  /* 0x000000061b097812 */ /* 0x000fe400078ec0ff */
[----:B------:R-:W-:Y:S02]  /*0250*/  LOP3.LUT R30, R30, 0xffffffee, RZ, 0xc0, !PT ;  /* 0xffffffee1e1e7812 */ /* 0x000fe400078ec0ff */
[----:B------:R-:W-:Y:S02]  /*0260*/  LOP3.LUT R12, R0, 0x6, RZ, 0xc0, !PT ;  /* 0x00000006000c7812 */ /* 0x000fe400078ec0ff */
[----:B------:R-:W-:Y:S02]  /*0270*/  SHF.L.U64.HI R16, R2, 0x14, R3 ;  /* 0x0000001402107819 */ /* 0x000fe40000010203 */
[----:B------:R-:W-:-:S02]  /*0280*/  IADD3 R30, P0, P2, R30, R10, R13 ;  /* 0x0000000a1e1e7210 */ /* 0x000fc40007a1e00d */
[----:B------:R-:W-:Y:S02]  /*0290*/  IADD3 R12, P1, P4, R12, R8, R9 ;  /* 0x000000080c0c7210 */ /* 0x000fe40007c3e009 */
[----:B------:R-:W-:Y:S02]  /*02a0*/  SHF.R.S32.HI R9, RZ, 0x1e, R16 ;  /* 0x0000001eff097819 */ /* 0x000fe40000011410 */
[----:B------:R-:W-:Y:S02]  /*02b0*/  SHF.R.S32.HI R10, RZ, 0x1e, R21 ;  /* 0x0000001eff0a7819 */ /* 0x000fe40000011415 */
[----:B------:R-:W-:Y:S02]  /*02c0*/  SHF.R.S32.HI R15, RZ, 0x1f, R15 ;  /* 0x0000001fff0f7819 */ /* 0x000fe4000001140f */
[----:B------:R-:W-:Y:S02]  /*02d0*/  SHF.R.S32.HI R28, RZ, 0x1f, R28 ;  /* 0x0000001fff1c7819 */ /* 0x000fe4000001141c */
[----:B------:R-:W-:-:S02]  /*02e0*/  LOP3.LUT R9, R9, 0xfffffffe, RZ, 0xc0, !PT ;  /* 0xfffffffe09097812 */ /* 0x000fc400078ec0ff */
[----:B------:R-:W-:Y:S02]  /*02f0*/  LOP3.LUT R10, R10, 0xfffffffe, RZ, 0xc0, !PT ;  /* 0xfffffffe0a0a7812 */ /* 0x000fe400078ec0ff */
[--C-:B------:R-:W-:Y:S02]  /*0300*/  SHF.R.U32.HI R14, RZ, 0x18, R7.reuse ;  /* 0x00000018ff0e7819 */ /* 0x100fe40000011607 */
[--C-:B------:R-:W-:Y:S02]  /*0310*/  SHF.R.U32.HI R13, RZ, 0x11, R7.reuse ;  /* 0x00000011ff0d7819 */ /* 0x100fe40000011607 */
[----:B------:R-:W-:Y:S02]  /*0320*/  SHF.R.U32.HI R8, RZ, 0x12, R7 ;  /* 0x00000012ff087819 */ /* 0x000fe40000011607 */
[----:B------:R-:W-:Y:S02]  /*0330*/  SHF.L.U64.HI R17, R2, 0x15, R3 ;  /* 0x0000001502117819 */ /* 0x000fe40000010203 */
[----:B------:R-:W-:-:S02]  /*0340*/  IADD3.X R28, PT, PT, R28, RZ, R15, P0, P2 ;  /* 0x000000ff1c1c7210 */ /* 0x000fc400007e440f */
[----:B------:R-:W-:Y:S01]  /*0350*/  IADD3 R10, P0, P2, R10, R12, R9 ;  /* 0x0000000c0a0a7210 */ /* 0x000fe20007a1e009 */
[----:B------:R-:W-:Y:S01]  /*0360*/  IMAD.SHL.U32 R9, R2, 0x8000000, RZ ;  /* 0x0800000002097824 */ /* 0x000fe200078e00ff */
[----:B------:R-:W-:Y:S02]  /*0370*/  LOP3.LUT R14, R14, 0x1, RZ, 0xc0, !PT ;  /* 0x000000010e0e7812 */ /* 0x000fe400078ec0ff */
[----:B------:R-:W-:Y:S02]  /*0380*/  LOP3.LUT R13, R13, 0x1, RZ, 0xc0, !PT ;  /* 0x000000010d0d7812 */ /* 0x000fe400078ec0ff */
[----:B------:R-:W-:Y:S02]  /*0390*/  LOP3.LUT R8, R8, 0x1, RZ, 0xc0, !PT ;  /* 0x0000000108087812 */ /* 0x000fe400078ec0ff */
[----:B------:R-:W-:Y:S02]  /*03a0*/  SHF.R.S32.HI R17, RZ, 0x1f, R17 ;  /* 0x0000001fff117819 */ /* 0x000fe40000011411 */
[----:B------:R-:W-:-:S02]  /*03b0*/  SHF.R.S32.HI R19, RZ, 0x1f, R25 ;  /* 0x0000001fff137819 */ /* 0x000fc40000011419 */
[----:B------:R-:W-:Y:S02]  /*03c0*/  SHF.L.U64.HI R12, R2, 0xe, R3 ;  /* 0x0000000e020c7819 */ /* 0x000fe40000010203 */
[----:B------:R-:W-:Y:S02]  /*03d0*/  IADD3 R8, P3, P6, R8, R14, R13 ;  /* 0x0000000e08087210 */ /* 0x000fe40007e7e00d */
[----:B------:R-:W-:Y:S02]  /*03e0*/  SHF.R.S32.HI R16, RZ, 0x1f, R16 ;  /* 0x0000001fff107819 */ /* 0x000fe40000011410 */
[----:B------:R-:W-:Y:S02]  /*03f0*/  SHF.R.S32.HI R21, RZ, 0x1f, R21 ;  /* 0x0000001fff157819 */ /* 0x000fe40000011415 */
[----:B------:R-:W-:Y:S02]  /*0400*/  LOP3.LUT R17, R17, 0xa, RZ, 0xc0, !PT ;  /* 0x0000000a11117812 */ /* 0x000fe400078ec0ff */
[----:B------:R-:W-:-:S02]  /*0410*/  LOP3.LUT R18, R19, 0xfffffffa, RZ, 0xc0, !PT ;  /* 0xfffffffa13127812 */ /* 0x000fc400078ec0ff */
[----:B------:R-:W-:Y:S02]  /*0420*/  IADD3.X R15, PT, PT, RZ, RZ, RZ, P1, P4 ;  /* 0x000000ffff0f7210 */ /* 0x000fe40000fe84ff */
[----:B------:R-:W-:Y:S02]  /*0430*/  SHF.R.S32.HI R12, RZ, 0x1f, R12 ;  /* 0x0000001fff0c7819 */ /* 0x000fe4000001140c */
[----:B------:R-:W-:Y:S02]  /*0440*/  SHF.R.S32.HI R14, RZ, 0x1e, R9 ;  /* 0x0000001eff0e7819 */ /* 0x000fe40000011409 */
[----:B------:R-:W-:Y:S02]  /*0450*/  IADD3 R30, P1, P4, R17, R30, R18 ;  /* 0x0000001e111e7210 */ /* 0x000fe40007c3e012 */
[----:B------:R-:W-:Y:S02]  /*0460*/  IADD3.X R21, PT, PT, R21, R15, R16, P0, P2 ;  /* 0x0000000f15157210 */ /* 0x000fe400007e4410 */
[----:B------:R-:W-:-:S02]  /*0470*/  LOP3.LUT R12, R12, 0x12, RZ, 0xc0, !PT ;  /* 0x000000120c0c7812 */ /* 0x000fc400078ec0ff */
[----:B------:R-:W-:Y:S02]  /*0480*/  LOP3.LUT R14, R14, 0xfffffffe, RZ, 0xc0, !PT ;  /* 0xfffffffe0e0e7812 */ /* 0x000fe400078ec0ff */
[----:B------:R-:W-:Y:S02]  /*0490*/  LOP3.LUT R13, R0, 0xe, RZ, 0xc0, !PT ;  /* 0x0000000e000d7812 */ /* 0x000fe400078ec0ff */
[--C-:B------:R-:W-:Y:S02]  /*04a0*/  SHF.R.U32.HI R16, RZ, 0x13, R7.reuse ;  /* 0x00000013ff107819 */ /* 0x100fe40000011607 */
[----:B------:R-:W-:Y:S02]  /*04b0*/  SHF.R.U32.HI R17, RZ, 0x15, R7 ;  /* 0x00000015ff117819 */ /* 0x000fe40000011607 */
[----:B------:R-:W-:Y:S02]  /*04c0*/  SHF.R.S32.HI R25, RZ, 0x1f, R25 ;  /* 0x0000001fff197819 */ /* 0x000fe40000011419 */
[----:B------:R-:W-:-:S02]  /*04d0*/  IADD3 R14, P0, P2, R14, R12, R13 ;  /* 0x0000000c0e0e7210 */ /* 0x000fc40007a1e00d */
[----:B------:R-:W-:Y:S02]  /*04e0*/  LOP3.LUT R16, R16, 0x1, RZ, 0xc0, !PT ;  /* 0x0000000110107812 */ /* 0x000fe400078ec0ff */
[----:B------:R-:W-:Y:S02]  /*04f0*/  LOP3.LUT R17, R17, 0x1, RZ, 0xc0, !PT ;  /* 0x0000000111117812 */ /* 0x000fe400078ec0ff */
[----:B------:R-:W-:Y:S02]  /*0500*/  SHF.R.U64 R12, R6, 0x17, R7 ;  /* 0x00000017060c7819 */ /* 0x000fe40000001207 */
[----:B------:R-:W-:Y:S02]  /*0510*/  IADD3.X R25, PT, PT, RZ, R28, R25, P1, P4 ;  /* 0x0000001cff197210 */ /* 0x000fe40000fe8419 */
[----:B------:R-:W-:Y:S02]  /*0520*/  SHF.R.S32.HI R15, RZ, 0x1f, R9 ;  /* 0x0000001fff0f7819 */ /* 0x000fe40000011409 */
[----:B------:R-:W-:-:S02]  /*0530*/  IADD3 R17, P5, P1, R17, R8, R16 ;  /* 0x0000000811117210 */ /* 0x000fc400079be010 */
[----:B------:R-:W-:Y:S02]  /*0540*/  SHF.R.S32.HI R31, RZ, 0x1e, R3 ;  /* 0x0000001eff1f7819 */ /* 0x000fe40000011403 */
[----:B------:R-:W-:Y:S02]  /*0550*/  LOP3.LUT R12, R12, 0x2, RZ, 0xc0, !PT ;  /* 0x000000020c0c7812 */ /* 0x000fe400078ec0ff */
[----:B------:R-:W-:Y:S02]  /*0560*/  SHF.L.U64.HI R8, R6, 0x1, R7 ;  /* 0x0000000106087819 */ /* 0x000fe40000010207 */
[----:B------:R-:W-:Y:S02]  /*0570*/  IADD3.X R15, PT, PT, R15, RZ, RZ, P0, P2 ;  /* 0x000000ff0f0f7210 */ /* 0x000fe400007e44ff */
[----:B------:R-:W-:Y:S02]  /*0580*/  IADD3 R31, P0, P2, R13, R31, R12 ;  /* 0x0000001f0d1f7210 */ /* 0x000fe40007a1e00c */
[----:B------:R-:W-:-:S02]  /*0590*/  SHF.R.S32.HI R16, RZ, 0x1f, R8 ;  /* 0x0000001fff107819 */ /* 0x000fc40000011408 */
[----:B------:R-:W-:Y:S02]  /*05a0*/  SHF.L.U64.HI R12, R2, 0x3, R3 ;  /* 0x00000003020c7819 */ /* 0x000fe40000010203 */
[----:B------:R-:W-:Y:S02]  /*05b0*/  LOP3.LUT R13, R6, 0x2, RZ, 0xc0, !PT ;  /* 0x00000002060d7812 */ /* 0x000fe400078ec0ff */
[----:B------:R-:W-:Y:S02]  /*05c0*/  LOP3.LUT R16, R16, 0xfffffffa, RZ, 0xc0, !PT ;  /* 0xfffffffa10107812 */ /* 0x000fe400078ec0ff */
[--C-:B------:R-:W-:Y:S02]  /*05d0*/  SHF.R.U32.HI R28, RZ, 0x16, R7.reuse ;  /* 0x00000016ff1c7819 */ /* 0x100fe40000011607 */
[----:B------:R-:W-:Y:S02]  /*05e0*/  SHF.R.U32.HI R18, RZ, 0x17, R7 ;  /* 0x00000017ff127819 */ /* 0x000fe40000011607 */
[----:B------:R-:W-:-:S02]  /*05f0*/  SHF.R.S32.HI R9, RZ, 0x1e, R12 ;  /* 0x0000001eff097819 */ /* 0x000fc4000001140c */
[----:B------:R-:W-:Y:S02]  /*0600*/  SHF.R.S32.HI R23, RZ, 0x1f, R3 ;  /* 0x0000001fff177819 */ /* 0x000fe40000011403 */
[----:B------:R-:W-:Y:S02]  /*0610*/  IADD3 R16, P4, PT, R16, R13, RZ ;  /* 0x0000000d10107210 */ /* 0x000fe40007f9e0ff */
[----:B------:R-:W-:Y:S02]  /*0620*/  LOP3.LUT R28, R28, 0x1, RZ, 0xc0, !PT ;  /* 0x000000011c1c7812 */ /* 0x000fe400078ec0ff */
[----:B------:R-:W-:Y:S02]  /*0630*/  LOP3.LUT R18, R18, 0x1, RZ, 0xc0, !PT ;  /* 0x0000000112127812 */ /* 0x000fe400078ec0ff */
[----:B------:R-:W-:Y:S02]  /*0640*/  LOP3.LUT R9, R9, 0xfffffffe, RZ, 0xc0, !PT ;  /* 0xfffffffe09097812 */ /* 0x000fe400078ec0ff */
[----:B----4-:R-:W-:-:S02]  /*0650*/  LOP3.LUT R13, R4, 0x1, RZ, 0xc0, !PT ;  /* 0x00000001040d7812 */ /* 0x010fc400078ec0ff */
[----:B------:R-:W-:Y:S02]  /*0660*/  IADD3.X R23, PT, PT, RZ, R23, RZ, P0, P2 ;  /* 0x00000017ff177210 */ /* 0x000fe400007e44ff */
[----:B------:R-:W-:Y:S02]  /*0670*/  IADD3.X R32, PT, PT, RZ, RZ, RZ, P3, P6 ;  /* 0x000000ffff207210 */ /* 0x000fe40001fec4ff */
[----:B------:R-:W-:Y:S02]  /*0680*/  IADD3 R17, P0, P2, R18, R17, R28 ;  /* 0x0000001112117210 */ /* 0x000fe40007a1e01c */
[----:B------:R-:W-:Y:S02]  /*0690*/  ISETP.NE.U32.AND P6, PT, R16, R9, PT ;  /* 0x000000091000720c */ /* 0x000fe40003fc5070 */
[----:B------:R-:W-:Y:S02]  /*06a0*/  ISETP.NE.U32.AND P3, PT, R13, 0x1, PT ;  /* 0x000000010d00780c */ /* 0x000fe40003f65070 */
[----:B------:R-:W-:-:S02]  /*06b0*/  SHF.R.U32.HI R18, RZ, 0xe, R3 ;  /* 0x0000000eff127819 */ /* 0x000fc40000011603 */
[----:B------:R-:W-:Y:S02]  /*06c0*/  SHF.R.U32.HI R16, RZ, 0x13, R3 ;  /* 0x00000013ff107819 */ /* 0x000fe40000011603 */
[----:B------:R-:W-:Y:S02]  /*06d0*/  SHF.R.S32.HI R9, RZ, 0x1f, R12 ;  /* 0x0000001fff097819 */ /* 0x000fe4000001140c */
[----:B------:R-:W-:Y:S02]  /*06e0*/  ISETP.NE.U32.AND.EX P3, PT, RZ, RZ, PT, P3 ;  /* 0x000000ffff00720c */ /* 0x000fe40003f65130 */
[----:B------:R-:W-:Y:S02]  /*06f0*/  LOP3.LUT R18, R18, 0x1, RZ, 0xc0, !PT ;  /* 0x0000000112127812 */ /* 0x000fe400078ec0ff */
[----:B------:R-:W-:Y:S02]  /*0700*/  LEA.HI.X.SX32 R8, R8, RZ, 0x1, P4 ;  /* 0x000000ff08087211 */ /* 0x000fe400020f0eff */
[----:B------:R-:W-:-:S02]  /*0710*/  LOP3.LUT R12, R16, 0x1, RZ, 0xc0, !PT ;  /* 0x00000001100c7812 */ /* 0x000fc400078ec0ff */
[----:B------:R-:W-:Y:S02]  /*0720*/  SEL R13, RZ, 0x2, P3 ;  /* 0x00000002ff0d7807 */ /* 0x000fe40001800000 */
[----:B------:R-:W-:Y:S02]  /*0730*/  LOP3.LUT R16, R16, 0x2, RZ, 0xc0, !PT ;  /* 0x0000000210107812 */ /* 0x000fe400078ec0ff */
[----:B------:R-:W-:Y:S02]  /*0740*/  ISETP.NE.AND.EX P6, PT, R8, R9, PT, P6 ;  /* 0x000000090800720c */ /* 0x000fe40003fc5360 */
[----:B------:R-:W-:Y:S02]  /*0750*/  IADD3 R12, P4, P3, R12, R17, R18 ;  /* 0x000000110c0c7210 */ /* 0x000fe40007b9e012 */
[----:B------:R-:W-:Y:S02]  /*0760*/  SHF.R.U32.HI R8, RZ, 0x16, R3 ;  /* 0x00000016ff087819 */ /* 0x000fe40000011603 */
[----:B------:R-:W-:-:S02]  /*0770*/  SHF.R.S32.HI R18, RZ, 0x1c, R33 ;  /* 0x0000001cff127819 */ /* 0x000fc40000011421 */
[----:B------:R-:W-:Y:S02]  /*0780*/  SHF.R.S32.HI R28, RZ, 0x1d, R29 ;  /* 0x0000001dff1c7819 */ /* 0x000fe4000001141d */
[----:B------:R-:W-:Y:S02]  /*0790*/  IADD3.X R32, PT, PT, RZ, R32, RZ, P5, P1 ;  /* 0x00000020ff207210 */ /* 0x000fe40002fe24ff */
[----:B------:R-:W-:Y:S02]  /*07a0*/  ISETP.NE.U32.AND P1, PT, R16, R13, PT ;  /* 0x0000000d1000720c */ /* 0x000fe40003f25070 */
[----:B------:R-:W-:Y:S02]  /*07b0*/  SHF.R.U64 R16, R6, 0x1a, R7 ;  /* 0x0000001a06107819 */ /* 0x000fe40000001207 */
[----:B------:R-:W-:Y:S02]  /*07c0*/  SHF.R.U64 R9, R2, 0x4, R3 ;  /* 0x0000000402097819 */ /* 0x000fe40000001203 */
[----:B------:R-:W-:-:S02]  /*07d0*/  LOP3.LUT R18, R18, 0xfffffff8, RZ, 0xc0, !PT ;  /* 0xfffffff812127812 */ /* 0x000fc400078ec0ff */
[----:B------:R-:W-:Y:S02]  /*07e0*/  LOP3.LUT R28, R28, 0xfffffffc, RZ, 0xc0, !PT ;  /* 0xfffffffc1c1c7812 */ /* 0x000fe400078ec0ff */
[----:B------:R-:W-:Y:S02]  /*07f0*/  LOP3.LUT R17, R8, 0x4, RZ, 0xc0, !PT ;  /* 0x0000000408117812 */ /* 0x000fe400078ec0ff */
[----:B------:R-:W-:Y:S02]  /*0800*/  IADD3.X R13, PT, PT, RZ, R32, RZ, P0, P2 ;  /* 0x00000020ff0d7210 */ /* 0x000fe400007e44ff */
[----:B------:R-:W-:Y:S02]  /*0810*/  LOP3.LUT R16, R16, 0x2, RZ, 0xc0, !PT ;  /* 0x0000000210107812 */ /* 0x000fe400078ec0ff */
[----:B------:R-:W-:Y:S02]  /*0820*/  LOP3.LUT R9, R9, 0x2, RZ, 0xc0, !PT ;  /* 0x0000000209097812 */ /* 0x000fe400078ec0ff */
[----:B------:R-:W-:-:S02]  /*0830*/  IADD3 R28, P0, P2, R17, R28, R18 ;  /* 0x0000001c111c7210 */ /* 0x000fc40007a1e012 */
[----:B------:R-:W-:Y:S02]  /*0840*/  LOP3.LUT R17, R8, 0x1, RZ, 0xc0, !PT ;  /* 0x0000000108117812 */ /* 0x000fe400078ec0ff */
[----:B------:R-:W-:Y:S02]  /*0850*/  SHF.L.U64.HI R8, R6, 0xd, R7 ;  /* 0x0000000d06087819 */ /* 0x000fe40000010207 */
[----:B------:R-:W-:Y:S02]  /*0860*/  IADD3 R9, P5, PT, R9, R16, RZ ;  /* 0x0000001009097210 */ /* 0x000fe40007fbe0ff */
[----:B------:R-:W-:Y:S02]  /*0870*/  SHF.L.U64.HI R32, R2, 0x1, R3 ;  /* 0x0000000102207819 */ /* 0x000fe40000010203 */
[----:B------:R-:W-:Y:S02]  /*0880*/  SHF.R.S32.HI R16, RZ, 0x1f, R33 ;  /* 0x0000001fff107819 */ /* 0x000fe40000011421 */
[----:B------:R-:W-:-:S02]  /*0890*/  LOP3.LUT R8, R8, 0x200, RZ, 0xc0, !PT ;  /* 0x0000020008087812 */ /* 0x000fc400078ec0ff */
[----:B------:R-:W-:Y:S02]  /*08a0*/  SHF.L.U64.HI R33, R6, 0xe, R7 ;  /* 0x0000000e06217819 */ /* 0x000fe40000010207 */
[----:B------:R-:W-:Y:S02]  /*08b0*/  SHF.R.S32.HI R34, RZ, 0x1e, R32 ;  /* 0x0000001eff227819 */ /* 0x000fe40000011420 */
[----:B------:R-:W-:Y:S02]  /*08c0*/  LOP3.LUT R33, R8, 0x100000, R33, 0xf8, !PT ;  /* 0x0010000008217812 */ /* 0x000fe400078ef821 */
[----:B------:R-:W-:Y:S02]  /*08d0*/  SHF.R.S32.HI R29, RZ, 0x1f, R29 ;  /* 0x0000001fff1d7819 */ /* 0x000fe4000001141d */
[----:B------:R-:W-:Y:S02]  /*08e0*/  SHF.R.U32.HI R8, RZ, 0x2, R3 ;  /* 0x00000002ff087819 */ /* 0x000fe40000011603 */
[----:B------:R-:W-:-:S02]  /*08f0*/  LOP3.LUT R34, R34, 0xfffffffe, RZ, 0xc0, !PT ;  /* 0xfffffffe22227812 */ /* 0x000fc400078ec0ff */
[----:B------:R-:W-:Y:S02]  /*0900*/  IADD3.X R29, PT, PT, RZ, R29, R16, P0, P2 ;  /* 0x0000001dff1d7210 */ /* 0x000fe400007e4410 */
[----:B------:R-:W-:Y:S02]  /*0910*/  LOP3.LUT R33, R33, 0x4000, R8, 0xf8, !PT ;  /* 0x0000400021217812 */ /* 0x000fe400078ef808 */
[----:B------:R-:W-:Y:S02]  /*0920*/  IADD3 R31, P2, PT, R31, R34, RZ ;  /* 0x000000221f1f7210 */ /* 0x000fe40007f5e0ff */
[----:B------:R-:W-:Y:S02]  /*0930*/  SHF.R.U32.HI R8, RZ, 0x1, R3 ;  /* 0x00000001ff087819 */ /* 0x000fe40000011603 */
[----:B------:R-:W-:Y:S02]  /*0940*/  LEA.HI.X.SX32 R23, R32, R23, 0x1, P2 ;  /* 0x0000001720177211 */ /* 0x000fe400010f0eff */
[----:B------:R-:W-:-:S02]  /*0950*/  ISETP.GT.U32.AND P2, PT, R9, 0x3, PT ;  /* 0x000000030900780c */ /* 0x000fc40003f44070 */
[----:B------:R-:W-:Y:S02]  /*0960*/  LOP3.LUT R33, R33, 0x80000, R8, 0xf8, !PT ;  /* 0x0008000021217812 */ /* 0x000fe400078ef808 */
[----:B------:R-:W0:Y:S01]  /*0970*/  LDC.64 R8, c[0x0][0x388] ;  /* 0x0000e200ff087b82 */ /* 0x000e220000000a00 */
[----:B------:R-:W-:Y:S02]  /*0980*/  SEL R34, RZ, 0x10000000, !P6 ;  /* 0x10000000ff227807 */ /* 0x000fe40007000000 */
[----:B------:R-:W-:Y:S01]  /*0990*/  ISETP.GT.U32.AND P6, PT, R30, -0x9, PT ;  /* 0xfffffff71e00780c */ /* 0x000fe20003fc4070 */
[----:B------:R-:W-:Y:S01]  /*09a0*/  IMAD.X R30, RZ, RZ, RZ, P5 ;  /* 0x000000ffff1e7224 */ /* 0x000fe200028e06ff */
[----:B------:R-:W-:Y:S02]  /*09b0*/  ISETP.GT.U32.AND P5, PT, R10, 0xf, PT ;  /* 0x0000000f0a00780c */ /* 0x000fe40003fa4070 */
[----:B------:R-:W-:Y:S01]  /*09c0*/  LOP3.LUT R33, R33, 0x200000, R32, 0xf8, !PT ;  /* 0x0020000021217812 */ /* 0x000fe200078ef820 */
[C---:B------:R-:W-:Y:S01]  /*09d0*/  IMAD.SHL.U32 R37, R6.reuse, 0x2000, RZ ;  /* 0x0000200006257824 */ /* 0x040fe200078e00ff */
[----:B------:R-:W-:Y:S01]  /*09e0*/  SHF.R.U64 R36, R6, 0x5, R7 ;  /* 0x0000000506247819 */ /* 0x000fe20000001207 */
[----:B0-----:R-:W-:Y:S01]  /*09f0*/  IMAD.WIDE.U32 R8, R11, 0x18, R8 ;  /* 0x000000180b087825 */ /* 0x001fe200078e0008 */
[----:B------:R-:W-:-:S02]  /*0a00*/  ISETP.GT.U32.AND.EX P2, PT, R30, RZ, PT, P2 ;  /* 0x000000ff1e00720c */ /* 0x000fc40003f44120 */
[----:B------:R-:W-:Y:S02]  /*0a10*/  ISETP.NE.AND.EX P1, PT, RZ, RZ, PT, P1 ;  /* 0x000000ffff00720c */ /* 0x000fe40003f25310 */
[----:B------:R-:W2:Y:S01]  /*0a20*/  LDG.E.64 R10, desc[UR4][R8.64+0x8] ;  /* 0x00000804080a7981 */ /* 0x000ea2000c1e1b00 */
[----:B------:R-:W-:Y:S01]  /*0a30*/  IMAD.SHL.U32 R30, R4, 0x100, RZ ;  /* 0x00000100041e7824 */ /* 0x000fe200078e00ff */
[----:B------:R-:W-:Y:S02]  /*0a40*/  IADD3.X R13, PT, PT, RZ, R13, RZ, P4, P3 ;  /* 0x0000000dff0d7210 */ /* 0x000fe400027e64ff */
[----:B------:R-:W-:Y:S02]  /*0a50*/  ISETP.GT.U32.AND.EX P6, PT, R25, -0x1, PT, P6 ;  /* 0xffffffff1900780c */ /* 0x000fe40003fc4160 */
[----:B------:R-:W-:Y:S02]  /*0a60*/  LOP3.LUT R33, R33, 0x8000, R30, 0xf8, !PT ;  /* 0x0000800021217812 */ /* 0x000fe400078ef81e */
[----:B------:R-:W-:-:S02]  /*0a70*/  SEL R30, RZ, 0x10000, !P1 ;  /* 0x00010000ff1e7807 */ /* 0x000fc40004800000 */
[----:B------:R-:W-:Y:S02]  /*0a80*/  ISETP.NE.U32.AND P1, PT, R28, -0x4, PT ;  /* 0xfffffffc1c00780c */ /* 0x000fe40003f25070 */
[----:B------:R-:W-:Y:S02]  /*0a90*/  SEL R28, RZ, 0x20000000, !P2 ;  /* 0x20000000ff1c7807 */ /* 0x000fe40005000000 */
[----:B------:R-:W-:Y:S02]  /*0aa0*/  ISETP.GT.U32.AND P2, PT, R31, 0xb, PT ;  /* 0x0000000b1f00780c */ /* 0x000fe40003f44070 */
[----:B------:R-:W-:Y:S02]  /*0ab0*/  SHF.L.U64.HI R31, R6, 0x4, R7 ;  /* 0x00000004061f7819 */ /* 0x000fe40000010207 */
[----:B------:R-:W-:Y:S02]  /*0ac0*/  ISETP.GT.U32.AND.EX P5, PT, R21, RZ, PT, P5 ;  /* 0x000000ff1500720c */ /* 0x000fe40003fa4150 */
[----:B------:R-:W-:-:S02]  /*0ad0*/  SHF.R.S32.HI R31, RZ, 0x1f, R31 ;  /* 0x0000001fff1f7819 */ /* 0x000fc4000001141f */
[----:B------:R-:W-:Y:S02]  /*0ae0*/  ISETP.NE.AND.EX P1, PT, R29, -0x1, PT, P1 ;  /* 0xffffffff1d00780c */ /* 0x000fe40003f25310 */
[C---:B------:R-:W-:Y:S02]  /*0af0*/  LOP3.LUT R29, R31.reuse, 0x6, RZ, 0xc0, !PT ;  /* 0x000000061f1d7812 */ /* 0x040fe400078ec0ff */
[----:B------:R-:W-:Y:S02]  /*0b00*/  LOP3.LUT R31, R31, 0xc, RZ, 0xc0, !PT ;  /* 0x0000000c1f1f7812 */ /* 0x000fe400078ec0ff */
[----:B------:R-:W-:Y:S02]  /*0b10*/  ISETP.GT.U32.AND.EX P2, PT, R23, RZ, PT, P2 ;  /* 0x000000ff1700720c */ /* 0x000fe40003f44120 */
[----:B------:R-:W-:Y:S02]  /*0b20*/  LOP3.LUT R38, R0, 0xfffffc5a, RZ, 0xc0, !PT ;  /* 0xfffffc5a00267812 */ /* 0x000fe400078ec0ff */
[----:B------:R-:W-:-:S02]  /*0b30*/  LOP3.LUT R40, R27, 0xffffff86, RZ, 0xc0, !PT ;  /* 0xffffff861b287812 */ /* 0x000fc400078ec0ff */
[----:B------:R-:W-:Y:S02]  /*0b40*/  LOP3.LUT R36, R36, 0x1, RZ, 0xc0, !PT ;  /* 0x0000000124247812 */ /* 0x000fe400078ec0ff */
[----:B------:R-:W-:Y:S02]  /*0b50*/  P2R R35, PR, RZ, 0x40 ;  /* 0x00000040ff237803 */ /* 0x000fe40000000000 */
[----:B------:R-:W-:Y:S02]  /*0b60*/  IADD3 R17, P0, PT, R17, R36, RZ ;  /* 0x0000002411117210 */ /* 0x000fe40007f1e0ff */
[----:B------:R-:W-:Y:S02]  /*0b70*/  P2R R36, PR, RZ, 0x20 ;  /* 0x00000020ff247803 */ /* 0x000fe40000000000 */
[----:B--2---:R-:W-:Y:S01]  /*0b80*/  LOP3.LUT R11, R30, R33, R11, 0xfe, !PT ;  /* 0x000000211e0b7212 */ /* 0x004fe200078efe0b */
[C---:B------:R-:W-:Y:S01]  /*0b90*/  IMAD.SHL.U32 R30, R6.reuse, 0x100, RZ ;  /* 0x00000100061e7824 */ /* 0x040fe200078e00ff */
[----:B------:R-:W-:-:S02]  /*0ba0*/  SHF.L.U64.HI R33, R6, 0x1a, R7 ;  /* 0x0000001a06217819 */ /* 0x000fc40000010207 */
[----:B------:R-:W-:Y:S02]  /*0bb0*/  LOP3.LUT R11, R28, R11, R34, 0xfe, !PT ;  /* 0x0000000b1c0b7212 */ /* 0x000fe400078efe22 */
[----:B------:R-:W-:Y:S02]  /*0bc0*/  SHF.R.S32.HI R28, RZ, 0x1f, R30 ;  /* 0x0000001fff1c7819 */ /* 0x000fe4000001141e */
[----:B------:R-:W-:Y:S02]  /*0bd0*/  SHF.R.S32.HI R33, RZ, 0x1f, R33 ;  /* 0x0000001fff217819 */ /* 0x000fe40000011421 */
[----:B------:R-:W-:Y:S02]  /*0be0*/  LOP3.LUT R28, R28, 0xfffffffa, RZ, 0xc0, !PT ;  /* 0xfffffffa1c1c7812 */ /* 0x000fe400078ec0ff */
[----:B------:R-:W-:-:S04]  /*0bf0*/  LOP3.LUT R32, R33, 0x6, RZ, 0xc0, !PT ;  /* 0x0000000621207812 */ /* 0x000fc800078ec0ff */
[----:B------:R-:W-:Y:S02]  /*0c00*/  IADD3 R29, P3, P4, R29, R28, R32 ;  /* 0x0000001c1d1d7210 */ /* 0x000fe40007c7e020 */
[----:B------:R-:W-:Y:S02]  /*0c10*/  SHF.R.S32.HI R28, RZ, 0x1f, R30 ;  /* 0x0000001fff1c7819 */ /* 0x000fe4000001141e */
[----:B------:R-:W-:Y:S02]  /*0c20*/  LOP3.LUT R30, R33, 0xc, RZ, 0xc0, !PT ;  /* 0x0000000c211e7812 */ /* 0x000fe400078ec0ff */
[----:B------:R-:W-:Y:S02]  /*0c30*/  LOP3.LUT R32, R27, 0x1c, RZ, 0xc0, !PT ;  /* 0x0000001c1b207812 */ /* 0x000fe400078ec0ff */
[----:B------:R-:W-:Y:S01]  /*0c40*/  IADD3.X R28, PT, PT, RZ, R28, RZ, P3, P4 ;  /* 0x0000001cff1c7210 */ /* 0x000fe20001fe84ff */
[----:B------:R-:W-:Y:S01]  /*0c50*/  IMAD.SHL.U32 R33, R6, 0x8000, RZ ;  /* 0x0000800006217824 */ /* 0x000fe200078e00ff */
[----:B------:R-:W-:Y:S01]  /*0c60*/  IADD3 R30, P3, P4, R30, R31, R32 ;  /* 0x0000001f1e1e7210 */ /* 0x000fe20007c7e020 */
[----:B------:R-:W-:-:S03]  /*0c70*/  IMAD.SHL.U32 R31, R2, 0x8000000, RZ ;  /* 0x08000000021f7824 */ /* 0x000fc600078e00ff */
[----:B------:R-:W-:Y:S02]  /*0c80*/  SHF.R.S32.HI R33, RZ, 0x1f, R33 ;  /* 0x0000001fff217819 */ /* 0x000fe40000011421 */
[----:B------:R-:W-:Y:S01]  /*0c90*/  SHF.R.S32.HI R31, RZ, 0x1f, R31 ;  /* 0x0000001fff1f7819 */ /* 0x000fe2000001141f */
[----:B------:R-:W-:Y:S01]  /*0ca0*/  IMAD.SHL.U32 R34, R2, 0x4000, RZ ;  /* 0x0000400002227824 */ /* 0x000fe200078e00ff */
[----:B------:R-:W-:Y:S02]  /*0cb0*/  LOP3.LUT R33, R33, 0x54, RZ, 0xc0, !PT ;  /* 0x0000005421217812 */ /* 0x000fe400078ec0ff */
[----:B------:R-:W-:Y:S02]  /*0cc0*/  LOP3.LUT R32, R31, 0xc, RZ, 0xc0, !PT ;  /* 0x0000000c1f207812 */ /* 0x000fe400078ec0ff */
[----:B------:R-:W-:Y:S02]  /*0cd0*/  IADD3.X R25, PT, PT, RZ, RZ, RZ, P3, P4 ;  /* 0x000000ffff197210 */ /* 0x000fe40001fe84ff */
[----:B------:R-:W-:-:S02]  /*0ce0*/  IADD3 R30, P3, P4, R32, R30, R33 ;  /* 0x0000001e201e7210 */ /* 0x000fc40007c7e021 */
[----:B------:R-:W-:Y:S02]  /*0cf0*/  SHF.R.S32.HI R32, RZ, 0x1f, R34 ;  /* 0x0000001fff207819 */ /* 0x000fe40000011422 */
[----:B------:R-:W-:Y:S02]  /*0d00*/  LOP3.LUT R33, R0, 0x1c, RZ, 0xc0, !PT ;  /* 0x0000001c00217812 */ /* 0x000fe400078ec0ff */
[----:B------:R-:W-:Y:S02]  /*0d10*/  LOP3.LUT R32, R32, 0xffffffac, RZ, 0xc0, !PT ;  /* 0xffffffac20207812 */ /* 0x000fe400078ec0ff */
[----:B------:R-:W-:Y:S02]  /*0d20*/  IADD3.X R21, PT, PT, RZ, R25, RZ, P3, P4 ;  /* 0x00000019ff157210 */ /* 0x000fe40001fe84ff */
[----:B------:R-:W-:Y:S02]  /*0d30*/  IADD3 R30, P3, P4, R33, R30, R32 ;  /* 0x0000001e211e7210 */ /* 0x000fe40007c7e020 */
[----:B------:R-:W-:Y:S01]  /*0d40*/  SHF.R.S32.HI R32, RZ, 0x1f, R34 ;  /* 0x0000001fff207819 */ /* 0x000fe20000011422 */
[----:B------:R-:W-:-:S03]  /*0d50*/  IMAD.SHL.U32 R34, R6, 0x4000, RZ ;  /* 0x0000400006227824 */ /* 0x000fc600078e00ff */
[----:B------:R-:W-:Y:S01]  /*0d60*/  IADD3.X R21, PT, PT, RZ, R21, R32, P3, P4 ;  /* 0x00000015ff157210 */ /* 0x000fe20001fe8420 */
[----:B------:R-:W-:Y:S01]  /*0d70*/  IMAD.SHL.U32 R32, R2, 0x4000000, RZ ;  /* 0x0400000002207824 */ /* 0x000fe200078e00ff */
[----:B------:R-:W-:-:S04]  /*0d80*/  SHF.R.S32.HI R34, RZ, 0x1f, R34 ;  /* 0x0000001fff227819 */ /* 0x000fc80000011422 */
[----:B------:R-:W-:Y:S02]  /*0d90*/  SHF.R.S32.HI R32, RZ, 0x1f, R32 ;  /* 0x0000001fff207819 */ /* 0x000fe40000011420 */
[----:B------:R-:W-:Y:S02]  /*0da0*/  LOP3.LUT R34, R34, 0x6, RZ, 0xc0, !PT ;  /* 0x0000000622227812 */ /* 0x000fe400078ec0ff */
[----:B------:R-:W-:-:S04]  /*0db0*/  LOP3.LUT R25, R32, 0xe, RZ, 0xc0, !PT ;  /* 0x0000000e20197812 */ /* 0x000fc800078ec0ff */
[----:B------:R-:W-:Y:S01]  /*0dc0*/  IADD3 R29, P3, P4, R25, R29, R34 ;  /* 0x0000001d191d7210 */ /* 0x000fe20007c7e022 */
[----:B------:R-:W-:Y:S01]  /*0dd0*/  IMAD.SHL.U32 R34, R6, 0x800000, RZ ;  /* 0x0080000006227824 */ /* 0x000fe200078e00ff */
[----:B------:R-:W-:Y:S02]  /*0de0*/  SHF.R.S32.HI R25, RZ, 0x1f, R6 ;  /* 0x0000001fff197819 */ /* 0x000fe40000011406 */
[----:B------:R-:W-:Y:S02]  /*0df0*/  SHF.R.S32.HI R33, RZ, 0x1f, R37 ;  /* 0x0000001fff217819 */ /* 0x000fe40000011425 */
[----:B------:R-:W-:Y:S02]  /*0e00*/  SHF.R.S32.HI R34, RZ, 0x1f, R34 ;  /* 0x0000001fff227819 */ /* 0x000fe40000011422 */
[----:B------:R-:W-:Y:S02]  /*0e10*/  LOP3.LUT R25, R25, 0x1e, RZ, 0xc0, !PT ;  /* 0x0000001e19197812 */ /* 0x000fe400078ec0ff */
[----:B------:R-:W-:-:S02]  /*0e20*/  LOP3.LUT R34, R34, 0xd2, RZ, 0xc0, !PT ;  /* 0x000000d222227812 */ /* 0x000fc400078ec0ff */
[----:B------:R-:W-:Y:S02]  /*0e30*/  LOP3.LUT R33, R33, 0xfffffc5a, RZ, 0xc0, !PT ;  /* 0xfffffc5a21217812 */ /* 0x000fe400078ec0ff */
[----:B------:R-:W-:Y:S02]  /*0e40*/  IADD3.X R23, PT, PT, RZ, R28, RZ, P3, P4 ;  /* 0x0000001cff177210 */ /* 0x000fe40001fe84ff */
[----:B------:R-:W-:Y:S01]  /*0e50*/  IADD3 R33, P3, P4, R33, R25, R34 ;  /* 0x0000001921217210 */ /* 0x000fe20007c7e022 */
[----:B------:R-:W-:Y:S01]  /*0e60*/  IMAD.SHL.U32 R25, R6, 0x20000, RZ ;  /* 0x0002000006197824 */ /* 0x000fe200078e00ff */
[----:B------:R-:W-:-:S04]  /*0e70*/  SHF.R.S32.HI R37, RZ, 0x1f, R37 ;  /* 0x0000001fff257819 */ /* 0x000fc80000011425 */
[----:B------:R-:W-:Y:S02]  /*0e80*/  SHF.R.S32.HI R25, RZ, 0x1f, R25 ;  /* 0x0000001fff197819 */ /* 0x000fe40000011419 */
[----:B------:R-:W-:Y:S02]  /*0e90*/  LOP3.LUT R28, R27, 0x36, RZ, 0xc0, !PT ;  /* 0x000000361b1c7812 */ /* 0x000fe400078ec0ff */
[----:B------:R-:W-:Y:S02]  /*0ea0*/  LOP3.LUT R25, R25, 0x36, RZ, 0xc0, !PT ;  /* 0x0000003619197812 */ /* 0x000fe400078ec0ff */
[----:B------:R-:W-:Y:S02]  /*0eb0*/  IADD3.X R37, PT, PT, R37, RZ, RZ, P3, P4 ;  /* 0x000000ff25257210 */ /* 0x000fe40001fe84ff */
[----:B------:R-:W-:Y:S01]  /*0ec0*/  IADD3 R25, P3, P4, R25, R33, R28 ;  /* 0x0000002119197210 */ /* 0x000fe20007c7e01c */
[----:B------:R-:W-:Y:S01]  /*0ed0*/  IMAD.SHL.U32 R28, R6, 0x4, RZ ;  /* 0x00000004061c7824 */ /* 0x000fe200078e00ff */
[----:B------:R-:W-:-:S04]  /*0ee0*/  LOP3.LUT R33, R24, 0x10e, RZ, 0xc0, !PT ;  /* 0x0000010e18217812 */ /* 0x000fc800078ec0ff */
[----:B------:R-:W-:-:S04]  /*0ef0*/  SHF.R.S32.HI R28, RZ, 0x1f, R28 ;  /* 0x0000001fff1c7819 */ /* 0x000fc8000001141c */
[----:B------:R-:W-:Y:S02]  /*0f00*/  LOP3.LUT R24, R28, 0x1e, RZ, 0xc0, !PT ;  /* 0x0000001e1c187812 */ /* 0x000fe400078ec0ff */
[----:B------:R-:W-:Y:S01]  /*0f10*/  IADD3.X R37, PT, PT, RZ, R37, RZ, P3, P4 ;  /* 0x00000025ff257210 */ /* 0x000fe20001fe84ff */
[----:B------:R-:W-:Y:S01]  /*0f20*/  IMAD.SHL.U32 R28, R6, 0x80000, RZ ;  /* 0x00080000061c7824 */ /* 0x000fe200078e00ff */
[----:B------:R-:W-:Y:S01]  /*0f30*/  IADD3 R25, P3, P4, R24, R25, R33 ;  /* 0x0000001918197210 */ /* 0x000fe20007c7e021 */
[----:B------:R-:W-:-:S03]  /*0f40*/  IMAD.SHL.U32 R24, R2, 0x800000, RZ ;  /* 0x0080000002187824 */ /* 0x000fc600078e00ff */
[----:B------:R-:W-:Y:S02]  /*0f50*/  SHF.R.S32.HI R28, RZ, 0x1f, R28 ;  /* 0x0000001fff1c7819 */ /* 0x000fe4000001141c */
[----:B------:R-:W-:Y:S02]  /*0f60*/  SHF.R.S32.HI R24, RZ, 0x1f, R24 ;  /* 0x0000001fff187819 */ /* 0x000fe40000011418 */
[----:B------:R-:W-:Y:S02]  /*0f70*/  LOP3.LUT R28, R28, 0x2a, RZ, 0xc0, !PT ;  /* 0x0000002a1c1c7812 */ /* 0x000fe400078ec0ff */
[----:B------:R-:W-:Y:S02]  /*0f80*/  LOP3.LUT R24, R24, 0x2a, RZ, 0xc0, !PT ;  /* 0x0000002a18187812 */ /* 0x000fe400078ec0ff */
[----:B------:R-:W-:Y:S02]  /*0f90*/  LOP3.LUT R33, R31, 0x2a, RZ, 0xc0, !PT ;  /* 0x0000002a1f217812 */ /* 0x000fe400078ec0ff */
[----:B------:R-:W-:-:S02]  /*0fa0*/  IADD3.X R37, PT, PT, RZ, R37, RZ, P3, P4 ;  /* 0x00000025ff257210 */ /* 0x000fc40001fe84ff */
[----:B------:R-:W-:Y:S02]  /*0fb0*/  IADD3 R28, P3, P4, R24, R33, R28 ;  /* 0x00000021181c7210 */ /* 0x000fe40007c7e01c */
[C-C-:B------:R-:W-:Y:S02]  /*0fc0*/  SHF.L.U64.HI R34, R2.reuse, 0x1c, R3.reuse ;  /* 0x0000001c02227819 */ /* 0x140fe40000010203 */
[----:B------:R-:W-:Y:S02]  /*0fd0*/  SHF.L.U64.HI R33, R2, 0x1d, R3 ;  /* 0x0000001d02217819 */ /* 0x000fe40000010203 */
[----:B------:R-:W-:Y:S02]  /*0fe0*/  SHF.R.S32.HI R34, RZ, 0x1f, R34 ;  /* 0x0000001fff227819 */ /* 0x000fe40000011422 */
[----:B------:R-:W-:Y:S02]  /*0ff0*/  SHF.R.S32.HI R33, RZ, 0x1f, R33 ;  /* 0x0000001fff217819 */ /* 0x000fe40000011421 */
[----:B------:R-:W-:-:S02]  /*1000*/  LOP3.LUT R34, R34, 0x2a, RZ, 0xc0, !PT ;  /* 0x0000002a22227812 */ /* 0x000fc400078ec0ff */
[----:B------:R-:W-:Y:S02]  /*1010*/  LOP3.LUT R33, R33, 0x2a, RZ, 0xc0, !PT ;  /* 0x0000002a21217812 */ /* 0x000fe400078ec0ff */
[----:B------:R-:W-:Y:S02]  /*1020*/  IADD3.X R24, PT, PT, RZ, RZ, RZ, P3, P4 ;  /* 0x000000ffff187210 */ /* 0x000fe40001fe84ff */
[----:B------:R-:W-:Y:S01]  /*1030*/  IADD3 R28, P3, P4, R33, R28, R34 ;  /* 0x0000001c211c7210 */ /* 0x000fe20007c7e022 */
[----:B------:R-:W-:Y:S01]  /*1040*/  IMAD.SHL.U32 R33, R2, 0x10000000, RZ ;  /* 0x1000000002217824 */ /* 0x000fe200078e00ff */
[----:B------:R-:W-:-:S04]  /*1050*/  LOP3.LUT R34, R32, 0x62, RZ, 0xc0, !PT ;  /* 0x0000006220227812 */ /* 0x000fc800078ec0ff */
[----:B------:R-:W-:-:S04]  /*1060*/  SHF.R.S32.HI R33, RZ, 0x1f, R33 ;  /* 0x0000001fff217819 */ /* 0x000fc80000011421 */
[----:B------:R-:W-:Y:S02]  /*1070*/  LOP3.LUT R39, R33, 0x62, RZ, 0xc0, !PT ;  /* 0x0000006221277812 */ /* 0x000fe400078ec0ff */
[----:B------:R-:W-:Y:S02]  /*1080*/  IADD3.X R24, PT, PT, RZ, R24, RZ, P3, P4 ;  /* 0x00000018ff187210 */ /* 0x000fe40001fe84ff */
[----:B------:R-:W-:Y:S01]  /*1090*/  IADD3 R28, P3, P4, R39, R28, R34 ;  /* 0x0000001c271c7210 */ /* 0x000fe20007c7e022 */
[----:B------:R-:W-:-:S05]  /*10a0*/  IMAD.SHL.U32 R34, R2, 0x2000, RZ ;  /* 0x0000200002227824 */ /* 0x000fca00078e00ff */
[----:B------:R-:W-:Y:S01]  /*10b0*/  SHF.R.S32.HI R34, RZ, 0x1f, R34 ;  /* 0x0000001fff227819 */ /* 0x000fe20000011422 */
[----:B------:R-:W-:-:S03]  /*10c0*/  IMAD.SHL.U32 R39, R6, 0x200000, RZ ;  /* 0x0020000006277824 */ /* 0x000fc600078e00ff */
[----:B------:R-:W-:Y:S02]  /*10d0*/  LOP3.LUT R34, R34, 0x10e, RZ, 0xc0, !PT ;  /* 0x0000010e22227812 */ /* 0x000fe400078ec0ff */
[----:B------:R-:W-:Y:S02]  /*10e0*/  IADD3.X R24, PT, PT, RZ, R24, RZ, P3, P4 ;  /* 0x00000018ff187210 */ /* 0x000fe40001fe84ff */
[----:B------:R-:W-:Y:S02]  /*10f0*/  IADD3 R25, P3, P4, R34, R25, R38 ;  /* 0x0000001922197210 */ /* 0x000fe40007c7e026 */
[----:B------:R-:W-:Y:S02]  /*1100*/  SHF.R.U64 R38, R6, 0x15, R7 ;  /* 0x0000001506267819 */ /* 0x000fe40000001207 */
[----:B------:R-:W-:Y:S02]  /*1110*/  SHF.R.S32.HI R39, RZ, 0x1f, R39 ;  /* 0x0000001fff277819 */ /* 0x000fe40000011427 */
[----:B------:R-:W-:-:S02]  /*1120*/  SHF.R.S32.HI R34, RZ, 0x1f, R26 ;  /* 0x0000001fff227819 */ /* 0x000fc4000001141a */
[----:B------:R-:W-:Y:S02]  /*1130*/  LOP3.LUT R38, R38, 0x2, RZ, 0xc0, !PT ;  /* 0x0000000226267812 */ /* 0x000fe400078ec0ff */
[----:B------:R-:W-:Y:S02]  /*1140*/  LOP3.LUT R27, R39, 0x6, RZ, 0xc0, !PT ;  /* 0x00000006271b7812 */ /* 0x000fe400078ec0ff */
[----:B------:R-:W-:Y:S02]  /*1150*/  IADD3.X R26, PT, PT, RZ, R37, R34, P3, P4 ;  /* 0x00000025ff1a7210 */ /* 0x000fe40001fe8422 */
[----:B------:R-:W-:Y:S02]  /*1160*/  IADD3 R27, P3, P4, R38, R27, R40 ;  /* 0x0000001b261b7210 */ /* 0x000fe40007c7e028 */
[----:B------:R-:W-:Y:S02]  /*1170*/  SHF.R.S32.HI R37, RZ, 0x1f, R22 ;  /* 0x0000001fff257819 */ /* 0x000fe40000011416 */
[----:B------:R-:W-:-:S02]  /*1180*/  LOP3.LUT R32, R32, 0x6, RZ, 0xc0, !PT ;  /* 0x0000000620207812 */ /* 0x000fc400078ec0ff */
[----:B------:R-:W-:Y:S02]  /*1190*/  LOP3.LUT R22, R0, 0xffffff86, RZ, 0xc0, !PT ;  /* 0xffffff8600167812 */ /* 0x000fe400078ec0ff */
[----:B------:R-:W-:Y:S02]  /*11a0*/  IADD3.X R37, PT, PT, RZ, RZ, R37, P3, P4 ;  /* 0x000000ffff257210 */ /* 0x000fe40001fe8425 */
[----:B------:R-:W-:Y:S02]  /*11b0*/  IADD3 R22, P3, P4, R22, R27, R32 ;  /* 0x0000001b16167210 */ /* 0x000fe40007c7e020 */
[----:B------:R-:W-:Y:S02]  /*11c0*/  LOP3.LUT R31, R31, 0x6, RZ, 0xc0, !PT ;  /* 0x000000061f1f7812 */ /* 0x000fe400078ec0ff */
[----:B------:R-:W-:Y:S02]  /*11d0*/  LOP3.LUT R33, R33, 0x6, RZ, 0xc0, !PT ;  /* 0x0000000621217812 */ /* 0x000fe400078ec0ff */
[----:B------:R-:W-:-:S02]  /*11e0*/  IADD3.X R34, PT, PT, R34, R37, RZ, P3, P4 ;  /* 0x0000002522227210 */ /* 0x000fc40001fe84ff */
[----:B------:R-:W-:Y:S02]  /*11f0*/  IADD3 R22, P3, P4, R31, R22, R33 ;  /* 0x000000161f167210 */ /* 0x000fe40007c7e021 */
[----:B------:R-:W-:-:S04]  /*1200*/  SHF.L.U64.HI R31, R6, 0x13, R7 ;  /* 0x00000013061f7819 */ /* 0x000fc80000010207 */
[----:B------:R-:W-:Y:S02]  /*1210*/  SHF.R.S32.HI R27, RZ, 0x1e, R31 ;  /* 0x0000001eff1b7819 */ /* 0x000fe4000001141f */
[----:B------:R-:W-:Y:S01]  /*1220*/  LOP3.LUT R32, R20, 0xe, RZ, 0xc0, !PT ;  /* 0x0000000e14207812 */ /* 0x000fe200078ec0ff */
[----:B------:R-:W-:Y:S01]  /*1230*/  IMAD.SHL.U32 R37, R2, 0x800, RZ ;  /* 0x0000080002257824 */ /* 0x000fe200078e00ff */
[----:B------:R-:W-:Y:S02]  /*1240*/  LOP3.LUT R20, R27, 0xfffffffe, RZ, 0xc0, !PT ;  /* 0xfffffffe1b147812 */ /* 0x000fe400078ec0ff */
[----:B------:R-:W-:Y:S02]  /*1250*/  LOP3.LUT R27, R19, 0xe, RZ, 0xc0, !PT ;  /* 0x0000000e131b7812 */ /* 0x000fe400078ec0ff */
[----:B------:R-:W-:Y:S02]  /*1260*/  IADD3.X R19, PT, PT, RZ, R34, RZ, P3, P4 ;  /* 0x00000022ff137210 */ /* 0x000fe40001fe84ff */
[----:B------:R-:W-:-:S02]  /*1270*/  IADD3 R32, P3, P4, R27, R32, R20 ;  /* 0x000000201b207210 */ /* 0x000fc40007c7e014 */
[----:B------:R-:W-:Y:S02]  /*1280*/  SHF.R.S32.HI R33, RZ, 0x1d, R37 ;  /* 0x0000001dff217819 */ /* 0x000fe40000011425 */
[----:B------:R-:W-:Y:S02]  /*1290*/  SHF.R.U32.HI R27, RZ, 0x17, R3 ;  /* 0x00000017ff1b7819 */ /* 0x000fe40000011603 */
[----:B------:R-:W-:Y:S02]  /*12a0*/  SHF.R.S32.HI R31, RZ, 0x1f, R31 ;  /* 0x0000001fff1f7819 */ /* 0x000fe4000001141f */
[----:B------:R-:W-:Y:S02]  /*12b0*/  LOP3.LUT R33, R33, 0xfffffffc, RZ, 0xc0, !PT ;  /* 0xfffffffc21217812 */ /* 0x000fe400078ec0ff */
[----:B------:R-:W-:Y:S02]  /*12c0*/  LOP3.LUT R20, R18, 0x4, R27, 0xf8, !PT ;  /* 0x0000000412147812 */ /* 0x000fe400078ef81b */
[----:B------:R-:W-:-:S02]  /*12d0*/  SHF.R.U32.HI R27, RZ, 0x18, R3 ;  /* 0x00000018ff1b7819 */ /* 0x000fc40000011603 */
[----:B------:R-:W-:Y:S02]  /*12e0*/  IADD3.X R31, PT, PT, RZ, RZ, R31, P3, P4 ;  /* 0x000000ffff1f7210 */ /* 0x000fe40001fe841f */
[----:B------:R-:W-:Y:S02]  /*12f0*/  IADD3 R20, P3, PT, R33, R20, RZ ;  /* 0x0000001421147210 */ /* 0x000fe40007f7e0ff */
[----:B------:R-:W-:Y:S02]  /*1300*/  LOP3.LUT R27, R27, 0x4, RZ, 0xc0, !PT ;  /* 0x000000041b1b7812 */ /* 0x000fe400078ec0ff */
[----:B------:R-:W-:Y:S02]  /*1310*/  SHF.R.S32.HI R37, RZ, 0x1f, R37 ;  /* 0x0000001fff257819 */ /* 0x000fe40000011425 */
[----:B------:R-:W-:Y:S02]  /*1320*/  ISETP.NE.U32.AND P4, PT, R20, -0x4, PT ;  /* 0xfffffffc1400780c */ /* 0x000fe40003f85070 */
[----:B------:R-:W-:Y:S01]  /*1330*/  IADD3 R20, P5, P6, R27, R33, R18 ;  /* 0x000000211b147210 */ /* 0x000fe20007ebe012 */
[----:B------:R-:W-:-:S03]  /*1340*/  IMAD.X R27, R37, 0x1, R16, P3 ;  /* 0x00000001251b7824 */ /* 0x000fc600018e0610 */
[----:B------:R-:W-:Y:S02]  /*1350*/  IADD3.X R33, PT, PT, RZ, R37, R16, P5, P6 ;  /* 0x00000025ff217210 */ /* 0x000fe40002fec410 */
[----:B------:R-:W-:Y:S01]  /*1360*/  ISETP.NE.AND.EX P4, PT, R27, -0x1, PT, P4 ;  /* 0xffffffff1b00780c */ /* 0x000fe20003f85340 */
[----:B------:R-:W-:Y:S01]  /*1370*/  IMAD.SHL.U32 R27, R2, 0x200, RZ ;  /* 0x00000200021b7824 */ /* 0x000fe200078e00ff */
[----:B------:R-:W-:-:S04]  /*1380*/  ISETP.NE.U32.AND P3, PT, R20, -0x4, PT ;  /* 0xfffffffc1400780c */ /* 0x000fc80003f65070 */
[----:B------:R-:W-:Y:S02]  /*1390*/  ISETP.NE.AND.EX P3, PT, R33, -0x1, PT, P3 ;  /* 0xffffffff2100780c */ /* 0x000fe40003f65330 */
[----:B------:R-:W-:Y:S02]  /*13a0*/  SHF.R.U32.HI R33, RZ, 0x19, R3 ;  /* 0x00000019ff217819 */ /* 0x000fe40000011603 */
[----:B------:R-:W-:Y:S02]  /*13b0*/  SHF.R.S32.HI R20, RZ, 0x1d, R27 ;  /* 0x0000001dff147819 */ /* 0x000fe4000001141b */
[----:B------:R-:W-:Y:S02]  /*13c0*/  ISETP.NE.AND P5, PT, R35, RZ, PT ;  /* 0x000000ff2300720c */ /* 0x000fe40003fa5270 */
[----:B------:R-:W-:Y:S02]  /*13d0*/  LOP3.LUT R33, R18, 0x4, R33, 0xf8, !PT ;  /* 0x0000000412217812 */ /* 0x000fe400078ef821 */
[----:B------:R-:W-:-:S02]  /*13e0*/  LOP3.LUT R20, R20, 0xfffffffc, RZ, 0xc0, !PT ;  /* 0xfffffffc14147812 */ /* 0x000fc400078ec0ff */
[----:B------:R-:W-:Y:S02]  /*13f0*/  SEL R18, RZ, 0x100, !P5 ;  /* 0x00000100ff127807 */ /* 0x000fe40006800000 */
[----:B------:R-:W-:-:S04]  /*1400*/  IADD3 R20, P5, PT, R20, R33, RZ ;  /* 0x0000002114147210 */ /* 0x000fc80007fbe0ff */
[----:B------:R-:W-:Y:S02]  /*1410*/  LEA.HI.X.SX32 R16, R27, R16, 0x1, P5 ;  /* 0x000000101b107211 */ /* 0x000fe400028f0eff */
[----:B------:R-:W-:-:S04]  /*1420*/  ISETP.NE.U32.AND P5, PT, R20, -0x4, PT ;  /* 0xfffffffc1400780c */ /* 0x000fc80003fa5070 */
[----:B------:R-:W-:Y:S01]  /*1430*/  ISETP.NE.AND.EX P5, PT, R16, -0x1, PT, P5 ;  /* 0xffffffff1000780c */ /* 0x000fe20003fa5350 */
[----:B------:R-:W-:Y:S01]  /*1440*/  IMAD.X R16, RZ, RZ, RZ, P0 ;  /* 0x000000ffff107224 */ /* 0x000fe200000e06ff */
[----:B------:R-:W-:-:S04]  /*1450*/  LEA R14, P0, R17, R14, 0x1 ;  /* 0x0000000e110e7211 */ /* 0x000fc800078008ff */
[----:B------:R-:W-:Y:S02]  /*1460*/  LEA.HI.X R15, R17, R15, R16, 0x1, P0 ;  /* 0x0000000f110f7211 */ /* 0x000fe400000f0c10 */
[----:B------:R-:W-:Y:S01]  /*1470*/  ISETP.GT.U32.AND P0, PT, R14, 0x15, PT ;  /* 0x000000150e00780c */ /* 0x000fe20003f04070 */
[----:B------:R-:W2:Y:S03]  /*1480*/  LDG.E.64 R16, desc[UR4][R8.64] ;  /* 0x0000000408107981 */ /* 0x000ea6000c1e1b00 */
[----:B------:R-:W-:Y:S02]  /*1490*/  ISETP.GT.U32.AND.EX P0, PT, R15, RZ, PT, P0 ;  /* 0x000000ff0f00720c */ /* 0x000fe40003f04100 */
[----:B------:R-:W3:Y:S01]  /*14a0*/  LDG.E.64 R14, desc[UR4][R8.64+0x10] ;  /* 0x00001004080e7981 */ /* 0x000ee2000c1e1b00 */
[----:B------:R-:W-:Y:S02]  /*14b0*/  SEL R20, RZ, 0x80000000, !P2 ;  /* 0x80000000ff147807 */ /* 0x000fe40005000000 */
[----:B------:R-:W-:-:S02]  /*14c0*/  ISETP.GT.U32.AND P2, PT, R29, 0x13, PT ;  /* 0x000000131d00780c */ /* 0x000fc40003f44070 */
[----:B------:R-:W-:Y:S02]  /*14d0*/  LOP3.LUT R29, R0, 0x2a, RZ, 0xc0, !PT ;  /* 0x0000002a001d7812 */ /* 0x000fe400078ec0ff */
[----:B------:R-:W-:Y:S02]  /*14e0*/  ISETP.GT.U32.AND.EX P2, PT, R23, RZ, PT, P2 ;  /* 0x000000ff1700720c */ /* 0x000fe40003f44120 */
[----:B------:R-:W-:Y:S02]  /*14f0*/  SHF.R.U32.HI R23, RZ, 0xb, R7 ;  /* 0x0000000bff177819 */ /* 0x000fe40000011607 */
[----:B------:R-:W-:Y:S02]  /*1500*/  SHF.R.U32.HI R0, RZ, 0xa, R3 ;  /* 0x0000000aff007819 */ /* 0x000fe40000011603 */
[----:B------:R-:W-:Y:S02]  /*1510*/  ISETP.NE.AND P6, PT, R36, RZ, PT ;  /* 0x000000ff2400720c */ /* 0x000fe40003fc5270 */
[----:B------:R-:W-:-:S02]  /*1520*/  LOP3.LUT R23, R23, 0x1, RZ, 0xc0, !PT ;  /* 0x0000000117177812 */ /* 0x000fc400078ec0ff */
[----:B------:R-:W-:Y:S02]  /*1530*/  LOP3.LUT R0, R0, 0x1, RZ, 0xc0, !PT ;  /* 0x0000000100007812 */ /* 0x000fe400078ec0ff */
[----:B------:R-:W-:Y:S02]  /*1540*/  SEL R27, RZ, 0x800, !P6 ;  /* 0x00000800ff1b7807 */ /* 0x000fe40007000000 */
[----:B------:R-:W-:Y:S02]  /*1550*/  ISETP.GT.U32.AND P6, PT, R30, 0x7b, PT ;  /* 0x0000007b1e00780c */ /* 0x000fe40003fc4070 */
[----:B------:R-:W-:Y:S02]  /*1560*/  SEL R30, RZ, 0x2000000, P4 ;  /* 0x02000000ff1e7807 */ /* 0x000fe40002000000 */
[----:B------:R-:W-:Y:S02]  /*1570*/  IADD3 R0, P4, PT, R0, R23, RZ ;  /* 0x0000001700007210 */ /* 0x000fe40007f9e0ff */
[----:B------:R-:W-:-:S03]  /*1580*/  SEL R33, RZ, 0x1000000, P1 ;  /* 0x01000000ff217807 */ /* 0x000fc60000800000 */
[----:B------:R-:W-:Y:S01]  /*1590*/  IMAD.SHL.U32 R23, R0, 0x2, RZ ;  /* 0x0000000200177824 */ /* 0x000fe200078e00ff */
[----:B------:R-:W-:Y:S01]  /*15a0*/  IADD3 R28, P1, PT, R28, R29, RZ ;  /* 0x0000001d1c1c7210 */ /* 0x000fe20007f3e0ff */
[----:B------:R-:W-:-:S03]  /*15b0*/  IMAD.X R29, RZ, RZ, RZ, P4 ;  /* 0x000000ffff1d7224 */ /* 0x000fc600020e06ff */
[----:B------:R-:W-:Y:S01]  /*15c0*/  ISETP.NE.U32.AND P4, PT, R23, R32, PT ;  /* 0x000000201700720c */ /* 0x000fe20003f85070 */
[C---:B------:R-:W-:Y:S01]  /*15d0*/  IMAD.SHL.U32 R32, R2.reuse, 0x8000, RZ ;  /* 0x0000800002207824 */ /* 0x040fe200078e00ff */
[----:B------:R-:W-:Y:S02]  /*15e0*/  SHF.L.U64.HI R23, R2, 0x4, R3 ;  /* 0x0000000402177819 */ /* 0x000fe40000010203 */
[----:B------:R-:W-:Y:S02]  /*15f0*/  SHF.L.U64.HI R0, R0, 0x1, R29 ;  /* 0x0000000100007819 */ /* 0x000fe4000001021d */
[----:B------:R-:W-:Y:S02]  /*1600*/  SHF.R.S32.HI R23, RZ, 0x1f, R23 ;  /* 0x0000001fff177819 */ /* 0x000fe40000011417 */
[----:B------:R-:W-:Y:S02]  /*1610*/  SHF.R.S32.HI R32, RZ, 0x1f, R32 ;  /* 0x0000001fff207819 */ /* 0x000fe40000011420 */
[----:B------:R-:W-:-:S02]  /*1620*/  ISETP.NE.AND.EX P4, PT, R0, R31, PT, P4 ;  /* 0x0000001f0000720c */ /* 0x000fc40003f85340 */
[----:B------:R-:W-:Y:S02]  /*1630*/  LOP3.LUT R0, R30, R11, R33, 0xfe, !PT ;  /* 0x0000000b1e007212 */ /* 0x000fe400078efe21 */
[----:B------:R-:W-:Y:S02]  /*1640*/  LOP3.LUT R11, R23, 0x1e, RZ, 0xc0, !PT ;  /* 0x0000001e170b7812 */ /* 0x000fe400078ec0ff */
[----:B------:R-:W-:Y:S02]  /*1650*/  LOP3.LUT R32, R32, 0xa2, RZ, 0xc0, !PT ;  /* 0x000000a220207812 */ /* 0x000fe400078ec0ff */
[----:B------:R-:W-:Y:S02]  /*1660*/  SHF.L.U64.HI R30, R2, 0x16, R3 ;  /* 0x00000016021e7819 */ /* 0x000fe40000010203 */
[----:B------:R-:W-:Y:S02]  /*1670*/  SEL R29, RZ, 0x4000000, P3 ;  /* 0x04000000ff1d7807 */ /* 0x000fe40001800000 */
[----:B------:R-:W-:Y:S01]  /*1680*/  SEL R23, RZ, 0x8000000, P5 ;  /* 0x08000000ff177807 */ /* 0x000fe20002800000 */
[----:B------:R-:W-:Y:S01]  /*1690*/  IMAD.SHL.U32 R31, R6, 0x8000000, RZ ;  /* 0x08000000061f7824 */ /* 0x000fe200078e00ff */
[----:B------:R-:W-:-:S02]  /*16a0*/  IADD3 R25, P5, P3, R32, R25, R11 ;  /* 0x0000001920197210 */ /* 0x000fc40007bbe00b */
[----:B------:R-:W-:Y:S02]  /*16b0*/  SHF.R.S32.HI R11, RZ, 0x1e, R30 ;  /* 0x0000001eff0b7819 */ /* 0x000fe4000001141e */
[----:B------:R-:W-:Y:S02]  /*16c0*/  ISETP.GT.U32.AND.EX P6, PT, R21, RZ, PT, P6 ;  /* 0x000000ff1500720c */ /* 0x000fe40003fc4160 */
[----:B------:R-:W-:Y:S02]  /*16d0*/  LOP3.LUT R21, R11, 0xfffffffe, RZ, 0xc0, !PT ;  /* 0xfffffffe0b157812 */ /* 0x000fe400078ec0ff */
[----:B------:R-:W-:Y:S02]  /*16e0*/  SHF.R.S32.HI R31, RZ, 0x1f, R31 ;  /* 0x0000001fff1f7819 */ /* 0x000fe4000001141f */
[----:B------:R-:W-:Y:S02]  /*16f0*/  SEL R11, RZ, 0x400000, !P0 ;  /* 0x00400000ff0b7807 */ /* 0x000fe40004000000 */
[----:B------:R-:W-:-:S02]  /*1700*/  IADD3 R22, P0, PT, R22, R21, RZ ;  /* 0x0000001516167210 */ /* 0x000fc40007f1e0ff */
[----:B------:R-:W-:Y:S02]  /*1710*/  LOP3.LUT R31, R31, 0x3fe, RZ, 0xc0, !PT ;  /* 0x000003fe1f1f7812 */ /* 0x000fe400078ec0ff */
[----:B------:R-:W-:Y:S02]  /*1720*/  LOP3.LUT R21, R23, R0, R29, 0xfe, !PT ;  /* 0x0000000017157212 */ /* 0x000fe400078efe1d */
[----:B------:R-:W-:Y:S02]  /*1730*/  SEL R0, RZ, 0x1000, !P2 ;  /* 0x00001000ff007807 */ /* 0x000fe40005000000 */
[----:B------:R-:W-:Y:S01]  /*1740*/  LEA.HI.X.SX32 R23, R30, R19, 0x1, P0 ;  /* 0x000000131e177211 */ /* 0x000fe200000f0eff */
[----:B------:R-:W-:Y:S01]  /*1750*/  IMAD.SHL.U32 R19, R4, 0x40000000, RZ ;  /* 0x4000000004137824 */ /* 0x000fe200078e00ff */
[----:B------:R-:W-:Y:S01]  /*1760*/  LEA R29, P2, R12, R31, 0x1 ;  /* 0x0000001f0c1d7211 */ /* 0x000fe200078408ff */
[----:B------:R-:W-:Y:S01]  /*1770*/  IMAD.X R24, RZ, RZ, R24, P1 ;  /* 0x000000ffff187224 */ /* 0x000fe200008e0618 */
[----:B------:R-:W-:-:S02]  /*1780*/  ISETP.GT.U32.AND P1, PT, R28, 0xb5, PT ;  /* 0x000000b51c00780c */ /* 0x000fc40003f24070 */
[----:B------:R-:W-:Y:S02]  /*1790*/  ISETP.GT.U32.AND P0, PT, R22, 0x1, PT ;  /* 0x000000011600780c */ /* 0x000fe40003f04070 */
[----:B------:R-:W-:Y:S02]  /*17a0*/  LEA.HI.X R28, R12, RZ, R13, 0x1, P2 ;  /* 0x000000ff0c1c7211 */ /* 0x000fe400010f0c0d */
[--C-:B------:R-:W-:Y:S02]  /*17b0*/  SHF.R.U64 R22, R6, 0x16, R7.reuse ;  /* 0x0000001606167819 */ /* 0x100fe40000001207 */
[----:B------:R-:W-:Y:S02]  /*17c0*/  SHF.R.U32.HI R12, RZ, 0x1e, R7 ;  /* 0x0000001eff0c7819 */ /* 0x000fe40000011607 */
[----:B------:R-:W-:Y:S02]  /*17d0*/  SHF.R.S32.HI R13, RZ, 0x1e, R19 ;  /* 0x0000001eff0d7819 */ /* 0x000fe40000011413 */
[----:B------:R-:W-:-:S02]  /*17e0*/  LOP3.LUT R22, R22, 0x2, RZ, 0xc0, !PT ;  /* 0x0000000216167812 */ /* 0x000fc400078ec0ff */
[----:B------:R-:W-:Y:S02]  /*17f0*/  LOP3.LUT R12, R12, 0x2, RZ, 0xc0, !PT ;  /* 0x000000020c0c7812 */ /* 0x000fe400078ec0ff */
[----:B------:R-:W-:Y:S02]  /*1800*/  LOP3.LUT R13, R13, 0xfffffffe, RZ, 0xc0, !PT ;  /* 0xfffffffe0d0d7812 */ /* 0x000fe400078ec0ff */
[----:B------:R-:W-:Y:S02]  /*1810*/  IADD3.X R26, PT, PT, RZ, R26, RZ, P5, P3 ;  /* 0x0000001aff1a7210 */ /* 0x000fe40002fe64ff */
[----:B------:R-:W-:Y:S02]  /*1820*/  LOP3.LUT R18, R27, R21, R18, 0xfe, !PT ;  /* 0x000000151b127212 */ /* 0x000fe400078efe12 */
[----:B------:R-:W-:Y:S02]  /*1830*/  IADD3 R12, P5, P3, R13, R22, R12 ;  /* 0x000000160d0c7210 */ /* 0x000fe40007bbe00c */
[----:B------:R-:W-:-:S02]  /*1840*/  SHF.R.S32.HI R13, RZ, 0x1f, R19 ;  /* 0x0000001fff0d7819 */ /* 0x000fc40000011413 */
[----:B------:R-:W-:Y:S02]  /*1850*/  SEL R21, RZ, 0x800000, !P6 ;  /* 0x00800000ff157807 */ /* 0x000fe40007000000 */
[----:B------:R-:W-:Y:S02]  /*1860*/  LOP3.LUT R11, R20, R18, R11, 0xfe, !PT ;  /* 0x00000012140b7212 */ /* 0x000fe400078efe0b */
[----:B------:R-:W-:Y:S02]  /*1870*/  ISETP.GT.U32.AND.EX P1, PT, R24, RZ, PT, P1 ;  /* 0x000000ff1800720c */ /* 0x000fe40003f24110 */
[----:B------:R-:W-:Y:S02]  /*1880*/  ISETP.GT.U32.AND.EX P6, PT, R23, RZ, PT, P0 ;  /* 0x000000ff1700720c */ /* 0x000fe40003fc4100 */
[----:B------:R-:W-:Y:S02]  /*1890*/  IADD3.X R13, PT, PT, R13, RZ, RZ, P5, P3 ;  /* 0x000000ff0d0d7210 */ /* 0x000fe40002fe64ff */
[----:B------:R-:W-:-:S02]  /*18a0*/  ISETP.GT.U32.AND P3, PT, R12, 0x3, PT ;  /* 0x000000030c00780c */ /* 0x000fc40003f64070 */
[----:B------:R-:W-:Y:S02]  /*18b0*/  ISETP.GT.U32.AND P2, PT, R29, 0x3ff, PT ;  /* 0x000003ff1d00780c */ /* 0x000fe40003f44070 */
[----:B------:R-:W-:Y:S02]  /*18c0*/  ISETP.GT.U32.AND P0, PT, R25, -0x2cf, PT ;  /* 0xfffffd311900780c */ /* 0x000fe40003f04070 */
[----:B------:R-:W-:Y:S02]  /*18d0*/  LOP3.LUT R0, R21, R11, R0, 0xfe, !PT ;  /* 0x0000000b15007212 */ /* 0x000fe400078efe00 */
[----:B------:R-:W-:Y:S02]  /*18e0*/  SEL R12, RZ, 0x40000, !P1 ;  /* 0x00040000ff0c7807 */ /* 0x000fe40004800000 */
[----:B------:R-:W-:Y:S02]  /*18f0*/  SEL R11, RZ, 0x40000000, !P6 ;  /* 0x40000000ff0b7807 */ /* 0x000fe40007000000 */
[----:B------:R-:W-:-:S02]  /*1900*/  ISETP.GT.U32.AND.EX P1, PT, R13, RZ, PT, P3 ;  /* 0x000000ff0d00720c */ /* 0x000fc40003f24130 */
[----:B------:R-:W-:Y:S02]  /*1910*/  ISETP.GT.U32.AND.EX P2, PT, R28, RZ, PT, P2 ;  /* 0x000000ff1c00720c */ /* 0x000fe40003f44120 */
[----:B------:R-:W-:Y:S02]  /*1920*/  ISETP.GT.U32.AND.EX P0, PT, R26, -0x1, PT, P0 ;  /* 0xffffffff1a00780c */ /* 0x000fe40003f04100 */
[----:B------:R-:W-:Y:S02]  /*1930*/  LOP3.LUT R13, R11, R0, R12, 0xfe, !PT ;  /* 0x000000000b0d7212 */ /* 0x000fe400078efe0c */
[----:B------:R-:W-:Y:S02]  /*1940*/  SEL R0, RZ, 0x1, !P4 ;  /* 0x00000001ff007807 */ /* 0x000fe40006000000 */
[----:B------:R-:W-:Y:S02]  /*1950*/  SEL R11, RZ, 0x2, !P1 ;  /* 0x00000002ff0b7807 */ /* 0x000fe40004800000 */
[----:B------:R-:W-:-:S02]  /*1960*/  SEL R18, RZ, 0x400, !P2 ;  /* 0x00000400ff127807 */ /* 0x000fc40005000000 */
[----:B------:R-:W-:-:S04]  /*1970*/  SEL R12, RZ, 0x2000, !P0 ;  /* 0x00002000ff0c7807 */ /* 0x000fc80004000000 */
[----:B------:R-:W-:Y:S02]  /*1980*/  LOP3.LUT R13, R12, R13, R18, 0xfe, !PT ;  /* 0x0000000d0c0d7212 */ /* 0x000fe400078efe12 */
[----:B------:R-:W-:Y:S02]  /*1990*/  LOP3.LUT R10, R10, R2, RZ, 0xfc, !PT ;  /* 0x000000020a0a7212 */ /* 0x000fe400078efcff */
[----:B--2---:R-:W-:Y:S02]  /*19a0*/  LOP3.LUT R6, R16, R6, RZ, 0xfc, !PT ;  /* 0x0000000610067212 */ /* 0x004fe400078efcff */
[----:B---3--:R-:W-:Y:S02]  /*19b0*/  LOP3.LUT R11, R11, R14, R0, 0xfe, !PT ;  /* 0x0000000e0b0b7212 */ /* 0x008fe400078efe00 */
[----:B------:R-:W-:Y:S02]  /*19c0*/  LOP3.LUT R7, R17, R7, RZ, 0xfc, !PT ;  /* 0x0000000711077212 */ /* 0x000fe400078efcff */
[----:B------:R-:W-:-:S02]  /*19d0*/  LOP3.LUT R14, R11, R4, RZ, 0xfc, !PT ;  /* 0x000000040b0e7212 */ /* 0x000fc400078efcff */
[----:B------:R-:W-:Y:S02]  /*19e0*/  LOP3.LUT R15, R15, R5, RZ, 0xfc, !PT ;  /* 0x000000050f0f7212 */ /* 0x000fe400078efcff */
[----:B------:R-:W-:Y:S01]  /*19f0*/  LOP3.LUT R11, R13, 0x20000, R3, 0xfe, !PT ;  /* 0x000200000d0b7812 */ /* 0x000fe200078efe03 */
[----:B------:R-:W-:Y:S04]  /*1a00*/  STG.E.64 desc[UR4][R8.64], R6 ;  /* 0x0000000608007986 */ /* 0x000fe8000c101b04 */
[----:B------:R-:W-:Y:S04]  /*1a10*/  STG.E.64 desc[UR4][R8.64+0x10], R14 ;  /* 0x0000100e08007986 */ /* 0x000fe8000c101b04 */
[----:B------:R-:W-:Y:S01]  /*1a20*/  STG.E.64 desc[UR4][R8.64+0x8], R10 ;  /* 0x0000080a08007986 */ /* 0x000fe2000c101b04 */
[----:B------:R-:W-:Y:S05]  /*1a30*/  EXIT ;  /* 0x000000000000794d */ /* 0x000fea0003800000 */
.L_x_0:
[----:B------:R-:W-:-:S00]  /*1a40*/  BRA `(.L_x_0) ;  /* 0xfffffffc00fc7947 */ /* 0x000fc0000383ffff */
[----:B------:R-:W-:-:S00]  /*1a50*/  NOP ;  /* 0x0000000000007918 */ /* 0x000fc00000000000 */
        /* <DEDUP_REMOVED lines=10> */
.L_x_54:


//--------------------- .text._Z19passo_tlf_18_parte4P10ulonglong3S0_y --------------------------
	.section	.text._Z19passo_tlf_18_parte4P10ulonglong3S0_y,"ax",@progbits
	.align	128
        .global         _Z19passo_tlf_18_parte4P10ulonglong3S0_y
        .type           _Z19passo_tlf_18_parte4P10ulonglong3S0_y,@function
        .size           _Z19passo_tlf_18_parte4P10ulonglong3S0_y,(.L_x_55 - _Z19passo_tlf_18_parte4P10ulonglong3S0_y)
        .other          _Z19passo_tlf_18_parte4P10ulonglong3S0_y,@"STO_CUDA_ENTRY STV_DEFAULT"
_Z19passo_tlf_18_parte4P10ulonglong3S0_y:
.text._Z19passo_tlf_18_parte4P10ulonglong3S0_y:
        /* <DEDUP_REMOVED lines=20> */
[C---:B0-----:R-:W-:Y:S01]  /*0140*/  SHF.L.U64.HI R9, R6.reuse, 0x1b, R7 ;  /* 0x0000001b06097819 */ /* 0x041fe20000010207 */
[----:B------:R-:W-:Y:S01]  /*0150*/  IMAD.SHL.U32 R19, R6, 0x8000, RZ ;  /* 0x0000800006137824 */ /* 0x000fe200078e00ff */
[----:B------:R-:W-:Y:S01]  /*0160*/  SHF.R.S32.HI R0, RZ, 0x1f, R15 ;  /* 0x0000001fff007819 */ /* 0x000fe2000001140f */
[C---:B---3--:R-:W-:Y:S01]  /*0170*/  IMAD.U32 R8, R2.reuse, 0x10000, RZ ;  /* 0x0001000002087824 */ /* 0x048fe200078e00ff */
[----:B------:R-:W-:Y:S01]  /*0180*/  SHF.R.S32.HI R13, RZ, 0x1f, R12 ;  /* 0x0000001fff0d7819 */ /* 0x000fe2000001140c */
[----:B------:R-:W-:Y:S01]  /*0190*/  IMAD.SHL.U32 R24, R2, 0x800000, RZ ;  /* 0x0080000002187824 */ /* 0x000fe200078e00ff */
[----:B------:R-:W-:Y:S01]  /*01a0*/  SHF.R.S32.HI R28, RZ, 0x1f, R28 ;  /* 0x0000001fff1c7819 */ /* 0x000fe2000001141c */
[----:B------:R-:W-:Y:S01]  /*01b0*/  IMAD.SHL.U32 R25, R6, 0x80000, RZ ;  /* 0x0008000006197824 */ /* 0x000fe200078e00ff */
[----:B------:R-:W-:-:S02]  /*01c0*/  LOP3.LUT R0, R0, 0xffffffd0, RZ, 0xc0, !PT ;  /* 0xffffffd000007812 */ /* 0x000fc400078ec0ff */
[----:B------:R-:W-:Y:S02]  /*01d0*/  LOP3.LUT R13, R13, 0xffffffd0, RZ, 0xc0, !PT ;  /* 0xffffffd00d0d7812 */ /* 0x000fe400078ec0ff */
[----:B------:R-:W-:Y:S02]  /*01e0*/  LOP3.LUT R10, R28, 0x30, RZ, 0xc0, !PT ;  /* 0x000000301c0a7812 */ /* 0x000fe400078ec0ff */
[----:B------:R-:W-:Y:S02]  /*01f0*/  SHF.L.U64.HI R16, R6, 0x15, R7 ;  /* 0x0000001506107819 */ /* 0x000fe40000010207 */
[C---:B------:R-:W-:Y:S02]  /*0200*/  LOP3.LUT R14, R2.reuse, 0x1, RZ, 0xc0, !PT ;  /* 0x00000001020e7812 */ /* 0x040fe400078ec0ff */
[----:B------:R-:W-:Y:S02]  /*0210*/  IADD3 R13, P1, P2, R13, R0, R10 ;  /* 0x000000000d0d7210 */ /* 0x000fe40007a3e00a */
[----:B------:R-:W-:-:S02]  /*0220*/  SHF.L.U64.HI R0, R2, 0x1a, R3 ;  /* 0x0000001a02007819 */ /* 0x000fc40000010203 */
[----:B------:R-:W-:Y:S02]  /*0230*/  SHF.R.S32.HI R23, RZ, 0x1c, R3 ;  /* 0x0000001cff177819 */ /* 0x000fe40000011403 */
[----:B------:R-:W-:Y:S02]  /*0240*/  SHF.R.S32.HI R10, RZ, 0x1c, R9 ;  /* 0x0000001cff0a7819 */ /* 0x000fe40000011409 */
[----:B------:R-:W-:Y:S02]  /*0250*/  SHF.R.S32.HI R17, RZ, 0x1f, R3 ;  /* 0x0000001fff117819 */ /* 0x000fe40000011403 */
[----:B------:R-:W-:Y:S02]  /*0260*/  SHF.R.S32.HI R16, RZ, 0x1f, R16 ;  /* 0x0000001fff107819 */ /* 0x000fe40000011410 */
[----:B------:R-:W-:Y:S02]  /*0270*/  ISETP.NE.U32.AND P0, PT, R14, 0x1, PT ;  /* 0x000000010e00780c */ /* 0x000fe40003f05070 */
[----:B------:R-:W-:-:S02]  /*0280*/  SHF.R.S32.HI R15, RZ, 0x1f, R15 ;  /* 0x0000001fff0f7819 */ /* 0x000fc4000001140f */
[----:B------:R-:W-:Y:S02]  /*0290*/  SHF.R.S32.HI R12, RZ, 0x1f, R12 ;  /* 0x0000001fff0c7819 */ /* 0x000fe4000001140c */
[----:B------:R-:W-:Y:S02]  /*02a0*/  LOP3.LUT R23, R23, 0xfffffff8, RZ, 0xc0, !PT ;  /* 0xfffffff817177812 */ /* 0x000fe400078ec0ff */
[----:B------:R-:W-:Y:S02]  /*02b0*/  SHF.R.S32.HI R14, RZ, 0x1c, R0 ;  /* 0x0000001cff0e7819 */ /* 0x000fe40000011400 */
[----:B------:R-:W-:Y:S02]  /*02c0*/  LOP3.LUT R10, R10, 0xfffffff8, RZ, 0xc0, !PT ;  /* 0xfffffff80a0a7812 */ /* 0x000fe400078ec0ff */
[----:B------:R-:W-:Y:S02]  /*02d0*/  LOP3.LUT R17, R17, 0xfffffeb0, RZ, 0xc0, !PT ;  /* 0xfffffeb011117812 */ /* 0x000fe400078ec0ff */
[----:B------:R-:W-:-:S02]  /*02e0*/  LOP3.LUT R16, R16, 0x6c0, RZ, 0xc0, !PT ;  /* 0x000006c010107812 */ /* 0x000fc400078ec0ff */
[----:B------:R-:W-:Y:S02]  /*02f0*/  LOP3.LUT R28, R28, 0x240, RZ, 0xc0, !PT ;  /* 0x000002401c1c7812 */ /* 0x000fe400078ec0ff */
[----:B------:R-:W-:Y:S02]  /*0300*/  IADD3.X R12, PT, PT, R12, R15, RZ, P1, P2 ;  /* 0x0000000f0c0c7210 */ /* 0x000fe40000fe44ff */
[----:B------:R-:W-:Y:S01]  /*0310*/  IADD3 R23, P1, P3, R23, R14, R10 ;  /* 0x0000000e17177210 */ /* 0x000fe20007b3e00a */
[----:B------:R-:W-:Y:S01]  /*0320*/  IMAD.SHL.U32 R10, R6, 0x400, RZ ;  /* 0x00000400060a7824 */ /* 0x000fe200078e00ff */
[----:B------:R-:W-:Y:S01]  /*0330*/  SHF.R.S32.HI R19, RZ, 0x1f, R19 ;  /* 0x0000001fff137819 */ /* 0x000fe20000011413 */
[----:B------:R-:W-:Y:S01]  /*0340*/  IMAD.SHL.U32 R14, R2, 0x100, RZ ;  /* 0x00000100020e7824 */ /* 0x000fe200078e00ff */
[----:B------:R-:W-:Y:S02]  /*0350*/  SHF.R.S32.HI R29, RZ, 0x1f, R8 ;  /* 0x0000001fff1d7819 */ /* 0x000fe40000011408 */
[----:B------:R-:W-:-:S02]  /*0360*/  ISETP.NE.U32.AND.EX P0, PT, RZ, RZ, PT, P0 ;  /* 0x000000ffff00720c */ /* 0x000fc40003f05100 */
[----:B------:R-:W-:Y:S02]  /*0370*/  IADD3 R28, P4, P2, R28, R17, R16 ;  /* 0x000000111c1c7210 */ /* 0x000fe40007a9e010 */
[----:B------:R-:W-:Y:S02]  /*0380*/  SHF.L.U64.HI R16, R2, 0x12, R3 ;  /* 0x0000001202107819 */ /* 0x000fe40000010203 */
[----:B------:R-:W-:Y:S02]  /*0390*/  LOP3.LUT R19, R19, 0x6, RZ, 0xc0, !PT ;  /* 0x0000000613137812 */ /* 0x000fe400078ec0ff */
[----:B------:R-:W-:Y:S02]  /*03a0*/  LOP3.LUT R29, R29, 0xffffffde, RZ, 0xc0, !PT ;  /* 0xffffffde1d1d7812 */ /* 0x000fe400078ec0ff */
[----:B------:R-:W-:Y:S02]  /*03b0*/  SEL R18, RZ, 0x6, P0 ;  /* 0x00000006ff127807 */ /* 0x000fe40000000000 */
[----:B------:R-:W-:-:S02]  /*03c0*/  SHF.R.S32.HI R10, RZ, 0x1f, R10 ;  /* 0x0000001fff0a7819 */ /* 0x000fc4000001140a */
[----:B------:R-:W-:Y:S02]  /*03d0*/  SHF.R.S32.HI R22, RZ, 0x1f, R9 ;  /* 0x0000001fff167819 */ /* 0x000fe40000011409 */
[----:B------:R-:W-:Y:S02]  /*03e0*/  SHF.R.S32.HI R9, RZ, 0x1f, R16 ;  /* 0x0000001fff097819 */ /* 0x000fe40000011410 */
[----:B------:R-:W-:Y:S02]  /*03f0*/  SHF.R.S32.HI R14, RZ, 0x1f, R14 ;  /* 0x0000001fff0e7819 */ /* 0x000fe4000001140e */
[----:B------:R-:W-:Y:S02]  /*0400*/  SHF.R.S32.HI R32, RZ, 0x1f, R8 ;  /* 0x0000001fff207819 */ /* 0x000fe40000011408 */
[----:B------:R-:W-:Y:S02]  /*0410*/  IADD3 R29, P0, P5, R29, R19, R18 ;  /* 0x000000131d1d7210 */ /* 0x000fe40007d1e012 */
[----:B------:R-:W-:-:S02]  /*0420*/  LOP3.LUT R8, R10, 0xc0, RZ, 0xc0, !PT ;  /* 0x000000c00a087812 */ /* 0x000fc400078ec0ff */
[----:B------:R-:W-:Y:S02]  /*0430*/  LOP3.LUT R9, R9, 0xffffffde, RZ, 0xc0, !PT ;  /* 0xffffffde09097812 */ /* 0x000fe400078ec0ff */
[----:B------:R-:W-:Y:S02]  /*0440*/  LOP3.LUT R10, R14, 0x6, RZ, 0xc0, !PT ;  /* 0x000000060e0a7812 */ /* 0x000fe400078ec0ff */
[----:B------:R-:W-:Y:S02]  /*0450*/  SHF.R.U64 R17, R6, 0xc, R7 ;  /* 0x0000000c06117819 */ /* 0x000fe40000001207 */
[----:B------:R-:W-:Y:S02]  /*0460*/  IADD3.X R32, PT, PT, R32, RZ, RZ, P0, P5 ;  /* 0x000000ff20207210 */ /* 0x000fe400007ea4ff */
[----:B------:R-:W-:Y:S01]  /*0470*/  IADD3 R29, P0, P5, R10, R29, R9 ;  /* 0x0000001d0a1d7210 */ /* 0x000fe20007d1e009 */
[----:B------:R-:W-:Y:S01]  /*0480*/  IMAD.SHL.U32 R10, R2, 0x1000000, RZ ;  /* 0x01000000020a7824 */ /* 0x000fe200078e00ff */
[----:B------:R-:W-:-:S02]  /*0490*/  SHF.R.S32.HI R15, RZ, 0x1f, R3 ;  /* 0x0000001fff0f7819 */ /* 0x000fc40000011403 */
[----:B------:R-:W-:Y:S02]  /*04a0*/  SHF.R.S32.HI R0, RZ, 0x1f, R0 ;  /* 0x0000001fff007819 */ /* 0x000fe40000011400 */
[----:B------:R-:W-:Y:S02]  /*04b0*/  LOP3.LUT R17, R17, 0x10, RZ, 0xc0, !PT ;  /* 0x0000001011117812 */ /* 0x000fe400078ec0ff */
[----:B------:R-:W-:Y:S02]  /*04c0*/  IADD3.X R22, PT, PT, R15, R0, R22, P1, P3 ;  /* 0x000000000f167210 */ /* 0x000fe40000fe6416 */
[----:B------:R-:W-:Y:S02]  /*04d0*/  IADD3 R28, P1, P3, R17, R28, R8 ;  /* 0x0000001c111c7210 */ /* 0x000fe40007b3e008 */
[----:B------:R-:W-:Y:S02]  /*04e0*/  SHF.R.U32.HI R18, RZ, 0x9, R7 ;  /* 0x00000009ff127819 */ /* 0x000fe40000011607 */
[----:B------:R-:W-:-:S02]  /*04f0*/  SHF.R.S32.HI R9, RZ, 0x1e, R10 ;  /* 0x0000001eff097819 */ /* 0x000fc4000001140a */
[C-C-:B------:R-:W-:Y:S02]  /*0500*/  SHF.L.U64.HI R0, R2.reuse, 0x1b, R3.reuse ;  /* 0x0000001b02007819 */ /* 0x140fe40000010203 */
[----:B------:R-:W-:Y:S02]  /*0510*/  SHF.L.U64.HI R8, R2, 0x1f, R3 ;  /* 0x0000001f02087819 */ /* 0x000fe40000010203 */
[----:B------:R-:W-:Y:S02]  /*0520*/  SHF.R.S32.HI R21, RZ, 0x1f, R16 ;  /* 0x0000001fff157819 */ /* 0x000fe40000011410 */
[----:B------:R-:W-:Y:S02]  /*0530*/  LOP3.LUT R18, R18, 0x2, RZ, 0xc0, !PT ;  /* 0x0000000212127812 */ /* 0x000fe400078ec0ff */
[----:B------:R-:W-:Y:S02]  /*0540*/  SHF.R.S32.HI R16, RZ, 0x1e, R24 ;  /* 0x0000001eff107819 */ /* 0x000fe40000011418 */
[----:B------:R-:W-:-:S02]  /*0550*/  LOP3.LUT R9, R9, 0xfffffffe, RZ, 0xc0, !PT ;  /* 0xfffffffe09097812 */ /* 0x000fc400078ec0ff */
[----:B------:R-:W-:Y:S02]  /*0560*/  SHF.R.S32.HI R0, RZ, 0x1f, R0 ;  /* 0x0000001fff007819 */ /* 0x000fe40000011400 */
[----:B------:R-:W-:Y:S02]  /*0570*/  SHF.R.S32.HI R17, RZ, 0x1f, R8 ;  /* 0x0000001fff117819 */ /* 0x000fe40000011408 */
[----:B------:R-:W-:Y:S02]  /*0580*/  IADD3.X R32, PT, PT, RZ, R32, R21, P0, P5 ;  /* 0x00000020ff207210 */ /* 0x000fe400007ea415 */
[----:B------:R-:W-:Y:S01]  /*0590*/  IADD3 R9, P0, P5, R9, R16, R18 ;  /* 0x0000001009097210 */ /* 0x000fe20007d1e012 */
[----:B------:R-:W-:Y:S01]  /*05a0*/  IMAD.SHL.U32 R18, R6, 0x4, RZ ;  /* 0x0000000406127824 */ /* 0x000fe200078e00ff */
[----:B------:R-:W-:Y:S02]  /*05b0*/  LOP3.LUT R0, R0, 0xc0, RZ, 0xc0, !PT ;  /* 0x000000c000007812 */ /* 0x000fe400078ec0ff */
[----:B------:R-:W-:-:S02]  /*05c0*/  LOP3.LUT R17, R17, 0xfffffeb0, RZ, 0xc0, !PT ;  /* 0xfffffeb011117812 */ /* 0x000fc400078ec0ff */
[C---:B------:R-:W-:Y:S02]  /*05d0*/  SHF.L.U64.HI R20, R2.reuse, 0x12, R3 ;  /* 0x0000001202147819 */ /* 0x040fe40000010203 */
[----:B------:R-:W-:Y:S02]  /*05e0*/  IADD3.X R16, PT, PT, RZ, R15, RZ, P4, P2 ;  /* 0x0000000fff107210 */ /* 0x000fe400027e44ff */
[----:B------:R-:W-:Y:S01]  /*05f0*/  IADD3 R28, P2, P4, R17, R28, R0 ;  /* 0x0000001c111c7210 */ /* 0x000fe20007c5e000 */
[----:B------:R-:W-:Y:S01]  /*0600*/  IMAD.SHL.U32 R0, R2, 0x20, RZ ;  /* 0x0000002002007824 */ /* 0x000fe200078e00ff */
[----:B------:R-:W-:Y:S02]  /*0610*/  SHF.R.S32.HI R17, RZ, 0x1f, R18 ;  /* 0x0000001fff117819 */ /* 0x000fe40000011412 */
[----:B------:R-:W-:Y:S02]  /*0620*/  SHF.R.S32.HI R25, RZ, 0x1f, R25 ;  /* 0x0000001fff197819 */ /* 0x000fe40000011419 */
[----:B------:R-:W-:-:S02]  /*0630*/  SHF.R.S32.HI R26, RZ, 0x1f, R20 ;  /* 0x0000001fff1a7819 */ /* 0x000fc40000011414 */
[----:B------:R-:W-:Y:S02]  /*0640*/  SHF.L.U64.HI R15, R2, 0x19, R3 ;  /* 0x00000019020f7819 */ /* 0x000fe40000010203 */
[----:B------:R-:W-:Y:S02]  /*0650*/  SHF.R.S32.HI R27, RZ, 0x1f, R8 ;  /* 0x0000001fff1b7819 */ /* 0x000fe40000011408 */
[----:B------:R-:W-:Y:S02]  /*0660*/  LOP3.LUT R8, R17, 0xfffffffa, RZ, 0xc0, !PT ;  /* 0xfffffffa11087812 */ /* 0x000fe400078ec0ff */
[----:B------:R-:W-:Y:S02]  /*0670*/  LOP3.LUT R25, R25, 0x6, RZ, 0xc0, !PT ;  /* 0x0000000619197812 */ /* 0x000fe400078ec0ff */
[----:B------:R-:W-:Y:S02]  /*0680*/  LOP3.LUT R17, R26, 0x12, RZ, 0xc0, !PT ;  /* 0x000000121a117812 */ /* 0x000fe400078ec0ff */
[----:B------:R-:W-:-:S02]  /*0690*/  SHF.R.S32.HI R20, RZ, 0x1f, R0 ;  /* 0x0000001fff147819 */ /* 0x000fc40000011400 */
[----:B------:R-:W-:Y:S02]  /*06a0*/  SHF.R.S32.HI R21, RZ, 0x1f, R15 ;  /* 0x0000001fff157819 */ /* 0x000fe4000001140f */
[----:B------:R-:W-:Y:S02]  /*06b0*/  IADD3.X R16, PT, PT, RZ, R16, RZ, P1, P3 ;  /* 0x00000010ff107210 */ /* 0x000fe40000fe64ff */
[----:B------:R-:W-:Y:S01]  /*06c0*/  IADD3 R25, P1, P3, R17, R25, R8 ;  /* 0x0000001911197210 */ /* 0x000fe20007b3e008 */
[----:B------:R-:W-:Y:S01]  /*06d0*/  IMAD.SHL.U32 R8, R2, 0x10, RZ ;  /* 0x0000001002087824 */ /* 0x000fe200078e00ff */
[----:B------:R-:W-:Y:S02]  /*06e0*/  LOP3.LUT R20, R20, 0xfffffbe0, RZ, 0xc0, !PT ;  /* 0xfffffbe014147812 */ /* 0x000fe400078ec0ff */
[----:B------:R-:W-:Y:S02]  /*06f0*/  LOP3.LUT R21, R21, 0xfffffdc0, RZ, 0xc0, !PT ;  /* 0xfffffdc015157812 */ /* 0x000fe400078ec0ff */
[----:B------:R-:W-:-:S02]  /*0700*/  IADD3.X R34, PT, PT, R27, R16, RZ, P2, P4 ;  /* 0x000000101b227210 */ /* 0x000fc400017e84ff */
[----:B------:R-:W-:Y:S02]  /*0710*/  IADD3 R28, P2, P4, R21, R28, R20 ;  /* 0x0000001c151c7210 */ /* 0x000fe40007c5e014 */
[C-C-:B------:R-:W-:Y:S02]  /*0720*/  SHF.R.U64 R17, R2.reuse, 0x14, R3.reuse ;  /* 0x0000001402117819 */ /* 0x140fe40000001203 */
[----:B------:R-:W-:Y:S02]  /*0730*/  SHF.R.S32.HI R30, RZ, 0x1f, R8 ;  /* 0x0000001fff1e7819 */ /* 0x000fe40000011408 */
[----:B------:R-:W-:Y:S02]  /*0740*/  SHF.L.U64.HI R20, R2, 0x1c, R3 ;  /* 0x0000001c02147819 */ /* 0x000fe40000010203 */
[----:B------:R-:W-:Y:S02]  /*0750*/  SHF.R.S32.HI R0, RZ, 0x1f, R0 ;  /* 0x0000001fff007819 */ /* 0x000fe40000011400 */
[----:B------:R-:W-:-:S02]  /*0760*/  SHF.R.S32.HI R21, RZ, 0x1f, R15 ;  /* 0x0000001fff157819 */ /* 0x000fc4000001140f */
[----:B------:R-:W-:Y:S02]  /*0770*/  LOP3.LUT R17, R17, 0x20, RZ, 0xc0, !PT ;  /* 0x0000002011117812 */ /* 0x000fe400078ec0ff */
[----:B------:R-:W-:Y:S02]  /*0780*/  LOP3.LUT R30, R30, 0x110, RZ, 0xc0, !PT ;  /* 0x000001101e1e7812 */ /* 0x000fe400078ec0ff */
[----:B------:R-:W-:Y:S02]  /*0790*/  SHF.R.S32.HI R16, RZ, 0x1b, R10 ;  /* 0x0000001bff107819 */ /* 0x000fe4000001140a */
[----:B------:R-:W-:Y:S02]  /*07a0*/  SHF.R.S32.HI R26, RZ, 0x1f, R20 ;  /* 0x0000001fff1a7819 */ /* 0x000fe40000011414 */
[----:B------:R-:W-:Y:S01]  /*07b0*/  IADD3.X R0, PT, PT, R21, R34, R0, P2, P4 ;  /* 0x0000002215007210 */ /* 0x000fe200017e8400 */
[----:B------:R-:W-:Y:S01]  /*07c0*/  IMAD.SHL.U32 R34, R6, 0x200, RZ ;  /* 0x0000020006227824 */ /* 0x000fe200078e00ff */
[----:B------:R-:W-:-:S02]  /*07d0*/  IADD3 R13, P2, P4, R30, R13, R17 ;  /* 0x0000000d1e0d7210 */ /* 0x000fc40007c5e011 */
[----:B------:R-:W-:Y:S02]  /*07e0*/  LOP3.LUT R16, R16, 0xfffffff0, RZ, 0xc0, !PT ;  /* 0xfffffff010107812 */ /* 0x000fe400078ec0ff */
[----:B------:R-:W-:Y:S02]  /*07f0*/  LOP3.LUT R17, R26, 0xd0, RZ, 0xc0, !PT ;  /* 0x000000d01a117812 */ /* 0x000fe400078ec0ff */
[----:B------:R-:W-:Y:S02]  /*0800*/  SHF.R.U32.HI R27, RZ, 0x19, R3 ;  /* 0x00000019ff1b7819 */ /* 0x000fe40000011603 */
[----:B------:R-:W-:Y:S02]  /*0810*/  SHF.R.S32.HI R30, RZ, 0x1c, R10 ;  /* 0x0000001cff1e7819 */ /* 0x000fe4000001140a */
[----:B------:R-:W-:Y:S02]  /*0820*/  IADD3.X R12, PT, PT, RZ, R12, RZ, P2, P4 ;  /* 0x0000000cff0c7210 */ /* 0x000fe400017e84ff */
[----:B------:R-:W-:Y:S01]  /*0830*/  IADD3 R13, P2, P4, R16, R13, R17 ;  /* 0x0000000d100d7210 */ /* 0x000fe20007c5e011 */
[----:B----4-:R-:W-:Y:S01]  /*0840*/  IMAD.SHL.U32 R17, R4, 0x8000000, RZ ;  /* 0x0800000004117824 */ /* 0x010fe200078e00ff */
[----:B------:R-:W-:-:S02]  /*0850*/  LOP3.LUT R16, R27, 0x10, RZ, 0xc0, !PT ;  /* 0x000000101b107812 */ /* 0x000fc400078ec0ff */
[----:B------:R-:W-:Y:S02]  /*0860*/  SHF.R.S32.HI R27, RZ, 0x1f, R10 ;  /* 0x0000001fff1b7819 */ /* 0x000fe4000001140a */
[----:B------:R-:W-:Y:S02]  /*0870*/  LOP3.LUT R30, R30, 0xfffffff8, RZ, 0xc0, !PT ;  /* 0xfffffff81e1e7812 */ /* 0x000fe400078ec0ff */
[----:B------:R-:W-:Y:S02]  /*0880*/  IADD3.X R12, PT, PT, R27, R12, RZ, P2, P4 ;  /* 0x0000000c1b0c7210 */ /* 0x000fe400017e84ff */
[----:B------:R-:W-:Y:S02]  /*0890*/  IADD3 R23, P2, P4, R16, R23, R30 ;  /* 0x0000001710177210 */ /* 0x000fe40007c5e01e */
[----:B------:R-:W-:Y:S02]  /*08a0*/  SHF.L.U64.HI R16, R2, 0x3, R3 ;  /* 0x0000000302107819 */ /* 0x000fe40000010203 */
[----:B------:R-:W-:-:S02]  /*08b0*/  SHF.R.S32.HI R31, RZ, 0x1e, R17 ;  /* 0x0000001eff1f7819 */ /* 0x000fc40000011411 */
[----:B------:R-:W-:Y:S02]  /*08c0*/  SHF.R.S32.HI R16, RZ, 0x1f, R16 ;  /* 0x0000001fff107819 */ /* 0x000fe40000011410 */
[----:B------:R-:W-:Y:S02]  /*08d0*/  LOP3.LUT R31, R31, 0xfffffffe, RZ, 0xc0, !PT ;  /* 0xfffffffe1f1f7812 */ /* 0x000fe400078ec0ff */
[----:B------:R-:W-:Y:S02]  /*08e0*/  SHF.R.S32.HI R30, RZ, 0x1f, R10 ;  /* 0x0000001fff1e7819 */ /* 0x000fe4000001140a */
[----:B------:R-:W-:Y:S02]  /*08f0*/  LOP3.LUT R10, R16, 0x12, RZ, 0xc0, !PT ;  /* 0x00000012100a7812 */ /* 0x000fe400078ec0ff */
[----:B------:R-:W-:Y:S02]  /*0900*/  LEA.HI.SX32 R16, P6, R34, R31, 0x2 ;  /* 0x0000001f22107211 */ /* 0x000fe400078d12ff */
[----:B------:R-:W-:-:S02]  /*0910*/  SHF.R.S32.HI R34, RZ, 0x1f, R34 ;  /* 0x0000001fff227819 */ /* 0x000fc40000011422 */
[----:B------:R-:W-:Y:S02]  /*0920*/  SHF.L.U64.HI R33, R2, 0x4, R3 ;  /* 0x0000000402217819 */ /* 0x000fe40000010203 */
[----:B------:R-:W-:Y:S01]  /*0930*/  LEA.HI.X.SX32 R17, R17, R34, 0x1, P6 ;  /* 0x0000002211117211 */ /* 0x000fe200030f0eff */
[----:B------:R-:W-:Y:S01]  /*0940*/  IMAD.SHL.U32 R34, R6, 0x800000, RZ ;  /* 0x0080000006227824 */ /* 0x000fe200078e00ff */
[----:B------:R-:W-:Y:S02]  /*0950*/  LOP3.LUT R30, R30, 0x6, RZ, 0xc0, !PT ;  /* 0x000000061e1e7812 */ /* 0x000fe400078ec0ff */
[----:B------:R-:W-:Y:S02]  /*0960*/  SHF.R.S32.HI R31, RZ, 0x1f, R7 ;  /* 0x0000001fff1f7819 */ /* 0x000fe40000011407 */
[----:B------:R-:W-:Y:S02]  /*0970*/  SHF.R.S32.HI R34, RZ, 0x1f, R34 ;  /* 0x0000001fff227819 */ /* 0x000fe40000011422 */
[----:B------:R-:W-:-:S02]  /*0980*/  SHF.R.S32.HI R33, RZ, 0x1f, R33 ;  /* 0x0000001fff217819 */ /* 0x000fc40000011421 */
[----:B------:R-:W-:Y:S02]  /*0990*/  IADD3.X R22, PT, PT, RZ, R22, R27, P2, P4 ;  /* 0x00000016ff167210 */ /* 0x000fe400017e841b */
[----:B------:R-:W-:Y:S02]  /*09a0*/  IADD3 R25, P2, P4, R10, R25, R30 ;  /* 0x000000190a197210 */ /* 0x000fe40007c5e01e */
[----:B------:R-:W-:Y:S02]  /*09b0*/  SHF.R.S32.HI R30, RZ, 0x1f, R24 ;  /* 0x0000001fff1e7819 */ /* 0x000fe40000011418 */
[----:B------:R-:W-:Y:S02]  /*09c0*/  LOP3.LUT R31, R31, 0xffffffe2, RZ, 0xc0, !PT ;  /* 0xffffffe21f1f7812 */ /* 0x000fe400078ec0ff */
[----:B------:R-:W-:Y:S02]  /*09d0*/  LOP3.LUT R34, R34, 0xd2, RZ, 0xc0, !PT ;  /* 0x000000d222227812 */ /* 0x000fe400078ec0ff */
[----:B------:R-:W-:-:S02]  /*09e0*/  LOP3.LUT R33, R33, 0xe, RZ, 0xc0, !PT ;  /* 0x0000000e21217812 */ /* 0x000fc400078ec0ff */
[----:B------:R-:W-:Y:S02]  /*09f0*/  SHF.R.S32.HI R24, RZ, 0x1f, R24 ;  /* 0x0000001fff187819 */ /* 0x000fe40000011418 */
[----:B------:R-:W-:Y:S02]  /*0a00*/  IADD3.X R10, PT, PT, R27, R30, RZ, P0, P5 ;  /* 0x0000001e1b0a7210 */ /* 0x000fe400007ea4ff */
[----:B------:R-:W-:Y:S02]  /*0a10*/  IADD3 R31, P0, P5, R33, R34, R31 ;  /* 0x00000022211f7210 */ /* 0x000fe40007d1e01f */
[----:B------:R-:W-:Y:S02]  /*0a20*/  SHF.R.S32.HI R27, RZ, 0x1f, R7 ;  /* 0x0000001fff1b7819 */ /* 0x000fe40000011407 */
[----:B------:R-:W-:Y:S02]  /*0a30*/  LOP3.LUT R24, R24, 0xffffff2e, RZ, 0xc0, !PT ;  /* 0xffffff2e18187812 */ /* 0x000fe400078ec0ff */
[----:B------:R-:W-:-:S02]  /*0a40*/  LOP3.LUT R26, R26, 0xffffffe2, RZ, 0xc0, !PT ;  /* 0xffffffe21a1a7812 */ /* 0x000fc400078ec0ff */
[----:B------:R-:W-:Y:S02]  /*0a50*/  IADD3.X R27, PT, PT, RZ, RZ, R27, P0, P5 ;  /* 0x000000ffff1b7210 */ /* 0x000fe400007ea41b */
[----:B------:R-:W-:Y:S02]  /*0a60*/  IADD3 R26, P5, P6, R26, R31, R24 ;  /* 0x0000001f1a1a7210 */ /* 0x000fe40007ebe018 */
[C-C-:B------:R-:W-:Y:S02]  /*0a70*/  SHF.R.U64 R24, R6.reuse, 0xb, R7.reuse ;  /* 0x0000000b06187819 */ /* 0x140fe40000001207 */
[----:B------:R-:W-:Y:S02]  /*0a80*/  SHF.R.U64 R31, R6, 0x13, R7 ;  /* 0x00000013061f7819 */ /* 0x000fe40000001207 */
[----:B------:R-:W-:Y:S02]  /*0a90*/  LOP3.LUT R24, R24, 0x1, RZ, 0xc0, !PT ;  /* 0x0000000118187812 */ /* 0x000fe400078ec0ff */
[----:B------:R-:W-:-:S02]  /*0aa0*/  LOP3.LUT R31, R31, 0x1, RZ, 0xc0, !PT ;  /* 0x000000011f1f7812 */ /* 0x000fc400078ec0ff */
[----:B------:R-:W-:Y:S02]  /*0ab0*/  SHF.R.S32.HI R20, RZ, 0x1f, R20 ;  /* 0x0000001fff147819 */ /* 0x000fe40000011414 */
[----:B------:R-:W-:Y:S02]  /*0ac0*/  IADD3 R34, P0, PT, R31, R24, RZ ;  /* 0x000000181f227210 */ /* 0x000fe40007f1e0ff */
[----:B------:R-:W-:Y:S02]  /*0ad0*/  SHF.R.U64 R31, R6, 0x2, R7 ;  /* 0x00000002061f7819 */ /* 0x000fe40000001207 */
[----:B------:R-:W-:Y:S01]  /*0ae0*/  IADD3.X R20, PT, PT, R20, R27, R30, P5, P6 ;  /* 0x0000001b14147210 */ /* 0x000fe20002fec41e */
[----:B------:R-:W-:Y:S01]  /*0af0*/  IMAD.X R27, RZ, RZ, RZ, P0 ;  /* 0x000000ffff1b7224 */ /* 0x000fe200000e06ff */
[----:B------:R-:W-:Y:S02]  /*0b00*/  LEA R19, P5, R34, R19, 0x1 ;  /* 0x0000001322137211 */ /* 0x000fe400078a08ff */
[----:B------:R-:W-:-:S02]  /*0b10*/  LOP3.LUT R31, R31, 0x1, RZ, 0xc0, !PT ;  /* 0x000000011f1f7812 */ /* 0x000fc400078ec0ff */
[----:B------:R-:W-:Y:S02]  /*0b20*/  LEA.HI.X R27, R34, RZ, R27, 0x1, P5 ;  /* 0x000000ff221b7211 */ /* 0x000fe400028f0c1b */
[----:B------:R-:W-:Y:S02]  /*0b30*/  ISETP.GT.U32.AND P0, PT, R19, 0x7, PT ;  /* 0x000000071300780c */ /* 0x000fe40003f04070 */
[----:B------:R-:W-:Y:S02]  /*0b40*/  IADD3 R31, P6, PT, R31, R24, RZ ;  /* 0x000000181f1f7210 */ /* 0x000fe40007fde0ff */
[--C-:B------:R-:W-:Y:S02]  /*0b50*/  SHF.R.U32.HI R24, RZ, 0x4, R3.reuse ;  /* 0x00000004ff187819 */ /* 0x100fe40000011603 */
[----:B------:R-:W-:Y:S01]  /*0b60*/  SHF.R.U32.HI R19, RZ, 0xc, R3 ;  /* 0x0000000cff137819 */ /* 0x000fe20000011603 */
[----:B------:R-:W-:Y:S01]  /*0b70*/  IMAD.X R33, RZ, RZ, RZ, P6 ;  /* 0x000000ffff217224 */ /* 0x000fe200030e06ff */
[----:B------:R-:W-:-:S02]  /*0b80*/  ISETP.GT.U32.AND.EX P0, PT, R27, RZ, PT, P0 ;  /* 0x000000ff1b00720c */ /* 0x000fc40003f04100 */
[----:B------:R-:W-:Y:S02]  /*0b90*/  SHF.R.S32.HI R30, RZ, 0x1f, R18 ;  /* 0x0000001fff1e7819 */ /* 0x000fe40000011412 */
[----:B------:R-:W-:Y:S02]  /*0ba0*/  LOP3.LUT R27, R24, 0x1, RZ, 0xc0, !PT ;  /* 0x00000001181b7812 */ /* 0x000fe400078ec0ff */
[----:B------:R-:W-:Y:S01]  /*0bb0*/  LOP3.LUT R18, R19, 0x1, RZ, 0xc0, !PT ;  /* 0x0000000113127812 */ /* 0x000fe200078ec0ff */
[----:B------:R-:W-:Y:S01]  /*0bc0*/  IMAD.SHL.U32 R19, R2, 0x4000000, RZ ;  /* 0x0400000002137824 */ /* 0x000fe200078e00ff */
[----:B------:R-:W-:Y:S02]  /*0bd0*/  IADD3.X R24, PT, PT, RZ, RZ, R30, P1, P3 ;  /* 0x000000ffff187210 */ /* 0x000fe40000fe641e */
[----:B------:R-:W-:Y:S02]  /*0be0*/  IADD3 R18, P1, PT, R18, R27, RZ ;  /* 0x0000001b12127210 */ /* 0x000fe40007f3e0ff */
[----:B------:R-:W-:-:S02]  /*0bf0*/  SHF.R.U32.HI R34, RZ, 0x1, R3 ;  /* 0x00000001ff227819 */ /* 0x000fc40000011603 */
[--C-:B------:R-:W-:Y:S02]  /*0c00*/  SHF.R.U32.HI R27, RZ, 0x9, R3.reuse ;  /* 0x00000009ff1b7819 */ /* 0x100fe40000011603 */
[----:B------:R-:W-:Y:S02]  /*0c10*/  SHF.L.U64.HI R30, R2, 0x6, R3 ;  /* 0x00000006021e7819 */ /* 0x000fe40000010203 */
[----:B------:R-:W-:Y:S02]  /*0c20*/  LOP3.LUT P5, RZ, R31, 0x1, R34, 0xf8, !PT ;  /* 0x000000011fff7812 */ /* 0x000fe400078af822 */
[----:B------:R-:W-:Y:S02]  /*0c30*/  LOP3.LUT P3, RZ, R18, 0x1, R27, 0xf8, !PT ;  /* 0x0000000112ff7812 */ /* 0x000fe4000786f81b */
[----:B------:R-:W-:Y:S02]  /*0c40*/  SHF.R.S32.HI R31, RZ, 0x1f, R19 ;  /* 0x0000001fff1f7819 */ /* 0x000fe40000011413 */
[----:B------:R-:W-:-:S02]  /*0c50*/  SHF.R.S32.HI R27, RZ, 0x1f, R30 ;  /* 0x0000001fff1b7819 */ /* 0x000fc4000001141e */
[----:B------:R-:W-:Y:S02]  /*0c60*/  SHF.R.S32.HI R18, RZ, 0x1b, R15 ;  /* 0x0000001bff127819 */ /* 0x000fe4000001140f */
[----:B------:R-:W-:Y:S02]  /*0c70*/  LOP3.LUT R30, R31, 0xffffffe2, RZ, 0xc0, !PT ;  /* 0xffffffe21f1e7812 */ /* 0x000fe400078ec0ff */
[----:B------:R-:W-:Y:S02]  /*0c80*/  LOP3.LUT R15, R27, 0xe, RZ, 0xc0, !PT ;  /* 0x0000000e1b0f7812 */ /* 0x000fe400078ec0ff */
[----:B------:R-:W-:Y:S02]  /*0c90*/  IADD3.X R24, PT, PT, RZ, R24, RZ, P2, P4 ;  /* 0x00000018ff187210 */ /* 0x000fe400017e84ff */
[----:B------:R-:W-:Y:S02]  /*0ca0*/  IADD3 R26, P4, P6, R15, R26, R30 ;  /* 0x0000001a0f1a7210 */ /* 0x000fe40007e9e01e */
[----:B------:R-:W-:-:S02]  /*0cb0*/  LOP3.LUT R18, R18, 0xfffffff0, RZ, 0xc0, !PT ;  /* 0xfffffff012127812 */ /* 0x000fc400078ec0ff */
[--C-:B------:R-:W-:Y:S02]  /*0cc0*/  SHF.L.U64.HI R15, R2, 0x1d, R3.reuse ;  /* 0x0000001d020f7819 */ /* 0x100fe40000010203 */
[----:B------:R-:W-:Y:S02]  /*0cd0*/  IADD3 R18, P2, PT, R18, R23, RZ ;  /* 0x0000001712127210 */ /* 0x000fe40007f5e0ff */
[C-C-:B------:R-:W-:Y:S02]  /*0ce0*/  SHF.L.U64.HI R31, R2.reuse, 0x5, R3.reuse ;  /* 0x00000005021f7819 */ /* 0x140fe40000010203 */
[----:B------:R-:W-:Y:S01]  /*0cf0*/  SHF.L.U64.HI R27, R2, 0x7, R3 ;  /* 0x00000007021b7819 */ /* 0x000fe20000010203 */
[----:B------:R-:W-:Y:S01]  /*0d00*/  IMAD.X R21, R22, 0x1, R21, P2 ;  /* 0x0000000116157824 */ /* 0x000fe200010e0615 */
[----:B------:R-:W-:Y:S02]  /*0d10*/  SHF.R.S32.HI R30, RZ, 0x1f, R15 ;  /* 0x0000001fff1e7819 */ /* 0x000fe4000001140f */
[----:B------:R-:W-:Y:S01]  /*0d20*/  SHF.R.S32.HI R23, RZ, 0x1f, R19 ;  /* 0x0000001fff177819 */ /* 0x000fe20000011413 */
[----:B------:R-:W-:Y:S01]  /*0d30*/  IMAD.X R19, RZ, RZ, RZ, P1 ;  /* 0x000000ffff137224 */ /* 0x000fe200008e06ff */
[----:B------:R-:W-:-:S02]  /*0d40*/  SHF.R.S32.HI R31, RZ, 0x1f, R31 ;  /* 0x0000001fff1f7819 */ /* 0x000fc4000001141f */
[----:B------:R-:W-:Y:S02]  /*0d50*/  SHF.R.S32.HI R27, RZ, 0x1f, R27 ;  /* 0x0000001fff1b7819 */ /* 0x000fe4000001141b */
[----:B------:R-:W-:Y:S02]  /*0d60*/  LOP3.LUT R30, R30, 0xfffffffa, RZ, 0xc0, !PT ;  /* 0xfffffffa1e1e7812 */ /* 0x000fe400078ec0ff */
[----:B------:R-:W-:Y:S02]  /*0d70*/  LOP3.LUT P3, RZ, R19, RZ, RZ, 0xfc, P3 ;  /* 0x000000ff13ff7212 */ /* 0x000fe4000186fcff */
[----:B------:R-:W-:Y:S02]  /*0d80*/  LOP3.LUT R31, R31, 0xe, RZ, 0xc0, !PT ;  /* 0x0000000e1f1f7812 */ /* 0x000fe400078ec0ff */
[----:B------:R-:W-:Y:S02]  /*0d90*/  LOP3.LUT R27, R27, 0xe, RZ, 0xc0, !PT ;  /* 0x0000000e1b1b7812 */ /* 0x000fe400078ec0ff */
[----:B------:R-:W-:-:S02]  /*0da0*/  IADD3 R19, P1, PT, R25, R30, RZ ;  /* 0x0000001e19137210 */ /* 0x000fc40007f3e0ff */
[----:B------:R-:W-:Y:S02]  /*0db0*/  SHF.R.U64 R25, R6, 0x19, R7 ;  /* 0x0000001906197819 */ /* 0x000fe40000001207 */
[----:B------:R-:W-:Y:S02]  /*0dc0*/  SHF.R.U32.HI R22, RZ, 0x17, R3 ;  /* 0x00000017ff167819 */ /* 0x000fe40000011603 */
[----:B------:R-:W-:Y:S02]  /*0dd0*/  IADD3.X R23, PT, PT, RZ, R20, R23, P4, P6 ;  /* 0x00000014ff177210 */ /* 0x000fe400027ec417 */
[----:B------:R-:W-:Y:S02]  /*0de0*/  SHF.R.U32.HI R34, RZ, 0x18, R3 ;  /* 0x00000018ff227819 */ /* 0x000fe40000011603 */
[----:B------:R-:W-:Y:S02]  /*0df0*/  IADD3 R20, P4, P6, R27, R26, R31 ;  /* 0x0000001a1b147210 */ /* 0x000fe40007e9e01f */
[----:B------:R-:W-:-:S02]  /*0e00*/  SHF.R.U32.HI R26, RZ, 0x1a, R3 ;  /* 0x0000001aff1a7819 */ /* 0x000fc40000011603 */
[----:B------:R-:W-:Y:S02]  /*0e10*/  LOP3.LUT R25, R25, 0x2, RZ, 0xc0, !PT ;  /* 0x0000000219197812 */ /* 0x000fe400078ec0ff */
[----:B------:R-:W-:Y:S02]  /*0e20*/  LOP3.LUT R22, R22, 0x2, RZ, 0xc0, !PT ;  /* 0x0000000216167812 */ /* 0x000fe400078ec0ff */
[----:B------:R-:W-:Y:S02]  /*0e30*/  SHF.R.U32.HI R30, RZ, 0x19, R3 ;  /* 0x00000019ff1e7819 */ /* 0x000fe40000011603 */
[----:B------:R-:W-:Y:S02]  /*0e40*/  LOP3.LUT R34, R34, 0x2, RZ, 0xc0, !PT ;  /* 0x0000000222227812 */ /* 0x000fe400078ec0ff */
[----:B------:R-:W-:Y:S02]  /*0e50*/  LOP3.LUT P5, RZ, R33, RZ, RZ, 0xfc, P5 ;  /* 0x000000ff21ff7212 */ /* 0x000fe400028afcff */
[----:B------:R-:W-:-:S02]  /*0e60*/  LOP3.LUT R26, R26, 0x2, RZ, 0xc0, !PT ;  /* 0x000000021a1a7812 */ /* 0x000fc400078ec0ff */
[----:B------:R-:W-:Y:S02]  /*0e70*/  IADD3 R33, P2, PT, R25, R22, RZ ;  /* 0x0000001619217210 */ /* 0x000fe40007f5e0ff */
[----:B------:R-:W-:Y:S02]  /*0e80*/  IADD3.X R22, PT, PT, RZ, R23, RZ, P4, P6 ;  /* 0x00000017ff167210 */ /* 0x000fe400027ec4ff */
[----:B------:R-:W-:Y:S02]  /*0e90*/  LOP3.LUT R30, R30, 0x2, RZ, 0xc0, !PT ;  /* 0x000000021e1e7812 */ /* 0x000fe400078ec0ff */
[-C--:B------:R-:W-:Y:S02]  /*0ea0*/  IADD3 R31, P4, PT, R34, R25.reuse, RZ ;  /* 0x00000019221f7210 */ /* 0x080fe40007f9e0ff */
[----:B------:R-:W-:Y:S02]  /*0eb0*/  SEL R23, RZ, 0x80000000, !P5 ;  /* 0x80000000ff177807 */ /* 0x000fe40006800000 */
[-C--:B------:R-:W-:Y:S01]  /*0ec0*/  IADD3 R26, P5, PT, R26, R25.reuse, RZ ;  /* 0x000000191a1a7210 */ /* 0x080fe20007fbe0ff */
[----:B------:R-:W-:Y:S01]  /*0ed0*/  IMAD.X R34, RZ, RZ, RZ, P4 ;  /* 0x000000ffff227224 */ /* 0x000fe200020e06ff */
[----:B------:R-:W-:Y:S01]  /*0ee0*/  IADD3 R27, P6, PT, R30, R25, RZ ;  /* 0x000000191e1b7210 */ /* 0x000fe20007fde0ff */
[----:B------:R-:W-:Y:S01]  /*0ef0*/  IMAD.SHL.U32 R30, R2, 0x8, RZ ;  /* 0x00000008021e7824 */ /* 0x000fe200078e00ff */
[----:B------:R-:W-:-:S02]  /*0f00*/  SEL R25, RZ, 0x8, !P3 ;  /* 0x00000008ff197807 */ /* 0x000fc40005800000 */
[----:B------:R-:W-:Y:S01]  /*0f10*/  ISETP.GT.U32.AND P3, PT, R33, 0x3, PT ;  /* 0x000000032100780c */ /* 0x000fe20003f64070 */
[----:B------:R-:W-:Y:S01]  /*0f20*/  IMAD.X R33, RZ, RZ, RZ, P2 ;  /* 0x000000ffff217224 */ /* 0x000fe200010e06ff */
[----:B------:R-:W-:Y:S01]  /*0f30*/  ISETP.GT.U32.AND P4, PT, R26, 0x3, PT ;  /* 0x000000031a00780c */ /* 0x000fe20003f84070 */
[C---:B------:R-:W-:Y:S01]  /*0f40*/  IMAD.SHL.U32 R26, R2.reuse, 0x400, RZ ;  /* 0x00000400021a7824 */ /* 0x040fe200078e00ff */
[----:B------:R-:W-:Y:S02]  /*0f50*/  LEA.HI.X.SX32 R24, R15, R24, 0x1, P1 ;  /* 0x000000180f187211 */ /* 0x000fe400008f0eff */
[----:B------:R-:W-:Y:S01]  /*0f60*/  ISETP.GT.U32.AND P1, PT, R31, 0x3, PT ;  /* 0x000000031f00780c */ /* 0x000fe20003f24070 */
[----:B------:R-:W-:Y:S01]  /*0f70*/  IMAD.X R31, RZ, RZ, RZ, P5 ;  /* 0x000000ffff1f7224 */ /* 0x000fe200028e06ff */
[----:B------:R-:W-:Y:S01]  /*0f80*/  ISETP.GT.U32.AND P2, PT, R27, 0x3, PT ;  /* 0x000000031b00780c */ /* 0x000fe20003f44070 */
[----:B------:R-:W-:Y:S01]  /*0f90*/  IMAD.X R27, RZ, RZ, RZ, P6 ;  /* 0x000000ffff1b7224 */ /* 0x000fe200030e06ff */
[----:B------:R-:W-:Y:S01]  /*0fa0*/  ISETP.GT.U32.AND P6, PT, R9, 0x3, PT ;  /* 0x000000030900780c */ /* 0x000fe20003fc4070 */
[----:B------:R-:W-:Y:S01]  /*0fb0*/  IMAD.SHL.U32 R9, R2, 0x20000, RZ ;  /* 0x0002000002097824 */ /* 0x000fe200078e00ff */
[----:B------:R-:W-:-:S02]  /*0fc0*/  SHF.R.S32.HI R15, RZ, 0x1d, R8 ;  /* 0x0000001dff0f7819 */ /* 0x000fc40000011408 */
[----:B------:R-:W-:Y:S02]  /*0fd0*/  LOP3.LUT R26, R26, 0x40000, RZ, 0xc0, !PT ;  /* 0x000400001a1a7812 */ /* 0x000fe400078ec0ff */
[----:B------:R-:W-:Y:S02]  /*0fe0*/  ISETP.GT.U32.AND.EX P3, PT, R33, RZ, PT, P3 ;  /* 0x000000ff2100720c */ /* 0x000fe40003f64130 */
[----:B------:R-:W-:Y:S02]  /*0ff0*/  ISETP.GT.U32.AND.EX P1, PT, R34, RZ, PT, P1 ;  /* 0x000000ff2200720c */ /* 0x000fe40003f24110 */
[----:B------:R-:W-:Y:S02]  /*1000*/  SHF.R.U64 R34, R6, 0xa, R7 ;  /* 0x0000000a06227819 */ /* 0x000fe40000001207 */
[----:B------:R-:W-:Y:S02]  /*1010*/  SHF.R.U64 R33, R2, 0x4, R3 ;  /* 0x0000000402217819 */ /* 0x000fe40000001203 */
[----:B------:R-:W-:-:S02]  /*1020*/  LOP3.LUT R15, R15, 0xfffffffc, RZ, 0xc0, !PT ;  /* 0xfffffffc0f0f7812 */ /* 0x000fc400078ec0ff */
[----:B------:R-:W-:Y:S02]  /*1030*/  LOP3.LUT R26, R26, 0x2000000, R9, 0xf8, !PT ;  /* 0x020000001a1a7812 */ /* 0x000fe400078ef809 */
[----:B------:R-:W-:Y:S02]  /*1040*/  SHF.R.S32.HI R9, RZ, 0x1f, R30 ;  /* 0x0000001fff097819 */ /* 0x000fe4000001141e */
[----:B------:R-:W-:Y:S02]  /*1050*/  LOP3.LUT R34, R34, 0x2, RZ, 0xc0, !PT ;  /* 0x0000000222227812 */ /* 0x000fe400078ec0ff */
[----:B------:R-:W-:Y:S02]  /*1060*/  LOP3.LUT R33, R33, 0x2, RZ, 0xc0, !PT ;  /* 0x0000000221217812 */ /* 0x000fe400078ec0ff */
[----:B------:R-:W-:Y:S02]  /*1070*/  LEA.HI.SX32 R15, P5, R30, R15, 0x3 ;  /* 0x0000000f1e0f7211 */ /* 0x000fe400078b1aff */
[----:B------:R-:W-:-:S02]  /*1080*/  ISETP.GT.U32.AND.EX P2, PT, R27, RZ, PT, P2 ;  /* 0x000000ff1b00720c */ /* 0x000fc40003f44120 */
[----:B------:R-:W-:Y:S02]  /*1090*/  SEL R27, RZ, 0x80000, !P3 ;  /* 0x00080000ff1b7807 */ /* 0x000fe40005800000 */
[----:B------:R-:W-:Y:S02]  /*10a0*/  IADD3 R33, P3, PT, R33, R34, RZ ;  /* 0x0000002221217210 */ /* 0x000fe40007f7e0ff */
[----:B------:R-:W-:Y:S02]  /*10b0*/  LEA.HI.X.SX32 R30, R8, R9, 0x1, P5 ;  /* 0x00000009081e7211 */ /* 0x000fe400028f0eff */
[----:B------:R-:W-:Y:S01]  /*10c0*/  SHF.L.U64.HI R34, R2, 0x1a, R3 ;  /* 0x0000001a02227819 */ /* 0x000fe20000010203 */
[----:B------:R-:W0:Y:S01]  /*10d0*/  LDC.64 R8, c[0x0][0x388] ;  /* 0x0000e200ff087b82 */ /* 0x000e220000000a00 */
[----:B------:R-:W-:Y:S01]  /*10e0*/  ISETP.GT.U32.AND P5, PT, R33, 0x3, PT ;  /* 0x000000032100780c */ /* 0x000fe20003fa4070 */
[----:B------:R-:W-:Y:S01]  /*10f0*/  IMAD.X R33, RZ, RZ, RZ, P3 ;  /* 0x000000ffff217224 */ /* 0x000fe200018e06ff */
[----:B------:R-:W-:-:S02]  /*1100*/  SHF.R.S32.HI R34, RZ, 0x1f, R34 ;  /* 0x0000001fff227819 */ /* 0x000fc40000011422 */
[----:B------:R-:W-:Y:S02]  /*1110*/  ISETP.GT.U32.AND P3, PT, R15, -0x5, PT ;  /* 0xfffffffb0f00780c */ /* 0x000fe40003f64070 */
[----:B------:R-:W-:Y:S01]  /*1120*/  LOP3.LUT R34, R34, 0x6, RZ, 0xc0, !PT ;  /* 0x0000000622227812 */ /* 0x000fe200078ec0ff */
[----:B------:R-:W-:Y:S01]  /*1130*/  IMAD.SHL.U32 R15, R6, 0x400000, RZ ;  /* 0x00400000060f7824 */ /* 0x000fe200078e00ff */
[----:B------:R-:W-:Y:S02]  /*1140*/  SEL R36, RZ, 0x100000, !P1 ;  /* 0x00100000ff247807 */ /* 0x000fe40004800000 */
[----:B------:R-:W-:Y:S02]  /*1150*/  ISETP.GT.U32.AND.EX P4, PT, R31, RZ, PT, P4 ;  /* 0x000000ff1f00720c */ /* 0x000fe40003f84140 */
[----:B------:R-:W-:Y:S02]  /*1160*/  IADD3 R29, P1, PT, R29, R34, RZ ;  /* 0x000000221d1d7210 */ /* 0x000fe40007f3e0ff */
[----:B------:R-:W-:-:S02]  /*1170*/  SHF.R.U64 R31, R2, 0x3, R3 ;  /* 0x00000003021f7819 */ /* 0x000fc40000001203 */
[----:B------:R-:W-:Y:S02]  /*1180*/  SHF.R.U64 R34, R2, 0x5, R3 ;  /* 0x0000000502227819 */ /* 0x000fe40000001203 */
[----:B------:R-:W-:Y:S02]  /*1190*/  LOP3.LUT R31, R31, 0x1, RZ, 0xc0, !PT ;  /* 0x000000011f1f7812 */ /* 0x000fe400078ec0ff */
[----:B------:R-:W-:Y:S02]  /*11a0*/  LOP3.LUT R34, R34, 0x1, RZ, 0xc0, !PT ;  /* 0x0000000122227812 */ /* 0x000fe400078ec0ff */
[----:B------:R-:W-:Y:S01]  /*11b0*/  SHF.R.S32.HI R15, RZ, 0x1f, R15 ;  /* 0x0000001fff0f7819 */ /* 0x000fe2000001140f */
[----:B0-----:R-:W-:Y:S01]  /*11c0*/  IMAD.WIDE.U32 R8, R11, 0x18, R8 ;  /* 0x000000180b087825 */ /* 0x001fe200078e0008 */
[----:B------:R-:W-:Y:S02]  /*11d0*/  ISETP.GT.U32.AND.EX P3, PT, R30, -0x1, PT, P3 ;  /* 0xffffffff1e00780c */ /* 0x000fe40003f64130 */
[----:B------:R-:W-:-:S02]  /*11e0*/  SEL R30, RZ, 0x200000, !P2 ;  /* 0x00200000ff1e7807 */ /* 0x000fc40005000000 */
[----:B------:R-:W-:Y:S02]  /*11f0*/  IADD3 R34, P2, PT, R34, R31, RZ ;  /* 0x0000001f22227210 */ /* 0x000fe40007f5e0ff */
[----:B------:R-:W-:Y:S01]  /*1200*/  LOP3.LUT R15, R15, 0x6, RZ, 0xc0, !PT ;  /* 0x000000060f0f7812 */ /* 0x000fe200078ec0ff */
[----:B------:R-:W-:Y:S01]  /*1210*/  IMAD.X R32, RZ, RZ, R32, P1 ;  /* 0x000000ffff207224 */ /* 0x000fe200008e0620 */
[----:B------:R-:W-:Y:S02]  /*1220*/  ISETP.GT.U32.AND.EX P6, PT, R10, RZ, PT, P6 ;  /* 0x000000ff0a00720c */ /* 0x000fe40003fc4160 */
[----:B------:R-:W-:Y:S01]  /*1230*/  LEA R15, P1, R34, R15, 0x1 ;  /* 0x0000000f220f7211 */ /* 0x000fe200078208ff */
[----:B------:R-:W-:Y:S01]  /*1240*/  IMAD.X R31, RZ, RZ, RZ, P2 ;  /* 0x000000ffff1f7224 */ /* 0x000fe200010e06ff */
[----:B------:R-:W2:Y:S01]  /*1250*/  LDG.E.64 R10, desc[UR4][R8.64+0x8] ;  /* 0x00000804080a7981 */ /* 0x000ea2000c1e1b00 */
[----:B------:R-:W-:Y:S02]  /*1260*/  LOP3.LUT R14, R14, 0x30, RZ, 0xc0, !PT ;  /* 0x000000300e0e7812 */ /* 0x000fe400078ec0ff */
[----:B------:R-:W-:-:S02]  /*1270*/  ISETP.GT.U32.AND P2, PT, R15, 0x7, PT ;  /* 0x000000070f00780c */ /* 0x000fc40003f44070 */
[----:B------:R-:W-:Y:S02]  /*1280*/  SHF.L.U64.HI R15, R2, 0xd, R3 ;  /* 0x0000000d020f7819 */ /* 0x000fe40000010203 */
[----:B------:R-:W-:Y:S02]  /*1290*/  ISETP.GT.U32.AND.EX P5, PT, R33, RZ, PT, P5 ;  /* 0x000000ff2100720c */ /* 0x000fe40003fa4150 */
[----:B------:R-:W-:-:S04]  /*12a0*/  SHF.R.S32.HI R15, RZ, 0x1f, R15 ;  /* 0x0000001fff0f7819 */ /* 0x000fc8000001140f */
[----:B------:R-:W-:Y:S02]  /*12b0*/  LOP3.LUT R15, R15, 0xc0, RZ, 0xc0, !PT ;  /* 0x000000c00f0f7812 */ /* 0x000fe400078ec0ff */
[----:B------:R-:W-:Y:S02]  /*12c0*/  LEA.HI.X R34, R34, RZ, R31, 0x1, P1 ;  /* 0x000000ff22227211 */ /* 0x000fe400008f0c1f */
[----:B------:R-:W-:Y:S02]  /*12d0*/  SEL R33, RZ, 0x400000, !P4 ;  /* 0x00400000ff217807 */ /* 0x000fe40006000000 */
[----:B------:R-:W-:Y:S02]  /*12e0*/  IADD3 R28, P1, P4, R15, R28, R14 ;  /* 0x0000001c0f1c7210 */ /* 0x000fe40007c3e00e */
[--C-:B------:R-:W-:Y:S02]  /*12f0*/  SHF.R.U32.HI R14, RZ, 0xd, R3.reuse ;  /* 0x0000000dff0e7819 */ /* 0x100fe40000011603 */
[----:B------:R-:W-:-:S02]  /*1300*/  SHF.R.U64 R37, R2, 0x1d, R3 ;  /* 0x0000001d02257819 */ /* 0x000fc40000001203 */
[----:B------:R-:W-:Y:S02]  /*1310*/  LOP3.LUT R14, R14, 0x1, RZ, 0xc0, !PT ;  /* 0x000000010e0e7812 */ /* 0x000fe400078ec0ff */
[----:B------:R-:W-:Y:S02]  /*1320*/  LOP3.LUT R37, R37, 0x1, RZ, 0xc0, !PT ;  /* 0x0000000125257812 */ /* 0x000fe400078ec0ff */
[----:B------:R-:W-:Y:S02]  /*1330*/  SEL R31, RZ, 0x1000000, !P5 ;  /* 0x01000000ff1f7807 */ /* 0x000fe40006800000 */
[----:B------:R-:W-:-:S05]  /*1340*/  IADD3 R37, P5, PT, R37, R14, RZ ;  /* 0x0000000e25257210 */ /* 0x000fca0007fbe0ff */
[----:B------:R-:W-:Y:S01]  /*1350*/  IMAD.X R14, RZ, RZ, RZ, P5 ;  /* 0x000000ffff0e7224 */ /* 0x000fe200028e06ff */
[----:B------:R-:W-:-:S04]  /*1360*/  LEA R35, P5, R37, R13, 0x5 ;  /* 0x0000000d25237211 */ /* 0x000fc800078a28ff */
[----:B------:R-:W-:Y:S02]  /*1370*/  LEA.HI.X R37, R37, R12, R14, 0x5, P5 ;  /* 0x0000000c25257211 */ /* 0x000fe400028f2c0e */
[----:B------:R-:W3:Y:S04]  /*1380*/  LDG.E.64 R12, desc[UR4][R8.64] ;  /* 0x00000004080c7981 */ /* 0x000ee8000c1e1b00 */
[----:B------:R-:W4:Y:S01]  /*1390*/  LDG.E.64 R14, desc[UR4][R8.64+0x10] ;  /* 0x00001004080e7981 */ /* 0x000f22000c1e1b00 */
[----:B------:R-:W-:Y:S02]  /*13a0*/  ISETP.GT.U32.AND.EX P2, PT, R34, RZ, PT, P2 ;  /* 0x000000ff2200720c */ /* 0x000fe40003f44120 */
[----:B------:R-:W-:Y:S02]  /*13b0*/  ISETP.GT.U32.AND P5, PT, R19, 0x23, PT ;  /* 0x000000231300780c */ /* 0x000fe40003fa4070 */
[----:B------:R-:W-:-:S02]  /*13c0*/  SHF.L.U64.HI R19, R2, 0x2, R3 ;  /* 0x0000000202137819 */ /* 0x000fc40000010203 */
[----:B------:R-:W-:Y:S02]  /*13d0*/  ISETP.GT.U32.AND.EX P5, PT, R24, RZ, PT, P5 ;  /* 0x000000ff1800720c */ /* 0x000fe40003fa4150 */
[----:B--2---:R-:W-:Y:S02]  /*13e0*/  LOP3.LUT R23, R23, R26, R10, 0xfe, !PT ;  /* 0x0000001a17177212 */ /* 0x004fe400078efe0a */
[----:B------:R-:W-:Y:S02]  /*13f0*/  SEL R26, RZ, 0x40000000, !P3 ;  /* 0x40000000ff1a7807 */ /* 0x000fe40005800000 */
[----:B------:R-:W-:Y:S02]  /*1400*/  ISETP.GT.U32.AND P3, PT, R16, -0x3, PT ;  /* 0xfffffffd1000780c */ /* 0x000fe40003f64070 */
[----:B------:R-:W-:Y:S02]  /*1410*/  SEL R16, RZ, 0x800000, !P2 ;  /* 0x00800000ff107807 */ /* 0x000fe40005000000 */
[----:B------:R-:W-:-:S02]  /*1420*/  ISETP.GT.U32.AND P2, PT, R20, 0xa3, PT ;  /* 0x000000a31400780c */ /* 0x000fc40003f44070 */
[----:B------:R-:W-:Y:S02]  /*1430*/  SHF.L.U64.HI R20, R2, 0x1, R3 ;  /* 0x0000000102147819 */ /* 0x000fe40000010203 */
[----:B------:R-:W-:Y:S02]  /*1440*/  LOP3.LUT R27, R36, R23, R27, 0xfe, !PT ;  /* 0x00000017241b7212 */ /* 0x000fe400078efe1b */
[----:B------:R-:W-:Y:S02]  /*1450*/  SEL R10, RZ, 0x10, !P0 ;  /* 0x00000010ff0a7807 */ /* 0x000fe40004000000 */
[----:B------:R-:W-:Y:S02]  /*1460*/  ISETP.GT.U32.AND P0, PT, R18, -0x19, PT ;  /* 0xffffffe71200780c */ /* 0x000fe40003f04070 */
[----:B------:R-:W-:Y:S02]  /*1470*/  LOP3.LUT R20, R20, 0x1, RZ, 0xc0, !PT ;  /* 0x0000000114147812 */ /* 0x000fe400078ec0ff */
[----:B------:R-:W-:-:S02]  /*1480*/  SEL R18, RZ, 0x20000, !P6 ;  /* 0x00020000ff127807 */ /* 0x000fc40007000000 */
[----:B------:R-:W-:Y:S02]  /*1490*/  ISETP.GT.U32.AND.EX P3, PT, R17, -0x1, PT, P3 ;  /* 0xffffffff1100780c */ /* 0x000fe40003f64130 */
[----:B------:R-:W-:Y:S02]  /*14a0*/  LOP3.LUT R27, R33, R27, R30, 0xfe, !PT ;  /* 0x0000001b211b7212 */ /* 0x000fe400078efe1e */
[----:B------:R-:W-:Y:S02]  /*14b0*/  ISETP.GT.U32.AND P6, PT, R29, -0xb, PT ;  /* 0xfffffff51d00780c */ /* 0x000fe40003fc4070 */
[----:B------:R-:W-:Y:S02]  /*14c0*/  LOP3.LUT R19, R20, 0x80, R19, 0xf8, !PT ;  /* 0x0000008014137812 */ /* 0x000fe400078ef813 */
[----:B------:R-:W-:Y:S02]  /*14d0*/  SEL R17, RZ, 0x10000, !P3 ;  /* 0x00010000ff117807 */ /* 0x000fe40005800000 */
[----:B------:R-:W-:-:S02]  /*14e0*/  LOP3.LUT R26, R26, R27, R31, 0xfe, !PT ;  /* 0x0000001b1a1a7212 */ /* 0x000fc400078efe1f */
[----:B------:R-:W-:Y:S02]  /*14f0*/  ISETP.GT.U32.AND.EX P0, PT, R21, -0x1, PT, P0 ;  /* 0xffffffff1500780c */ /* 0x000fe40003f04100 */
[----:B------:R-:W-:Y:S02]  /*1500*/  ISETP.GT.U32.AND.EX P6, PT, R32, -0x1, PT, P6 ;  /* 0xffffffff2000780c */ /* 0x000fe40003fc4160 */
[----:B------:R-:W-:Y:S02]  /*1510*/  IADD3.X R20, PT, PT, RZ, R0, RZ, P1, P4 ;  /* 0x00000000ff147210 */ /* 0x000fe40000fe84ff */
[----:B------:R-:W-:Y:S02]  /*1520*/  ISETP.GT.U32.AND P3, PT, R35, 0x1f, PT ;  /* 0x0000001f2300780c */ /* 0x000fe40003f64070 */
[----:B------:R-:W-:Y:S02]  /*1530*/  ISETP.GT.U32.AND P1, PT, R28, 0xa1f, PT ;  /* 0x00000a1f1c00780c */ /* 0x000fe40003f24070 */
[----:B------:R-:W-:-:S02]  /*1540*/  LOP3.LUT R25, R25, R19, R11, 0xfe, !PT ;  /* 0x0000001319197212 */ /* 0x000fc400078efe0b */
[----:B------:R-:W-:Y:S02]  /*1550*/  LOP3.LUT R11, R18, R26, R17, 0xfe, !PT ;  /* 0x0000001a120b7212 */ /* 0x000fe400078efe11 */
[----:B------:R-:W-:Y:S02]  /*1560*/  SEL R0, RZ, 0x20, !P0 ;  /* 0x00000020ff007807 */ /* 0x000fe40004000000 */
[----:B------:R-:W-:Y:S02]  /*1570*/  SEL R17, RZ, 0x8000, !P6 ;  /* 0x00008000ff117807 */ /* 0x000fe40007000000 */
[----:B------:R-:W-:Y:S02]  /*1580*/  ISETP.GT.U32.AND.EX P2, PT, R22, RZ, PT, P2 ;  /* 0x000000ff1600720c */ /* 0x000fe40003f44120 */
[----:B------:R-:W-:Y:S02]  /*1590*/  ISETP.GT.U32.AND.EX P3, PT, R37, RZ, PT, P3 ;  /* 0x000000ff2500720c */ /* 0x000fe40003f64130 */
[----:B------:R-:W-:-:S02]  /*15a0*/  ISETP.GT.U32.AND.EX P0, PT, R20, RZ, PT, P1 ;  /* 0x000000ff1400720c */ /* 0x000fc40003f04110 */
[----:B------:R-:W-:Y:S02]  /*15b0*/  LOP3.LUT R10, R0, R25, R10, 0xfe, !PT ;  /* 0x00000019000a7212 */ /* 0x000fe400078efe0a */
[----:B------:R-:W-:Y:S02]  /*15c0*/  LOP3.LUT R11, R17, R11, R16, 0xfe, !PT ;  /* 0x0000000b110b7212 */ /* 0x000fe400078efe10 */
[----:B------:R-:W-:Y:S02]  /*15d0*/  SEL R17, RZ, 0x4, !P5 ;  /* 0x00000004ff117807 */ /* 0x000fe40006800000 */
[----:B------:R-:W-:Y:S02]  /*15e0*/  SEL R0, RZ, 0x2, !P2 ;  /* 0x00000002ff007807 */ /* 0x000fe40005000000 */
[----:B------:R-:W-:Y:S02]  /*15f0*/  SEL R16, RZ, 0x8000000, !P3 ;  /* 0x08000000ff107807 */ /* 0x000fe40005800000 */
[----:B------:R-:W-:-:S02]  /*1600*/  SEL R18, RZ, 0x4000000, !P0 ;  /* 0x04000000ff127807 */ /* 0x000fc40004000000 */
[----:B------:R-:W-:Y:S02]  /*1610*/  LOP3.LUT R17, R0, R10, R17, 0xfe, !PT ;  /* 0x0000000a00117212 */ /* 0x000fe400078efe11 */
[----:B------:R-:W-:Y:S02]  /*1620*/  LOP3.LUT R11, R18, R11, R16, 0xfe, !PT ;  /* 0x0000000b120b7212 */ /* 0x000fe400078efe10 */
[----:B---3--:R-:W-:Y:S02]  /*1630*/  LOP3.LUT R6, R12, R6, RZ, 0xfc, !PT ;  /* 0x000000060c067212 */ /* 0x008fe400078efcff */
[----:B------:R-:W-:Y:S02]  /*1640*/  LOP3.LUT R7, R13, R7, RZ, 0xfc, !PT ;  /* 0x000000070d077212 */ /* 0x000fe400078efcff */
[----:B----4-:R-:W-:Y:S02]  /*1650*/  LOP3.LUT R4, R14, R4, RZ, 0xfc, !PT ;  /* 0x000000040e047212 */ /* 0x010fe400078efcff */
[----:B------:R-:W-:-:S02]  /*1660*/  LOP3.LUT R5, R15, R5, RZ, 0xfc, !PT ;  /* 0x000000050f057212 */ /* 0x000fc400078efcff */
[----:B------:R-:W-:Y:S02]  /*1670*/  LOP3.LUT R3, R17, 0x40, R3, 0xfe, !PT ;  /* 0x0000004011037812 */ /* 0x000fe400078efe03 */
[----:B------:R-:W-:Y:S01]  /*1680*/  LOP3.LUT R2, R11, 0x30004000, R2, 0xfe, !PT ;  /* 0x300040000b027812 */ /* 0x000fe200078efe02 */
[----:B------:R-:W-:Y:S04]  /*1690*/  STG.E.64 desc[UR4][R8.64], R6 ;  /* 0x0000000608007986 */ /* 0x000fe8000c101b04 */
[----:B------:R-:W-:Y:S04]  /*16a0*/  STG.E.64 desc[UR4][R8.64+0x10], R4 ;  /* 0x0000100408007986 */ /* 0x000fe8000c101b04 */
[----:B------:R-:W-:Y:S01]  /*16b0*/  STG.E.64 desc[UR4][R8.64+0x8], R2 ;  /* 0x0000080208007986 */ /* 0x000fe2000c101b04 */
[----:B------:R-:W-:Y:S05]  /*16c0*/  EXIT ;  /* 0x000000000000794d */ /* 0x000fea0003800000 */
.L_x_1:
        /* <DEDUP_REMOVED lines=11> */
.L_x_55:


//--------------------- .text._Z19passo_tlf_18_parte3P10ulonglong3S0_y --------------------------
	.section	.text._Z19passo_tlf_18_parte3P10ulonglong3S0_y,"ax",@progbits
	.align	128
        .global         _Z19passo_tlf_18_parte3P10ulonglong3S0_y
        .type           _Z19passo_tlf_18_parte3P10ulonglong3S0_y,@function
        .size           _Z19passo_tlf_18_parte3P10ulonglong3S0_y,(.L_x_56 - _Z19passo_tlf_18_parte3P10ulonglong3S0_y)
        .other          _Z19passo_tlf_18_parte3P10ulonglong3S0_y,@"STO_CUDA_ENTRY STV_DEFAULT"
_Z19passo_tlf_18_parte3P10ulonglong3S0_y:
.text._Z19passo_tlf_18_parte3P10ulonglong3S0_y:
        /* <DEDUP_REMOVED lines=11> */
[----:B------:R-:W2:Y:S08]  /*00b0*/  LDC.64 R52, c[0x0][0x380] ;  /* 0x0000e000ff347b82 */ /* 0x000eb00000000a00 */
[----:B------:R-:W3:Y:S01]  /*00c0*/  LDC.64 R24, c[0x0][0x388] ;  /* 0x0000e200ff187b82 */ /* 0x000ee20000000a00 */
[----:B0-----:R-:W-:-:S04]  /*00d0*/  IMAD R3, R0, UR6, R3 ;  /* 0x0000000600037c24 */ /* 0x001fc8000f8e0203 */
[----:B--2---:R-:W-:-:S05]  /*00e0*/  IMAD.WIDE.U32 R52, R3, 0x18, R52 ;  /* 0x0000001803347825 */ /* 0x004fca00078e0034 */
[----:B-1----:R-:W2:Y:S04]  /*00f0*/  LDG.E.64 R26, desc[UR4][R52.64] ;  /* 0x00000004341a7981 */ /* 0x002ea8000c1e1b00 */
[----:B------:R-:W4:Y:S01]  /*0100*/  LDG.E.64 R28, desc[UR4][R52.64+0x8] ;  /* 0x00000804341c7981 */ /* 0x000f22000c1e1b00 */
[----:B---3--:R-:W-:-:S05]  /*0110*/  IMAD.WIDE.U32 R24, R3, 0x18, R24 ;  /* 0x0000001803187825 */ /* 0x008fca00078e0018 */
[----:B------:R-:W3:Y:S04]  /*0120*/  LDG.E.64 R22, desc[UR4][R24.64+0x8] ;  /* 0x0000080418167981 */ /* 0x000ee8000c1e1b00 */
[----:B------:R-:W5:Y:S01]  /*0130*/  LDG.E.64 R52, desc[UR4][R52.64+0x10] ;  /* 0x0000100434347981 */ /* 0x000f62000c1e1b00 */
[C-C-:B--2---:R-:W-:Y:S01]  /*0140*/  SHF.L.U64.HI R2, R26.reuse, 0x18, R27.reuse ;  /* 0x000000181a027819 */ /* 0x144fe2000001021b */
[C---:B------:R-:W-:Y:S01]  /*0150*/  IMAD.SHL.U32 R8, R26.reuse, 0x2000000, RZ ;  /* 0x020000001a087824 */ /* 0x040fe200078e00ff */
[C-C-:B------:R-:W-:Y:S01]  /*0160*/  SHF.L.U64.HI R12, R26.reuse, 0x6, R27.reuse ;  /* 0x000000061a0c7819 */ /* 0x140fe2000001021b */
[C---:B------:R-:W-:Y:S01]  /*0170*/  IMAD.SHL.U32 R11, R26.reuse, 0x80, RZ ;  /* 0x000000801a0b7824 */ /* 0x040fe200078e00ff */
[C---:B------:R-:W-:Y:S01]  /*0180*/  SHF.L.U64.HI R9, R26.reuse, 0xf, R27 ;  /* 0x0000000f1a097819 */ /* 0x040fe2000001021b */
[C---:B------:R-:W-:Y:S01]  /*0190*/  IMAD.SHL.U32 R41, R26.reuse, 0x8000, RZ ;  /* 0x000080001a297824 */ /* 0x040fe200078e00ff */
[----:B------:R-:W-:Y:S01]  /*01a0*/  SHF.R.S32.HI R2, RZ, 0x1f, R2 ;  /* 0x0000001fff027819 */ /* 0x000fe20000011402 */
[C---:B------:R-:W-:Y:S01]  /*01b0*/  IMAD.SHL.U32 R36, R26.reuse, 0x2, RZ ;  /* 0x000000021a247824 */ /* 0x040fe200078e00ff */
[----:B------:R-:W-:Y:S01]  /*01c0*/  SHF.R.S32.HI R5, RZ, 0x1f, R12 ;  /* 0x0000001fff057819 */ /* 0x000fe2000001140c */
[----:B------:R-:W-:Y:S01]  /*01d0*/  IMAD.SHL.U32 R31, R26, 0x100, RZ ;  /* 0x000001001a1f7824 */ /* 0x000fe200078e00ff */
[----:B------:R-:W-:Y:S01]  /*01e0*/  SHF.R.S32.HI R32, RZ, 0x19, R9 ;  /* 0x00000019ff207819 */ /* 0x000fe20000011409 */
[----:B----4-:R-:W-:Y:S01]  /*01f0*/  IMAD.SHL.U32 R43, R28, 0x20000, RZ ;  /* 0x000200001c2b7824 */ /* 0x010fe200078e00ff */
[----:B------:R-:W-:Y:S01]  /*0200*/  LOP3.LUT R2, R2, 0xc, RZ, 0xc0, !PT ;  /* 0x0000000c02027812 */ /* 0x000fe200078ec0ff */
[----:B------:R-:W-:Y:S01]  /*0210*/  IMAD.SHL.U32 R42, R26, 0x10000000, RZ ;  /* 0x100000001a2a7824 */ /* 0x000fe200078e00ff */
[----:B------:R-:W-:Y:S01]  /*0220*/  LOP3.LUT R5, R5, 0xffffffcc, RZ, 0xc0, !PT ;  /* 0xffffffcc05057812 */ /* 0x000fe200078ec0ff */
[----:B------:R-:W-:Y:S01]  /*0230*/  IMAD.U32 R47, R28, 0x10000, RZ ;  /* 0x000100001c2f7824 */ /* 0x000fe200078e00ff */
[----:B------:R-:W-:Y:S01]  /*0240*/  LOP3.LUT R32, R32, 0xffffffc0, RZ, 0xc0, !PT ;  /* 0xffffffc020207812 */ /* 0x000fe200078ec0ff */
[----:B------:R-:W-:Y:S01]  /*0250*/  IMAD.SHL.U32 R45, R28, 0x40000000, RZ ;  /* 0x400000001c2d7824 */ /* 0x000fe200078e00ff */
[----:B------:R-:W-:-:S02]  /*0260*/  SHF.L.U64.HI R4, R26, 0x4, R27 ;  /* 0x000000041a047819 */ /* 0x000fc4000001021b */
[----:B------:R-:W-:Y:S01]  /*0270*/  IADD3 R32, P1, P3, R32, R2, R5 ;  /* 0x0000000220207210 */ /* 0x000fe20007b3e005 */
[C---:B------:R-:W-:Y:S01]  /*0280*/  IMAD.SHL.U32 R2, R26.reuse, 0x8, RZ ;  /* 0x000000081a027824 */ /* 0x040fe200078e00ff */
[C-C-:B------:R-:W-:Y:S02]  /*0290*/  SHF.L.U64.HI R18, R26.reuse, 0x1a, R27.reuse ;  /* 0x0000001a1a127819 */ /* 0x140fe4000001021b */
[C-C-:B------:R-:W-:Y:S02]  /*02a0*/  SHF.R.U64 R0, R26.reuse, 0x3, R27.reuse ;  /* 0x000000031a007819 */ /* 0x140fe4000000121b */
[C-C-:B------:R-:W-:Y:S02]  /*02b0*/  SHF.R.U64 R3, R26.reuse, 0x1d, R27.reuse ;  /* 0x0000001d1a037819 */ /* 0x140fe4000000121b */
[C-C-:B------:R-:W-:Y:S02]  /*02c0*/  SHF.R.U64 R20, R26.reuse, 0x1e, R27.reuse ;  /* 0x0000001e1a147819 */ /* 0x140fe4000000121b */
[----:B------:R-:W-:-:S02]  /*02d0*/  SHF.L.U64.HI R6, R26, 0x1e, R27 ;  /* 0x0000001e1a067819 */ /* 0x000fc4000001021b */
[----:B------:R-:W-:Y:S02]  /*02e0*/  SHF.R.S32.HI R4, RZ, 0x1f, R4 ;  /* 0x0000001fff047819 */ /* 0x000fe40000011404 */
[----:B------:R-:W-:Y:S02]  /*02f0*/  SHF.R.S32.HI R18, RZ, 0x1f, R18 ;  /* 0x0000001fff127819 */ /* 0x000fe40000011412 */
[----:B------:R-:W-:Y:S02]  /*0300*/  SHF.R.S32.HI R7, RZ, 0x1f, R8 ;  /* 0x0000001fff077819 */ /* 0x000fe40000011408 */
[----:B------:R-:W-:Y:S02]  /*0310*/  LOP3.LUT R0, R0, 0x1, RZ, 0xc0, !PT ;  /* 0x0000000100007812 */ /* 0x000fe400078ec0ff */
[----:B------:R-:W-:Y:S02]  /*0320*/  LOP3.LUT R3, R3, 0x1, RZ, 0xc0, !PT ;  /* 0x0000000103037812 */ /* 0x000fe400078ec0ff */
[----:B------:R-:W-:-:S02]  /*0330*/  LOP3.LUT R20, R20, 0x1, RZ, 0xc0, !PT ;  /* 0x0000000114147812 */ /* 0x000fc400078ec0ff */
[----:B------:R-:W-:Y:S02]  /*0340*/  SHF.R.S32.HI R2, RZ, 0x1f, R2 ;  /* 0x0000001fff027819 */ /* 0x000fe40000011402 */
[----:B------:R-:W-:Y:S02]  /*0350*/  SHF.R.S32.HI R6, RZ, 0x1f, R6 ;  /* 0x0000001fff067819 */ /* 0x000fe40000011406 */
[----:B------:R-:W-:Y:S02]  /*0360*/  SHF.R.S32.HI R11, RZ, 0x1f, R11 ;  /* 0x0000001fff0b7819 */ /* 0x000fe4000001140b */
[----:B------:R-:W-:Y:S02]  /*0370*/  LOP3.LUT R4, R4, 0x2a, RZ, 0xc0, !PT ;  /* 0x0000002a04047812 */ /* 0x000fe400078ec0ff */
[----:B------:R-:W-:Y:S02]  /*0380*/  LOP3.LUT R7, R7, 0xffffffd6, RZ, 0xc0, !PT ;  /* 0xffffffd607077812 */ /* 0x000fe400078ec0ff */
[----:B------:R-:W-:-:S02]  /*0390*/  LOP3.LUT R18, R18, 0x7e, RZ, 0xc0, !PT ;  /* 0x0000007e12127812 */ /* 0x000fc400078ec0ff */
[----:B------:R-:W-:Y:S02]  /*03a0*/  IADD3 R20, P0, P5, R20, R3, R0 ;  /* 0x0000000314147210 */ /* 0x000fe40007d1e000 */
[----:B------:R-:W-:Y:S02]  /*03b0*/  SHF.R.S32.HI R12, RZ, 0x1f, R12 ;  /* 0x0000001fff0c7819 */ /* 0x000fe4000001140c */
[----:B------:R-:W-:Y:S02]  /*03c0*/  SHF.R.S32.HI R9, RZ, 0x1f, R9 ;  /* 0x0000001fff097819 */ /* 0x000fe40000011409 */
[----:B------:R-:W-:Y:S02]  /*03d0*/  LOP3.LUT R6, R6, 0x6, RZ, 0xc0, !PT ;  /* 0x0000000606067812 */ /* 0x000fe400078ec0ff */
[----:B------:R-:W-:Y:S02]  /*03e0*/  LOP3.LUT R0, R2, 0x6, RZ, 0xc0, !PT ;  /* 0x0000000602007812 */ /* 0x000fe400078ec0ff */
[----:B------:R-:W-:-:S02]  /*03f0*/  LOP3.LUT R5, R11, 0x6, RZ, 0xc0, !PT ;  /* 0x000000060b057812 */ /* 0x000fc400078ec0ff */
[----:B------:R-:W-:Y:S02]  /*0400*/  IADD3 R18, P2, P4, R18, R7, R4 ;  /* 0x0000000712127210 */ /* 0x000fe40007c5e004 */
[--C-:B------:R-:W-:Y:S02]  /*0410*/  SHF.R.U32.HI R10, RZ, 0xf, R27.reuse ;  /* 0x0000000fff0a7819 */ /* 0x100fe4000001161b */
[C---:B------:R-:W-:Y:S02]  /*0420*/  SHF.R.U64 R3, R26.reuse, 0xb, R27 ;  /* 0x0000000b1a037819 */ /* 0x040fe4000000121b */
[----:B------:R-:W-:Y:S02]  /*0430*/  IADD3.X R4, PT, PT, R9, RZ, R12, P1, P3 ;  /* 0x000000ff09047210 */ /* 0x000fe40000fe640c */
[----:B------:R-:W-:Y:S01]  /*0440*/  IADD3 R5, P1, P3, R5, R6, R0 ;  /* 0x0000000605057210 */ /* 0x000fe20007b3e000 */
[----:B------:R-:W-:Y:S01]  /*0450*/  IMAD.SHL.U32 R6, R26, 0x4000, RZ ;  /* 0x000040001a067824 */ /* 0x000fe200078e00ff */
[----:B------:R-:W-:-:S02]  /*0460*/  SHF.L.U64.HI R7, R28, 0x1c, R29 ;  /* 0x0000001c1c077819 */ /* 0x000fc4000001021d */
[----:B------:R-:W-:Y:S02]  /*0470*/  LOP3.LUT R10, R10, 0x1, RZ, 0xc0, !PT ;  /* 0x000000010a0a7812 */ /* 0x000fe400078ec0ff */
[----:B------:R-:W-:Y:S02]  /*0480*/  LOP3.LUT R3, R3, 0x1, RZ, 0xc0, !PT ;  /* 0x0000000103037812 */ /* 0x000fe400078ec0ff */
[C---:B------:R-:W-:Y:S02]  /*0490*/  SHF.R.U64 R30, R26.reuse, 0x16, R27 ;  /* 0x000000161a1e7819 */ /* 0x040fe4000000121b */
[----:B------:R-:W-:Y:S02]  /*04a0*/  SHF.R.U32.HI R15, RZ, 0xd, R29 ;  /* 0x0000000dff0f7819 */ /* 0x000fe4000001161d */
[----:B------:R-:W-:Y:S02]  /*04b0*/  SHF.R.S32.HI R0, RZ, 0x1f, R8 ;  /* 0x0000001fff007819 */ /* 0x000fe40000011408 */
[----:B------:R-:W-:-:S02]  /*04c0*/  SHF.L.U64.HI R14, R26, 0x2, R27 ;  /* 0x000000021a0e7819 */ /* 0x000fc4000001021b */
[----:B------:R-:W-:Y:S02]  /*04d0*/  SHF.R.S32.HI R6, RZ, 0x1f, R6 ;  /* 0x0000001fff067819 */ /* 0x000fe40000011406 */
[----:B------:R-:W-:Y:S02]  /*04e0*/  SHF.R.S32.HI R8, RZ, 0x1f, R7 ;  /* 0x0000001fff087819 */ /* 0x000fe40000011407 */
[----:B------:R-:W-:Y:S02]  /*04f0*/  IADD3 R3, P6, PT, R3, R10, RZ ;  /* 0x0000000a03037210 */ /* 0x000fe40007fde0ff */
[----:B------:R-:W-:Y:S02]  /*0500*/  LOP3.LUT R10, R30, 0x1, RZ, 0xc0, !PT ;  /* 0x000000011e0a7812 */ /* 0x000fe400078ec0ff */
[----:B------:R-:W-:Y:S02]  /*0510*/  LOP3.LUT R35, R15, 0x1, RZ, 0xc0, !PT ;  /* 0x000000010f237812 */ /* 0x000fe400078ec0ff */
[----:B------:R-:W-:-:S02]  /*0520*/  SHF.R.S32.HI R14, RZ, 0x1f, R14 ;  /* 0x0000001fff0e7819 */ /* 0x000fc4000001140e */
[----:B------:R-:W-:Y:S02]  /*0530*/  SHF.R.S32.HI R41, RZ, 0x1f, R41 ;  /* 0x0000001fff297819 */ /* 0x000fe40000011429 */
[----:B------:R-:W-:Y:S02]  /*0540*/  LOP3.LUT R6, R6, 0x6, RZ, 0xc0, !PT ;  /* 0x0000000606067812 */ /* 0x000fe400078ec0ff */
[----:B------:R-:W-:Y:S02]  /*0550*/  LOP3.LUT R7, R8, 0x6, RZ, 0xc0, !PT ;  /* 0x0000000608077812 */ /* 0x000fe400078ec0ff */
[----:B------:R-:W-:Y:S02]  /*0560*/  IADD3.X R0, PT, PT, RZ, R0, RZ, P2, P4 ;  /* 0x00000000ff007210 */ /* 0x000fe400017e84ff */
[----:B------:R-:W-:Y:S02]  /*0570*/  IADD3 R10, P2, PT, R10, R35, RZ ;  /* 0x000000230a0a7210 */ /* 0x000fe40007f5e0ff */
[----:B------:R-:W-:-:S02]  /*0580*/  IADD3.X R9, PT, PT, RZ, RZ, RZ, P1, P3 ;  /* 0x000000ffff097210 */ /* 0x000fc40000fe64ff */
[C---:B------:R-:W-:Y:S02]  /*0590*/  LOP3.LUT R12, R14.reuse, 0x12, RZ, 0xc0, !PT ;  /* 0x000000120e0c7812 */ /* 0x040fe400078ec0ff */
[----:B------:R-:W-:Y:S02]  /*05a0*/  LOP3.LUT R13, R41, 0x56, RZ, 0xc0, !PT ;  /* 0x00000056290d7812 */ /* 0x000fe400078ec0ff */
[----:B------:R-:W-:Y:S01]  /*05b0*/  IADD3 R7, P1, P4, R7, R6, R5 ;  /* 0x0000000607077210 */ /* 0x000fe20007c3e005 */
[----:B------:R-:W-:Y:S01]  /*05c0*/  IMAD.X R5, RZ, RZ, RZ, P2 ;  /* 0x000000ffff057224 */ /* 0x000fe200010e06ff */
[----:B------:R-:W-:Y:S02]  /*05d0*/  IADD3 R18, P2, P3, R13, R18, R12 ;  /* 0x000000120d127210 */ /* 0x000fe40007b5e00c */
[----:B------:R-:W-:Y:S02]  /*05e0*/  IADD3.X R9, PT, PT, RZ, RZ, R9, P1, P4 ;  /* 0x000000ffff097210 */ /* 0x000fe40000fe8409 */
[----:B------:R-:W-:-:S02]  /*05f0*/  LOP3.LUT R13, R14, 0xc, RZ, 0xc0, !PT ;  /* 0x0000000c0e0d7812 */ /* 0x000fc400078ec0ff */
[----:B------:R-:W-:Y:S02]  /*0600*/  LEA R16, P4, R10, R7, 0x1 ;  /* 0x000000070a107211 */ /* 0x000fe400078808ff */
[----:B------:R-:W-:Y:S01]  /*0610*/  IADD3 R32, P1, PT, R13, R32, RZ ;  /* 0x000000200d207210 */ /* 0x000fe20007f3e0ff */
[----:B------:R-:W-:Y:S01]  /*0620*/  IMAD.SHL.U32 R13, R28, 0x20, RZ ;  /* 0x000000201c0d7824 */ /* 0x000fe200078e00ff */
[----:B------:R-:W-:Y:S01]  /*0630*/  LEA.HI.X R10, R10, R9, R5, 0x1, P4 ;  /* 0x000000090a0a7211 */ /* 0x000fe200020f0c05 */
[C---:B------:R-:W-:Y:S01]  /*0640*/  IMAD.SHL.U32 R5, R28.reuse, 0x1000000, RZ ;  /* 0x010000001c057824 */ /* 0x040fe200078e00ff */
[----:B------:R-:W-:Y:S01]  /*0650*/  SHF.R.U32.HI R6, RZ, 0x1, R27 ;  /* 0x00000001ff067819 */ /* 0x000fe2000001161b */
[C---:B------:R-:W-:Y:S01]  /*0660*/  IMAD.SHL.U32 R9, R28.reuse, 0x1000000, RZ ;  /* 0x010000001c097824 */ /* 0x040fe200078e00ff */
[----:B------:R-:W-:Y:S02]  /*0670*/  SHF.R.U64 R19, R28, 0xb, R29 ;  /* 0x0000000b1c137819 */ /* 0x000fe4000000121d */
[----:B------:R-:W-:-:S02]  /*0680*/  LOP3.LUT R6, R6, 0x1, RZ, 0xc0, !PT ;  /* 0x0000000106067812 */ /* 0x000fc400078ec0ff */
[----:B------:R-:W-:Y:S02]  /*0690*/  LOP3.LUT R19, R19, 0x1, RZ, 0xc0, !PT ;  /* 0x0000000113137812 */ /* 0x000fe400078ec0ff */
[----:B------:R-:W-:Y:S02]  /*06a0*/  SHF.R.S32.HI R7, RZ, 0x1f, R5 ;  /* 0x0000001fff077819 */ /* 0x000fe40000011405 */
[----:B------:R-:W-:Y:S02]  /*06b0*/  SHF.R.S32.HI R13, RZ, 0x1f, R13 ;  /* 0x0000001fff0d7819 */ /* 0x000fe4000001140d */
[----:B------:R-:W-:Y:S02]  /*06c0*/  SHF.R.S32.HI R36, RZ, 0x1f, R36 ;  /* 0x0000001fff247819 */ /* 0x000fe40000011424 */
[----:B------:R-:W-:Y:S02]  /*06d0*/  IADD3 R19, P4, PT, R19, R6, RZ ;  /* 0x0000000613137210 */ /* 0x000fe40007f9e0ff */
[----:B------:R-:W-:-:S02]  /*06e0*/  LOP3.LUT R7, R7, 0xfffffefe, RZ, 0xc0, !PT ;  /* 0xfffffefe07077812 */ /* 0x000fc400078ec0ff */
[----:B------:R-:W-:Y:S01]  /*06f0*/  LOP3.LUT R6, R13, 0x56, RZ, 0xc0, !PT ;  /* 0x000000560d067812 */ /* 0x000fe200078ec0ff */
[----:B------:R-:W-:Y:S01]  /*0700*/  IMAD.X R34, RZ, RZ, RZ, P4 ;  /* 0x000000ffff227224 */ /* 0x000fe200020e06ff */
[----:B------:R-:W-:Y:S02]  /*0710*/  LOP3.LUT R36, R36, 0xe, RZ, 0xc0, !PT ;  /* 0x0000000e24247812 */ /* 0x000fe400078ec0ff */
[----:B------:R-:W-:Y:S02]  /*0720*/  IADD3.X R0, PT, PT, RZ, R0, RZ, P2, P3 ;  /* 0x00000000ff007210 */ /* 0x000fe400017e64ff */
[----:B------:R-:W-:Y:S01]  /*0730*/  IADD3 R18, P2, P3, R7, R18, R6 ;  /* 0x0000001207127210 */ /* 0x000fe20007b5e006 */
[C---:B------:R-:W-:Y:S01]  /*0740*/  IMAD.SHL.U32 R6, R26.reuse, 0x200000, RZ ;  /* 0x002000001a067824 */ /* 0x040fe200078e00ff */
[----:B------:R-:W-:Y:S01]  /*0750*/  LEA.HI.SX32 R36, P4, R9, R36, 0x2 ;  /* 0x0000002409247211 */ /* 0x000fe200078912ff */
[----:B------:R-:W-:Y:S01]  /*0760*/  IMAD.SHL.U32 R7, R26, 0x80000, RZ ;  /* 0x000800001a077824 */ /* 0x000fe200078e00ff */
[----:B------:R-:W-:-:S02]  /*0770*/  SHF.R.S32.HI R17, RZ, 0x1f, R5 ;  /* 0x0000001fff117819 */ /* 0x000fc40000011405 */
[C-C-:B------:R-:W-:Y:S02]  /*0780*/  SHF.L.U64.HI R9, R26.reuse, 0xb, R27.reuse ;  /* 0x0000000b1a097819 */ /* 0x140fe4000001021b */
[C-C-:B------:R-:W-:Y:S02]  /*0790*/  SHF.L.U64.HI R38, R26.reuse, 0xa, R27.reuse ;  /* 0x0000000a1a267819 */ /* 0x140fe4000001021b */
[----:B------:R-:W-:Y:S02]  /*07a0*/  SHF.L.U64.HI R14, R26, 0x9, R27 ;  /* 0x000000091a0e7819 */ /* 0x000fe4000001021b */
[----:B------:R-:W-:Y:S02]  /*07b0*/  SHF.R.S32.HI R6, RZ, 0x1f, R6 ;  /* 0x0000001fff067819 */ /* 0x000fe40000011406 */
[----:B------:R-:W-:Y:S02]  /*07c0*/  SHF.R.S32.HI R31, RZ, 0x1f, R31 ;  /* 0x0000001fff1f7819 */ /* 0x000fe4000001141f */
[----:B------:R-:W-:-:S02]  /*07d0*/  SHF.R.S32.HI R7, RZ, 0x1f, R7 ;  /* 0x0000001fff077819 */ /* 0x000fc40000011407 */
[----:B------:R-:W-:Y:S01]  /*07e0*/  IADD3.X R5, PT, PT, R17, R0, RZ, P2, P3 ;  /* 0x0000000011057210 */ /* 0x000fe200017e64ff */
[----:B------:R-:W-:Y:S01]  /*07f0*/  IMAD.X R17, RZ, RZ, R17, P4 ;  /* 0x000000ffff117224 */ /* 0x000fe200020e0611 */
[----:B------:R-:W-:Y:S02]  /*0800*/  SHF.R.S32.HI R38, RZ, 0x1f, R38 ;  /* 0x0000001fff267819 */ /* 0x000fe40000011426 */
[----:B------:R-:W-:Y:S02]  /*0810*/  SHF.R.S32.HI R37, RZ, 0x1f, R9 ;  /* 0x0000001fff257819 */ /* 0x000fe40000011409 */
[----:B------:R-:W-:Y:S02]  /*0820*/  SHF.R.S32.HI R12, RZ, 0x1f, R14 ;  /* 0x0000001fff0c7819 */ /* 0x000fe4000001140e */
[----:B------:R-:W-:Y:S02]  /*0830*/  LEA R0, P2, R19, R36, 0x1 ;  /* 0x0000002413007211 */ /* 0x000fe400078408ff */
[----:B------:R-:W-:-:S02]  /*0840*/  LOP3.LUT R31, R31, 0xa, RZ, 0xc0, !PT ;  /* 0x0000000a1f1f7812 */ /* 0x000fc400078ec0ff */
[----:B------:R-:W-:Y:S02]  /*0850*/  LOP3.LUT R36, R7, 0xa, RZ, 0xc0, !PT ;  /* 0x0000000a07247812 */ /* 0x000fe400078ec0ff */
[----:B------:R-:W-:Y:S02]  /*0860*/  LOP3.LUT R21, R6, 0x12, RZ, 0xc0, !PT ;  /* 0x0000001206157812 */ /* 0x000fe400078ec0ff */
[----:B------:R-:W-:Y:S02]  /*0870*/  LOP3.LUT R37, R37, 0xffffffa4, RZ, 0xc0, !PT ;  /* 0xffffffa425257812 */ /* 0x000fe400078ec0ff */
[----:B------:R-:W-:Y:S02]  /*0880*/  LOP3.LUT R38, R38, 0xc, RZ, 0xc0, !PT ;  /* 0x0000000c26267812 */ /* 0x000fe400078ec0ff */
[----:B------:R-:W-:Y:S02]  /*0890*/  LOP3.LUT R33, R12, 0xc, RZ, 0xc0, !PT ;  /* 0x0000000c0c217812 */ /* 0x000fe400078ec0ff */
[----:B------:R-:W-:Y:S01]  /*08a0*/  LEA.HI.X R19, R19, R17, R34, 0x1, P2 ;  /* 0x0000001113137211 */ /* 0x000fe200010f0c22 */
[----:B------:R-:W-:Y:S01]  /*08b0*/  IMAD.X R34, RZ, RZ, R4, P1 ;  /* 0x000000ffff227224 */ /* 0x000fe200008e0604 */
[----:B------:R-:W-:Y:S01]  /*08c0*/  IADD3 R4, P2, P1, R21, R36, R31 ;  /* 0x0000002415047210 */ /* 0x000fe2000795e01f */
[----:B------:R-:W-:Y:S01]  /*08d0*/  IMAD.X R17, RZ, RZ, RZ, P6 ;  /* 0x000000ffff117224 */ /* 0x000fe200030e06ff */
[----:B------:R-:W-:Y:S01]  /*08e0*/  LEA R21, P6, R3, R32, 0x2 ;  /* 0x0000002003157211 */ /* 0x000fe200078c10ff */
[----:B------:R-:W-:Y:S01]  /*08f0*/  IMAD.SHL.U32 R32, R28, 0x20000, RZ ;  /* 0x000200001c207824 */ /* 0x000fe200078e00ff */
[----:B------:R-:W-:-:S02]  /*0900*/  IADD3 R7, P3, P4, R33, R38, R37 ;  /* 0x0000002621077210 */ /* 0x000fc40007c7e025 */
[----:B------:R-:W-:Y:S02]  /*0910*/  SHF.R.U32.HI R33, RZ, 0x1d, R27 ;  /* 0x0000001dff217819 */ /* 0x000fe4000001161b */
[----:B------:R-:W-:Y:S02]  /*0920*/  SHF.R.U32.HI R31, RZ, 0x19, R29 ;  /* 0x00000019ff1f7819 */ /* 0x000fe4000001161d */
[----:B------:R-:W-:Y:S02]  /*0930*/  LOP3.LUT R33, R33, 0x4, RZ, 0xc0, !PT ;  /* 0x0000000421217812 */ /* 0x000fe400078ec0ff */
[----:B------:R-:W-:Y:S02]  /*0940*/  LOP3.LUT R31, R31, 0x8, RZ, 0xc0, !PT ;  /* 0x000000081f1f7812 */ /* 0x000fe400078ec0ff */
[----:B------:R-:W-:Y:S02]  /*0950*/  SHF.R.S32.HI R32, RZ, 0x1d, R32 ;  /* 0x0000001dff207819 */ /* 0x000fe40000011420 */
[----:B------:R-:W-:Y:S01]  /*0960*/  LEA.HI.X R3, R3, R34, R17, 0x2, P6 ;  /* 0x0000002203037211 */ /* 0x000fe200030f1411 */
[----:B------:R-:W-:Y:S01]  /*0970*/  IMAD.SHL.U32 R34, R26, 0x40, RZ ;  /* 0x000000401a227824 */ /* 0x000fe200078e00ff */
[----:B------:R-:W-:-:S02]  /*0980*/  SHF.L.U64.HI R36, R28, 0xb, R29 ;  /* 0x0000000b1c247819 */ /* 0x000fc4000001021d */
[----:B------:R-:W-:Y:S02]  /*0990*/  IADD3.X R17, PT, PT, RZ, RZ, RZ, P0, P5 ;  /* 0x000000ffff117210 */ /* 0x000fe400007ea4ff */
[----:B------:R-:W-:Y:S02]  /*09a0*/  IADD3 R33, P0, P5, R31, R32, R33 ;  /* 0x000000201f217210 */ /* 0x000fe40007d1e021 */
[----:B------:R-:W-:Y:S02]  /*09b0*/  SHF.R.S32.HI R31, RZ, 0x1f, R36 ;  /* 0x0000001fff1f7819 */ /* 0x000fe40000011424 */
[----:B------:R-:W-:Y:S02]  /*09c0*/  SHF.R.S32.HI R32, RZ, 0x1f, R34 ;  /* 0x0000001fff207819 */ /* 0x000fe40000011422 */
[----:B------:R-:W-:Y:S02]  /*09d0*/  SHF.R.S32.HI R36, RZ, 0x1f, R9 ;  /* 0x0000001fff247819 */ /* 0x000fe40000011409 */
[----:B------:R-:W-:-:S02]  /*09e0*/  LOP3.LUT R9, R31, 0xc, RZ, 0xc0, !PT ;  /* 0x0000000c1f097812 */ /* 0x000fc400078ec0ff */
[----:B------:R-:W-:Y:S02]  /*09f0*/  SHF.R.U32.HI R31, RZ, 0x5, R29 ;  /* 0x00000005ff1f7819 */ /* 0x000fe4000001161d */
[----:B------:R-:W-:Y:S02]  /*0a00*/  LOP3.LUT R32, R32, 0xc, RZ, 0xc0, !PT ;  /* 0x0000000c20207812 */ /* 0x000fe400078ec0ff */
[----:B------:R-:W-:Y:S02]  /*0a10*/  LOP3.LUT R37, R41, 0xc, RZ, 0xc0, !PT ;  /* 0x0000000c29257812 */ /* 0x000fe400078ec0ff */
[----:B------:R-:W-:Y:S02]  /*0a20*/  SHF.L.U64.HI R34, R26, 0x8, R27 ;  /* 0x000000081a227819 */ /* 0x000fe4000001021b */
[----:B------:R-:W-:Y:S02]  /*0a30*/  IADD3.X R36, PT, PT, RZ, RZ, R36, P3, P4 ;  /* 0x000000ffff247210 */ /* 0x000fe40001fe8424 */
[----:B------:R-:W-:-:S02]  /*0a40*/  LOP3.LUT R31, R31, 0x1, RZ, 0xc0, !PT ;  /* 0x000000011f1f7812 */ /* 0x000fc400078ec0ff */
[----:B------:R-:W-:Y:S02]  /*0a50*/  IADD3 R37, P3, P4, R9, R37, R32 ;  /* 0x0000002509257210 */ /* 0x000fe40007c7e020 */
[----:B------:R-:W-:Y:S02]  /*0a60*/  SHF.R.S32.HI R32, RZ, 0x1f, R34 ;  /* 0x0000001fff207819 */ /* 0x000fe40000011422 */
[--C-:B------:R-:W-:Y:S02]  /*0a70*/  SHF.R.S32.HI R9, RZ, 0x1f, R43.reuse ;  /* 0x0000001fff097819 */ /* 0x100fe4000001142b */
[----:B------:R-:W-:Y:S02]  /*0a80*/  IADD3 R34, P6, PT, R20, R31, RZ ;  /* 0x0000001f14227210 */ /* 0x000fe40007fde0ff */
[----:B------:R-:W-:Y:S02]  /*0a90*/  SHF.R.S32.HI R43, RZ, 0x1f, R43 ;  /* 0x0000001fff2b7819 */ /* 0x000fe4000001142b */
[----:B------:R-:W-:Y:S01]  /*0aa0*/  LOP3.LUT R32, R32, 0xc, RZ, 0xc0, !PT ;  /* 0x0000000c20207812 */ /* 0x000fe200078ec0ff */
[----:B------:R-:W-:Y:S01]  /*0ab0*/  IMAD.X R20, RZ, RZ, R17, P6 ;  /* 0x000000ffff147224 */ /* 0x000fe200030e0611 */
[----:B------:R-:W-:Y:S01]  /*0ac0*/  LOP3.LUT R38, R9, 0xffffffa4, RZ, 0xc0, !PT ;  /* 0xffffffa409267812 */ /* 0x000fe200078ec0ff */
[----:B------:R-:W-:Y:S01]  /*0ad0*/  IMAD.SHL.U32 R17, R28, 0x20000000, RZ ;  /* 0x200000001c117824 */ /* 0x000fe200078e00ff */
[----:B------:R-:W-:-:S02]  /*0ae0*/  IADD3.X R44, PT, PT, RZ, R43, RZ, P0, P5 ;  /* 0x0000002bff2c7210 */ /* 0x000fc400007ea4ff */
[----:B------:R-:W-:Y:S02]  /*0af0*/  IADD3 R32, P0, P5, R38, R7, R32 ;  /* 0x0000000726207210 */ /* 0x000fe40007d1e020 */
[----:B------:R-:W-:Y:S02]  /*0b00*/  SHF.L.U64.HI R7, R26, 0x3, R27 ;  /* 0x000000031a077819 */ /* 0x000fe4000001021b */
[----:B------:R-:W-:Y:S02]  /*0b10*/  LOP3.LUT R40, R8, 0xc, RZ, 0xc0, !PT ;  /* 0x0000000c08287812 */ /* 0x000fe400078ec0ff */
[----:B------:R-:W-:Y:S02]  /*0b20*/  LOP3.LUT R39, R13, 0xc, RZ, 0xc0, !PT ;  /* 0x0000000c0d277812 */ /* 0x000fe400078ec0ff */
[----:B------:R-:W-:Y:S02]  /*0b30*/  SHF.R.S32.HI R42, RZ, 0x1f, R42 ;  /* 0x0000001fff2a7819 */ /* 0x000fe4000001142a */
[----:B------:R-:W-:-:S02]  /*0b40*/  SHF.R.S32.HI R38, RZ, 0x1f, R7 ;  /* 0x0000001fff267819 */ /* 0x000fc40000011407 */
[----:B------:R-:W-:Y:S02]  /*0b50*/  SHF.R.S32.HI R46, RZ, 0x1f, R17 ;  /* 0x0000001fff2e7819 */ /* 0x000fe40000011411 */
[----:B------:R-:W-:Y:S02]  /*0b60*/  IADD3.X R8, PT, PT, R43, R36, RZ, P0, P5 ;  /* 0x000000242b087210 */ /* 0x000fe400007ea4ff */
[----:B------:R-:W-:Y:S02]  /*0b70*/  IADD3 R36, P5, P0, R40, R37, R39 ;  /* 0x0000002528247210 */ /* 0x000fe400078be027 */
[----:B------:R-:W-:Y:S02]  /*0b80*/  LOP3.LUT R37, R38, 0x16, RZ, 0xc0, !PT ;  /* 0x0000001626257812 */ /* 0x000fe400078ec0ff */
[----:B------:R-:W-:Y:S02]  /*0b90*/  LOP3.LUT R40, R42, 0x16, RZ, 0xc0, !PT ;  /* 0x000000162a287812 */ /* 0x000fe400078ec0ff */
[----:B------:R-:W-:-:S02]  /*0ba0*/  LOP3.LUT R51, R46, 0x6, RZ, 0xc0, !PT ;  /* 0x000000062e337812 */ /* 0x000fc400078ec0ff */
[----:B------:R-:W-:Y:S02]  /*0bb0*/  IADD3.X R39, PT, PT, RZ, RZ, RZ, P3, P4 ;  /* 0x000000ffff277210 */ /* 0x000fe40001fe84ff */
[----:B------:R-:W-:Y:S02]  /*0bc0*/  IADD3 R40, P3, P6, R51, R40, R37 ;  /* 0x0000002833287210 */ /* 0x000fe40007e7e025 */
[----:B------:R-:W-:Y:S02]  /*0bd0*/  SHF.R.U64 R37, R28, 0x8, R29 ;  /* 0x000000081c257819 */ /* 0x000fe4000000121d */
[----:B------:R-:W-:Y:S02]  /*0be0*/  IADD3.X R38, PT, PT, RZ, RZ, RZ, P3, P6 ;  /* 0x000000ffff267210 */ /* 0x000fe40001fec4ff */
[----:B------:R-:W-:Y:S02]  /*0bf0*/  ISETP.GT.U32.AND P3, PT, R33, 0x7, PT ;  /* 0x000000072100780c */ /* 0x000fe40003f64070 */
[----:B------:R-:W-:-:S02]  /*0c00*/  LOP3.LUT P4, RZ, R34, 0x1, R37, 0xf8, !PT ;  /* 0x0000000122ff7812 */ /* 0x000fc4000788f825 */
[C-C-:B------:R-:W-:Y:S02]  /*0c10*/  SHF.L.U64.HI R33, R28.reuse, 0xe, R29.reuse ;  /* 0x0000000e1c217819 */ /* 0x140fe4000001021d */
[----:B------:R-:W-:Y:S02]  /*0c20*/  SHF.L.U64.HI R37, R28, 0x18, R29 ;  /* 0x000000181c257819 */ /* 0x000fe4000001021d */
[----:B------:R-:W-:Y:S02]  /*0c30*/  SHF.R.S32.HI R33, RZ, 0x1f, R33 ;  /* 0x0000001fff217819 */ /* 0x000fe40000011421 */
[----:B------:R-:W-:Y:S02]  /*0c40*/  SHF.R.S32.HI R37, RZ, 0x1f, R37 ;  /* 0x0000001fff257819 */ /* 0x000fe40000011425 */
[----:B------:R-:W-:Y:S02]  /*0c50*/  ISETP.GT.U32.AND.EX P3, PT, R44, RZ, PT, P3 ;  /* 0x000000ff2c00720c */ /* 0x000fe40003f64130 */
[----:B------:R-:W-:-:S02]  /*0c60*/  LOP3.LUT R44, R33, 0x6, RZ, 0xc0, !PT ;  /* 0x00000006212c7812 */ /* 0x000fc400078ec0ff */
[----:B------:R-:W-:Y:S02]  /*0c70*/  LOP3.LUT R33, R37, 0x16, RZ, 0xc0, !PT ;  /* 0x0000001625217812 */ /* 0x000fe400078ec0ff */
[----:B------:R-:W-:Y:S02]  /*0c80*/  LOP3.LUT P4, RZ, R20, RZ, RZ, 0xfc, P4 ;  /* 0x000000ff14ff7212 */ /* 0x000fe4000208fcff */
[----:B------:R-:W-:Y:S01]  /*0c90*/  IADD3.X R34, PT, PT, RZ, R39, RZ, P5, P0 ;  /* 0x00000027ff227210 */ /* 0x000fe20002fe04ff */
[C---:B------:R-:W-:Y:S01]  /*0ca0*/  IMAD.SHL.U32 R39, R28.reuse, 0x10, RZ ;  /* 0x000000101c277824 */ /* 0x040fe200078e00ff */
[----:B------:R-:W-:Y:S02]  /*0cb0*/  IADD3 R20, P0, P5, R33, R40, R44 ;  /* 0x0000002821147210 */ /* 0x000fe40007d1e02c */
[----:B------:R-:W-:Y:S02]  /*0cc0*/  SHF.L.U64.HI R40, R28, 0xc, R29 ;  /* 0x0000000c1c287819 */ /* 0x000fe4000001021d */
[----:B------:R-:W-:-:S02]  /*0cd0*/  SEL R33, RZ, 0x80, !P3 ;  /* 0x00000080ff217807 */ /* 0x000fc40005800000 */
[----:B------:R-:W-:Y:S02]  /*0ce0*/  ISETP.GT.U32.AND P6, PT, R0, 0x3, PT ;  /* 0x000000030000780c */ /* 0x000fe40003fc4070 */
[----:B------:R-:W-:Y:S02]  /*0cf0*/  ISETP.GT.U32.AND P3, PT, R16, 0x3, PT ;  /* 0x000000031000780c */ /* 0x000fe40003f64070 */
[----:B------:R-:W-:Y:S02]  /*0d00*/  SHF.R.S32.HI R40, RZ, 0x1f, R40 ;  /* 0x0000001fff287819 */ /* 0x000fe40000011428 */
[----:B------:R-:W-:Y:S02]  /*0d10*/  SHF.R.S32.HI R39, RZ, 0x1f, R39 ;  /* 0x0000001fff277819 */ /* 0x000fe40000011427 */
[----:B------:R-:W-:Y:S02]  /*0d20*/  SEL R0, RZ, 0x2, !P4 ;  /* 0x00000002ff007807 */ /* 0x000fe40006000000 */
[----:B------:R-:W-:-:S02]  /*0d30*/  SHF.R.U32.HI R16, RZ, 0x1a, R27 ;  /* 0x0000001aff107819 */ /* 0x000fc4000001161b */
[----:B------:R-:W-:Y:S02]  /*0d40*/  ISETP.GT.U32.AND.EX P4, PT, R19, RZ, PT, P6 ;  /* 0x000000ff1300720c */ /* 0x000fe40003f84160 */
[----:B------:R-:W-:Y:S02]  /*0d50*/  ISETP.GT.U32.AND.EX P3, PT, R10, RZ, PT, P3 ;  /* 0x000000ff0a00720c */ /* 0x000fe40003f64130 */
[----:B------:R-:W-:Y:S02]  /*0d60*/  LOP3.LUT R40, R40, 0x6c, RZ, 0xc0, !PT ;  /* 0x0000006c28287812 */ /* 0x000fe400078ec0ff */
[----:B------:R-:W-:Y:S02]  /*0d70*/  LOP3.LUT R39, R39, 0x54, RZ, 0xc0, !PT ;  /* 0x0000005427277812 */ /* 0x000fe400078ec0ff */
[----:B------:R-:W-:Y:S02]  /*0d80*/  LOP3.LUT R10, R16, 0x1, RZ, 0xc0, !PT ;  /* 0x00000001100a7812 */ /* 0x000fe400078ec0ff */
[----:B------:R-:W-:-:S02]  /*0d90*/  SEL R19, RZ, 0x800, !P4 ;  /* 0x00000800ff137807 */ /* 0x000fc40006000000 */
[----:B------:R-:W-:Y:S02]  /*0da0*/  SEL R16, RZ, 0x1, !P3 ;  /* 0x00000001ff107807 */ /* 0x000fe40005800000 */
[----:B------:R-:W-:Y:S02]  /*0db0*/  IADD3 R32, P3, P4, R39, R32, R40 ;  /* 0x0000002027207210 */ /* 0x000fe40007c7e028 */
[----:B---3--:R-:W-:Y:S02]  /*0dc0*/  LOP3.LUT R0, R0, R22, R33, 0xfe, !PT ;  /* 0x0000001600007212 */ /* 0x008fe400078efe21 */
[----:B------:R-:W-:Y:S02]  /*0dd0*/  IADD3 R22, P6, PT, R10, R31, RZ ;  /* 0x0000001f0a167210 */ /* 0x000fe40007fde0ff */
[----:B------:R-:W-:Y:S01]  /*0de0*/  IADD3.X R10, PT, PT, RZ, R38, RZ, P0, P5 ;  /* 0x00000026ff0a7210 */ /* 0x000fe200007ea4ff */
[----:B------:R-:W-:Y:S01]  /*0df0*/  IMAD.SHL.U32 R38, R28, 0x8000000, RZ ;  /* 0x080000001c267824 */ /* 0x000fe200078e00ff */
[----:B------:R-:W-:Y:S01]  /*0e00*/  ISETP.GT.U32.AND P0, PT, R32, 0x3, PT ;  /* 0x000000032000780c */ /* 0x000fe20003f04070 */
[----:B------:R-:W-:Y:S01]  /*0e10*/  IMAD.SHL.U32 R32, R28, 0x4000000, RZ ;  /* 0x040000001c207824 */ /* 0x000fe200078e00ff */
[----:B------:R-:W-:-:S02]  /*0e20*/  LOP3.LUT R16, R16, R0, R19, 0xfe, !PT ;  /* 0x0000000010107212 */ /* 0x000fc400078efe13 */
[----:B------:R-:W-:Y:S02]  /*0e30*/  SHF.R.S32.HI R49, RZ, 0x1f, R47 ;  /* 0x0000001fff317819 */ /* 0x000fe4000001142f */
[----:B------:R-:W-:Y:S02]  /*0e40*/  SHF.R.S32.HI R0, RZ, 0x1f, R32 ;  /* 0x0000001fff007819 */ /* 0x000fe40000011420 */
[----:B------:R-:W-:Y:S02]  /*0e50*/  SHF.R.S32.HI R45, RZ, 0x1f, R45 ;  /* 0x0000001fff2d7819 */ /* 0x000fe4000001142d */
[----:B------:R-:W-:Y:S02]  /*0e60*/  SHF.R.S32.HI R38, RZ, 0x1f, R38 ;  /* 0x0000001fff267819 */ /* 0x000fe40000011426 */
[----:B------:R-:W-:Y:S02]  /*0e70*/  LOP3.LUT R39, R49, 0x6, RZ, 0xc0, !PT ;  /* 0x0000000631277812 */ /* 0x000fe400078ec0ff */
[----:B------:R-:W-:-:S02]  /*0e80*/  LOP3.LUT R19, R0, 0x6, RZ, 0xc0, !PT ;  /* 0x0000000600137812 */ /* 0x000fc400078ec0ff */
[----:B------:R-:W-:Y:S02]  /*0e90*/  LOP3.LUT R50, R45, 0x6, RZ, 0xc0, !PT ;  /* 0x000000062d327812 */ /* 0x000fe400078ec0ff */
[----:B------:R-:W-:Y:S02]  /*0ea0*/  LOP3.LUT R40, R38, 0x6, RZ, 0xc0, !PT ;  /* 0x0000000626287812 */ /* 0x000fe400078ec0ff */
[----:B------:R-:W-:Y:S02]  /*0eb0*/  IADD3.X R31, PT, PT, RZ, R8, RZ, P3, P4 ;  /* 0x00000008ff1f7210 */ /* 0x000fe40001fe84ff */
[----:B------:R-:W-:Y:S02]  /*0ec0*/  IADD3.X R8, PT, PT, RZ, RZ, RZ, P2, P1 ;  /* 0x000000ffff087210 */ /* 0x000fe400017e24ff */
[----:B------:R-:W-:Y:S02]  /*0ed0*/  IADD3 R50, P4, P5, R50, R39, R19 ;  /* 0x0000002732327210 */ /* 0x000fe40007d9e013 */
[----:B------:R-:W-:-:S02]  /*0ee0*/  IADD3 R4, P1, P2, R19, R4, R40 ;  /* 0x0000000413047210 */ /* 0x000fc40007a3e028 */
[C---:B------:R-:W-:Y:S02]  /*0ef0*/  LOP3.LUT R19, R26.reuse, 0x1, RZ, 0xc0, !PT ;  /* 0x000000011a137812 */ /* 0x040fe400078ec0ff */
[----:B------:R-:W-:Y:S02]  /*0f00*/  ISETP.GT.U32.AND.EX P3, PT, R31, RZ, PT, P0 ;  /* 0x000000ff1f00720c */ /* 0x000fe40003f64100 */
[----:B------:R-:W-:Y:S01]  /*0f10*/  ISETP.NE.U32.AND P0, PT, R19, 0x1, PT ;  /* 0x000000011300780c */ /* 0x000fe20003f05070 */
[----:B------:R-:W-:Y:S01]  /*0f20*/  IMAD.SHL.U32 R19, R26, 0x1000, RZ ;  /* 0x000010001a137824 */ /* 0x000fe200078e00ff */
[----:B------:R-:W-:Y:S02]  /*0f30*/  LOP3.LUT R40, R6, 0x1e, RZ, 0xc0, !PT ;  /* 0x0000001e06287812 */ /* 0x000fe400078ec0ff */
[----:B------:R-:W-:Y:S02]  /*0f40*/  ISETP.NE.U32.AND.EX P0, PT, RZ, RZ, PT, P0 ;  /* 0x000000ffff00720c */ /* 0x000fe40003f05100 */
[----:B------:R-:W-:-:S02]  /*0f50*/  SHF.R.S32.HI R19, RZ, 0x1f, R19 ;  /* 0x0000001fff137819 */ /* 0x000fc40000011413 */
[----:B------:R-:W-:Y:S02]  /*0f60*/  SEL R44, RZ, 0xa, P0 ;  /* 0x0000000aff2c7807 */ /* 0x000fe40000000000 */
[----:B------:R-:W-:Y:S02]  /*0f70*/  LOP3.LUT R19, R19, 0xa, RZ, 0xc0, !PT ;  /* 0x0000000a13137812 */ /* 0x000fe400078ec0ff */
[----:B------:R-:W-:Y:S02]  /*0f80*/  P2R R31, PR, RZ, 0x8 ;  /* 0x00000008ff1f7803 */ /* 0x000fe40000000000 */
[----:B------:R-:W-:Y:S02]  /*0f90*/  IADD3.X R6, PT, PT, RZ, R8, RZ, P1, P2 ;  /* 0x00000008ff067210 */ /* 0x000fe40000fe44ff */
[----:B------:R-:W-:Y:S02]  /*0fa0*/  IADD3 R19, P2, P3, R19, R40, R44 ;  /* 0x0000002813137210 */ /* 0x000fe40007b5e02c */
[----:B------:R-:W-:-:S02]  /*0fb0*/  SHF.R.U32.HI R8, RZ, 0x5, R27 ;  /* 0x00000005ff087819 */ /* 0x000fc4000001161b */
[----:B------:R-:W-:Y:S02]  /*0fc0*/  SHF.R.U64 R44, R28, 0xc, R29 ;  /* 0x0000000c1c2c7819 */ /* 0x000fe4000000121d */
[----:B------:R-:W-:Y:S02]  /*0fd0*/  LOP3.LUT R8, R8, 0x1, RZ, 0xc0, !PT ;  /* 0x0000000108087812 */ /* 0x000fe400078ec0ff */
[----:B------:R-:W-:Y:S02]  /*0fe0*/  LOP3.LUT R40, R44, 0x1, RZ, 0xc0, !PT ;  /* 0x000000012c287812 */ /* 0x000fe400078ec0ff */
[----:B------:R-:W-:Y:S02]  /*0ff0*/  P2R R33, PR, RZ, 0x40 ;  /* 0x00000040ff217803 */ /* 0x000fe40000000000 */
[----:B------:R-:W-:Y:S02]  /*1000*/  P2R R39, PR, RZ, 0x20 ;  /* 0x00000020ff277803 */ /* 0x000fe40000000000 */
[----:B------:R-:W-:-:S02]  /*1010*/  IADD3 R40, P5, P6, R35, R40, R8 ;  /* 0x0000002823287210 */ /* 0x000fc40007ebe008 */
[----:B------:R-:W-:Y:S02]  /*1020*/  LOP3.LUT R48, R37, 0xc, RZ, 0xc0, !PT ;  /* 0x0000000c25307812 */ /* 0x000fe400078ec0ff */
[----:B------:R-:W-:Y:S02]  /*1030*/  IADD3.X R37, PT, PT, RZ, RZ, RZ, P5, P6 ;  /* 0x000000ffff257210 */ /* 0x000fe40002fec4ff */
[----:B------:R-:W-:Y:S02]  /*1040*/  IADD3 R21, P1, PT, R21, R48, RZ ;  /* 0x0000003015157210 */ /* 0x000fe40007f3e0ff */
[----:B------:R-:W-:Y:S02]  /*1050*/  ISETP.NE.AND P5, PT, R39, RZ, PT ;  /* 0x000000ff2700720c */ /* 0x000fe40003fa5270 */
[----:B------:R-:W-:Y:S02]  /*1060*/  LOP3.LUT R48, R38, 0x12, RZ, 0xc0, !PT ;  /* 0x0000001226307812 */ /* 0x000fe400078ec0ff */
[----:B------:R-:W-:-:S02]  /*1070*/  ISETP.NE.AND P6, PT, R33, RZ, PT ;  /* 0x000000ff2100720c */ /* 0x000fc40003fc5270 */
[----:B------:R-:W-:Y:S02]  /*1080*/  IADD3.X R33, PT, PT, RZ, RZ, RZ, P4, P5 ;  /* 0x000000ffff217210 */ /* 0x000fe400027ea4ff */
[----:B------:R-:W-:Y:S02]  /*1090*/  IADD3.X R39, PT, PT, RZ, RZ, RZ, P2, P3 ;  /* 0x000000ffff277210 */ /* 0x000fe400017e64ff */
[----:B------:R-:W-:Y:S02]  /*10a0*/  IADD3 R50, P4, P2, R48, R50, R51 ;  /* 0x0000003230327210 */ /* 0x000fe40007a9e033 */
[----:B------:R-:W-:Y:S02]  /*10b0*/  LOP3.LUT R51, R28, 0x1, RZ, 0xc0, !PT ;  /* 0x000000011c337812 */ /* 0x000fe400078ec0ff */
[----:B------:R-:W-:Y:S02]  /*10c0*/  LOP3.LUT R49, R49, 0xfffffff2, RZ, 0xc0, !PT ;  /* 0xfffffff231317812 */ /* 0x000fe400078ec0ff */
[----:B------:R-:W-:-:S02]  /*10d0*/  ISETP.NE.U32.AND P3, PT, R51, 0x1, PT ;  /* 0x000000013300780c */ /* 0x000fc40003f65070 */
[----:B------:R-:W-:Y:S02]  /*10e0*/  IADD3.X R33, PT, PT, RZ, R33, RZ, P4, P2 ;  /* 0x00000021ff217210 */ /* 0x000fe400027e44ff */
[----:B------:R-:W-:Y:S02]  /*10f0*/  ISETP.NE.U32.AND.EX P3, PT, RZ, RZ, PT, P3 ;  /* 0x000000ffff00720c */ /* 0x000fe40003f65130 */
[----:B------:R-:W-:Y:S02]  /*1100*/  SHF.R.S32.HI R47, RZ, 0x1f, R47 ;  /* 0x0000001fff2f7819 */ /* 0x000fe4000001142f */
[----:B------:R-:W-:Y:S02]  /*1110*/  SEL R51, RZ, 0x12, P3 ;  /* 0x00000012ff337807 */ /* 0x000fe40001800000 */
[----:B------:R-:W-:Y:S02]  /*1120*/  LOP3.LUT R46, R46, 0x12, RZ, 0xc0, !PT ;  /* 0x000000122e2e7812 */ /* 0x000fe400078ec0ff */
[----:B------:R-:W-:-:S02]  /*1130*/  IADD3 R49, P2, P4, R49, R48, R51 ;  /* 0x0000003031317210 */ /* 0x000fc40007c5e033 */
[----:B------:R-:W-:Y:S02]  /*1140*/  LOP3.LUT R48, R0, 0xfffffff2, RZ, 0xc0, !PT ;  /* 0xfffffff200307812 */ /* 0x000fe400078ec0ff */
[----:B------:R-:W-:Y:S02]  /*1150*/  IADD3.X R47, PT, PT, R47, RZ, RZ, P2, P4 ;  /* 0x000000ff2f2f7210 */ /* 0x000fe400017e84ff */
[----:B------:R-:W-:Y:S02]  /*1160*/  IADD3 R46, P2, P4, R46, R49, R48 ;  /* 0x000000312e2e7210 */ /* 0x000fe40007c5e030 */
[----:B------:R-:W-:Y:S02]  /*1170*/  SHF.R.S32.HI R32, RZ, 0x1f, R32 ;  /* 0x0000001fff207819 */ /* 0x000fe40000011420 */
[----:B------:R-:W-:Y:S02]  /*1180*/  SEL R51, RZ, 0xfffffff0, P3 ;  /* 0xfffffff0ff337807 */ /* 0x000fe40001800000 */
[----:B------:R-:W-:-:S02]  /*1190*/  IADD3.X R47, PT, PT, RZ, R47, R32, P2, P4 ;  /* 0x0000002fff2f7210 */ /* 0x000fc400017e8420 */
[----:B------:R-:W-:Y:S01]  /*11a0*/  ISETP.GT.U32.AND P2, PT, R21, -0x39, PT ;  /* 0xffffffc71500780c */ /* 0x000fe20003f44070 */
[----:B------:R-:W-:Y:S01]  /*11b0*/  IMAD.SHL.U32 R21, R28, 0x2000000, RZ ;  /* 0x020000001c157824 */ /* 0x000fe200078e00ff */
[----:B------:R-:W-:Y:S02]  /*11c0*/  LOP3.LUT R44, R44, 0x8, RZ, 0xc0, !PT ;  /* 0x000000082c2c7812 */ /* 0x000fe400078ec0ff */
[----:B------:R-:W-:Y:S02]  /*11d0*/  LOP3.LUT R51, R51, 0x8, R28, 0xf8, !PT ;  /* 0x0000000833337812 */ /* 0x000fe400078ef81c */
[----:B------:R-:W-:Y:S02]  /*11e0*/  SHF.R.S32.HI R49, RZ, 0x1f, R21 ;  /* 0x0000001fff317819 */ /* 0x000fe40000011415 */
[----:B------:R-:W-:Y:S02]  /*11f0*/  SEL R32, RZ, 0xffffffff, P3 ;  /* 0xffffffffff207807 */ /* 0x000fe40001800000 */
[----:B------:R-:W-:-:S02]  /*1200*/  LOP3.LUT R49, R49, 0xffffffe8, RZ, 0xc0, !PT ;  /* 0xffffffe831317812 */ /* 0x000fc400078ec0ff */
[----:B------:R-:W-:Y:S02]  /*1210*/  SHF.R.S32.HI R21, RZ, 0x1f, R21 ;  /* 0x0000001fff157819 */ /* 0x000fe40000011415 */
[----:B------:R-:W-:Y:S02]  /*1220*/  IADD3 R44, P3, P4, R49, R51, R44 ;  /* 0x00000033312c7210 */ /* 0x000fe40007c7e02c */
[----:B------:R-:W-:Y:S02]  /*1230*/  SHF.R.S32.HI R48, RZ, 0x1b, R17 ;  /* 0x0000001bff307819 */ /* 0x000fe40000011411 */
[----:B------:R-:W-:Y:S02]  /*1240*/  IADD3.X R32, PT, PT, R21, R32, RZ, P3, P4 ;  /* 0x0000002015207210 */ /* 0x000fe40001fe84ff */
[----:B------:R-:W-:Y:S02]  /*1250*/  LOP3.LUT R21, R45, 0x18, RZ, 0xc0, !PT ;  /* 0x000000182d157812 */ /* 0x000fe400078ec0ff */
[----:B------:R-:W-:-:S02]  /*1260*/  LOP3.LUT R45, R48, 0xfffffff0, RZ, 0xc0, !PT ;  /* 0xfffffff0302d7812 */ /* 0x000fc400078ec0ff */
[----:B------:R-:W-:Y:S02]  /*1270*/  SHF.R.S32.HI R17, RZ, 0x1f, R17 ;  /* 0x0000001fff117819 */ /* 0x000fe40000011411 */
[----:B------:R-:W-:Y:S01]  /*1280*/  IADD3 R21, P3, P4, R21, R44, R45 ;  /* 0x0000002c15157210 */ /* 0x000fe20007c7e02d */
[----:B------:R-:W-:Y:S01]  /*1290*/  IMAD.SHL.U32 R45, R28, 0x400000, RZ ;  /* 0x004000001c2d7824 */ /* 0x000fe200078e00ff */
[----:B------:R-:W-:Y:S02]  /*12a0*/  LOP3.LUT R12, R12, 0xffffffe2, RZ, 0xc0, !PT ;  /* 0xffffffe20c0c7812 */ /* 0x000fe400078ec0ff */
[----:B------:R-:W-:Y:S02]  /*12b0*/  IADD3.X R17, PT, PT, RZ, R32, R17, P3, P4 ;  /* 0x00000020ff117210 */ /* 0x000fe40001fe8411 */
[----:B------:R-:W-:Y:S02]  /*12c0*/  SHF.L.U64.HI R32, R28, 0xa, R29 ;  /* 0x0000000a1c207819 */ /* 0x000fe4000001021d */
[----:B------:R-:W-:-:S02]  /*12d0*/  SHF.R.S32.HI R45, RZ, 0x1f, R45 ;  /* 0x0000001fff2d7819 */ /* 0x000fc4000001142d */
[--C-:B------:R-:W-:Y:S02]  /*12e0*/  SHF.R.S32.HI R44, RZ, 0x1f, R32.reuse ;  /* 0x0000001fff2c7819 */ /* 0x100fe40000011420 */
[----:B------:R-:W-:Y:S02]  /*12f0*/  LOP3.LUT R45, R45, 0x1e, RZ, 0xc0, !PT ;  /* 0x0000001e2d2d7812 */ /* 0x000fe400078ec0ff */
[----:B------:R-:W-:Y:S02]  /*1300*/  LOP3.LUT R44, R44, 0xffffffda, RZ, 0xc0, !PT ;  /* 0xffffffda2c2c7812 */ /* 0x000fe400078ec0ff */
[----:B------:R-:W-:Y:S02]  /*1310*/  SHF.R.S32.HI R48, RZ, 0x1f, R32 ;  /* 0x0000001fff307819 */ /* 0x000fe40000011420 */
[----:B------:R-:W-:Y:S01]  /*1320*/  IADD3 R19, P3, P4, R44, R19, R45 ;  /* 0x000000132c137210 */ /* 0x000fe20007c7e02d */
[----:B------:R-:W-:Y:S01]  /*1330*/  IMAD.SHL.U32 R44, R28, 0x800000, RZ ;  /* 0x008000001c2c7824 */ /* 0x000fe200078e00ff */
[----:B------:R-:W-:-:S02]  /*1340*/  LOP3.LUT R41, R41, 0x6, RZ, 0xc0, !PT ;  /* 0x0000000629297812 */ /* 0x000fc400078ec0ff */
[----:B------:R-:W-:Y:S02]  /*1350*/  LOP3.LUT R42, R42, 0x66, RZ, 0xc0, !PT ;  /* 0x000000662a2a7812 */ /* 0x000fe400078ec0ff */
[----:B------:R-:W-:Y:S02]  /*1360*/  SHF.R.S32.HI R32, RZ, 0x1f, R44 ;  /* 0x0000001fff207819 */ /* 0x000fe4000001142c */
[----:B------:R-:W-:Y:S01]  /*1370*/  IADD3.X R44, PT, PT, R48, R39, RZ, P3, P4 ;  /* 0x00000027302c7210 */ /* 0x000fe20001fe84ff */
[----:B------:R-:W-:Y:S01]  /*1380*/  IMAD.SHL.U32 R39, R28, 0x8000, RZ ;  /* 0x000080001c277824 */ /* 0x000fe200078e00ff */
[----:B------:R-:W-:Y:S02]  /*1390*/  LOP3.LUT R48, R9, 0xffffffe6, RZ, 0xc0, !PT ;  /* 0xffffffe609307812 */ /* 0x000fe400078ec0ff */
[----:B------:R-:W-:Y:S02]  /*13a0*/  LOP3.LUT R9, R32, 0xe, RZ, 0xc0, !PT ;  /* 0x0000000e20097812 */ /* 0x000fe400078ec0ff */
[----:B------:R-:W-:-:S02]  /*13b0*/  SHF.R.S32.HI R45, RZ, 0x1f, R39 ;  /* 0x0000001fff2d7819 */ /* 0x000fc40000011427 */
[----:B------:R-:W-:Y:S02]  /*13c0*/  IADD3 R19, P3, P4, R48, R19, R9 ;  /* 0x0000001330137210 */ /* 0x000fe40007c7e009 */
[----:B------:R-:W-:Y:S02]  /*13d0*/  SHF.L.U64.HI R9, R28, 0x12, R29 ;  /* 0x000000121c097819 */ /* 0x000fe4000001021d */
[----:B------:R-:W-:Y:S02]  /*13e0*/  IADD3.X R43, PT, PT, R43, R44, RZ, P3, P4 ;  /* 0x0000002c2b2b7210 */ /* 0x000fe40001fe84ff */
[----:B------:R-:W-:Y:S02]  /*13f0*/  SHF.R.S32.HI R9, RZ, 0x1f, R9 ;  /* 0x0000001fff097819 */ /* 0x000fe40000011409 */
[----:B------:R-:W-:Y:S02]  /*1400*/  LOP3.LUT R45, R45, 0xffffffee, RZ, 0xc0, !PT ;  /* 0xffffffee2d2d7812 */ /* 0x000fe400078ec0ff */
[----:B------:R-:W-:-:S02]  /*1410*/  LOP3.LUT R44, R9, 0x12, RZ, 0xc0, !PT ;  /* 0x00000012092c7812 */ /* 0x000fc400078ec0ff */
[----:B------:R-:W-:Y:S02]  /*1420*/  LOP3.LUT R32, R32, 0x6, RZ, 0xc0, !PT ;  /* 0x0000000620207812 */ /* 0x000fe400078ec0ff */
[----:B------:R-:W-:Y:S01]  /*1430*/  IADD3 R18, P3, P4, R45, R18, R44 ;  /* 0x000000122d127210 */ /* 0x000fe20007c7e02c */
[----:B------:R-:W-:Y:S01]  /*1440*/  IMAD.SHL.U32 R45, R28, 0x2, RZ ;  /* 0x000000021c2d7824 */ /* 0x000fe200078e00ff */
[----:B------:R-:W-:-:S04]  /*1450*/  SHF.R.S32.HI R44, RZ, 0x1f, R39 ;  /* 0x0000001fff2c7819 */ /* 0x000fc80000011427 */
[----:B------:R-:W-:Y:S01]  /*1460*/  IADD3.X R5, PT, PT, R44, R5, RZ, P3, P4 ;  /* 0x000000052c057210 */ /* 0x000fe20001fe84ff */
[----:B------:R-:W-:Y:S01]  /*1470*/  IMAD.SHL.U32 R44, R26, 0x200, RZ ;  /* 0x000002001a2c7824 */ /* 0x000fe200078e00ff */
[----:B------:R-:W-:-:S04]  /*1480*/  LOP3.LUT R45, R45, 0x2, RZ, 0xc0, !PT ;  /* 0x000000022d2d7812 */ /* 0x000fc800078ec0ff */
[----:B------:R-:W-:-:S04]  /*1490*/  SHF.R.S32.HI R44, RZ, 0x1f, R44 ;  /* 0x0000001fff2c7819 */ /* 0x000fc8000001142c */
[----:B------:R-:W-:-:S04]  /*14a0*/  LOP3.LUT R39, R44, 0x1e, RZ, 0xc0, !PT ;  /* 0x0000001e2c277812 */ /* 0x000fc800078ec0ff */
[----:B------:R-:W-:Y:S02]  /*14b0*/  IADD3 R39, P3, P4, R39, R45, R12 ;  /* 0x0000002d27277210 */ /* 0x000fe40007c7e00c */
[----:B------:R-:W-:Y:S02]  /*14c0*/  SHF.R.U32.HI R45, RZ, 0xb, R29 ;  /* 0x0000000bff2d7819 */ /* 0x000fe4000001161d */
[----:B------:R-:W-:Y:S02]  /*14d0*/  SHF.R.S32.HI R12, RZ, 0x1f, R14 ;  /* 0x0000001fff0c7819 */ /* 0x000fe4000001140e */
[----:B------:R-:W-:Y:S02]  /*14e0*/  LOP3.LUT R45, R45, 0x1, RZ, 0xc0, !PT ;  /* 0x000000012d2d7812 */ /* 0x000fe400078ec0ff */
[----:B------:R-:W-:Y:S02]  /*14f0*/  IADD3.X R12, PT, PT, RZ, RZ, R12, P3, P4 ;  /* 0x000000ffff0c7210 */ /* 0x000fe40001fe840c */
[----:B------:R-:W-:-:S02]  /*1500*/  IADD3 R45, P3, PT, R8, R45, RZ ;  /* 0x0000002d082d7210 */ /* 0x000fc40007f7e0ff */
[----:B------:R-:W-:Y:S02]  /*1510*/  SHF.R.U64 R8, R26, 0x18, R27 ;  /* 0x000000181a087819 */ /* 0x000fe4000000121b */
[----:B------:R-:W-:Y:S02]  /*1520*/  SEL R14, RZ, 0xfffffffc, P0 ;  /* 0xfffffffcff0e7807 */ /* 0x000fe40000000000 */
[----:B------:R-:W-:-:S04]  /*1530*/  LOP3.LUT R8, R8, 0x1, RZ, 0xc0, !PT ;  /* 0x0000000108087812 */ /* 0x000fc800078ec0ff */
[----:B------:R-:W-:-:S05]  /*1540*/  IADD3 R35, P4, PT, R8, R35, RZ ;  /* 0x0000002308237210 */ /* 0x000fca0007f9e0ff */
[----:B------:R-:W-:Y:S01]  /*1550*/  IMAD.X R8, RZ, RZ, RZ, P4 ;  /* 0x000000ffff087224 */ /* 0x000fe200020e06ff */
[----:B------:R-:W-:-:S04]  /*1560*/  LEA R20, P4, R35, R20, 0x1 ;  /* 0x0000001423147211 */ /* 0x000fc800078808ff */
[----:B------:R-:W-:Y:S02]  /*1570*/  LEA.HI.X R8, R35, R10, R8, 0x1, P4 ;  /* 0x0000000a23087211 */ /* 0x000fe400020f0c08 */
[----:B------:R-:W-:Y:S02]  /*1580*/  LOP3.LUT R35, R11, 0xc, RZ, 0xc0, !PT ;  /* 0x0000000c0b237812 */ /* 0x000fe400078ec0ff */
[----:B------:R-:W-:Y:S02]  /*1590*/  LOP3.LUT R11, R44, 0x14, RZ, 0xc0, !PT ;  /* 0x000000142c0b7812 */ /* 0x000fe400078ec0ff */
[----:B------:R-:W-:Y:S02]  /*15a0*/  SEL R10, RZ, 0xffffffff, P0 ;  /* 0xffffffffff0a7807 */ /* 0x000fe40000000000 */
[----:B------:R-:W-:Y:S02]  /*15b0*/  IADD3 R11, P0, P4, R11, R35, R14 ;  /* 0x000000230b0b7210 */ /* 0x000fe40007c1e00e */
[----:B------:R-:W-:-:S02]  /*15c0*/  SHF.R.S32.HI R14, RZ, 0x1d, R7 ;  /* 0x0000001dff0e7819 */ /* 0x000fc40000011407 */
[----:B------:R-:W-:Y:S02]  /*15d0*/  LOP3.LUT R35, R9, 0xc, RZ, 0xc0, !PT ;  /* 0x0000000c09237812 */ /* 0x000fe400078ec0ff */
[----:B------:R-:W-:Y:S02]  /*15e0*/  LOP3.LUT R14, R14, 0xfffffffc, RZ, 0xc0, !PT ;  /* 0xfffffffc0e0e7812 */ /* 0x000fe400078ec0ff */
[----:B------:R-:W-:Y:S02]  /*15f0*/  IADD3.X R9, PT, PT, RZ, RZ, R10, P0, P4 ;  /* 0x000000ffff097210 */ /* 0x000fe400007e840a */
[----:B------:R-:W-:Y:S01]  /*1600*/  IADD3 R10, P0, P4, R35, R11, R14 ;  /* 0x0000000b230a7210 */ /* 0x000fe20007c1e00e */
[----:B------:R-:W-:Y:S01]  /*1610*/  IMAD.SHL.U32 R14, R26, 0x4000000, RZ ;  /* 0x040000001a0e7824 */ /* 0x000fe200078e00ff */
[----:B------:R-:W-:-:S04]  /*1620*/  SHF.R.S32.HI R44, RZ, 0x1f, R7 ;  /* 0x0000001fff2c7819 */ /* 0x000fc80000011407 */
[----:B------:R-:W-:Y:S02]  /*1630*/  IADD3.X R7, PT, PT, RZ, R9, R44, P0, P4 ;  /* 0x00000009ff077210 */ /* 0x000fe400007e842c */
[----:B------:R-:W-:Y:S02]  /*1640*/  SHF.R.S32.HI R14, RZ, 0x1f, R14 ;  /* 0x0000001fff0e7819 */ /* 0x000fe4000001140e */
[----:B------:R-:W-:Y:S02]  /*1650*/  SHF.L.U64.HI R9, R28, 0x1a, R29 ;  /* 0x0000001a1c097819 */ /* 0x000fe4000001021d */
[----:B------:R-:W-:Y:S02]  /*1660*/  LOP3.LUT R14, R14, 0x5a, RZ, 0xc0, !PT ;  /* 0x0000005a0e0e7812 */ /* 0x000fe400078ec0ff */
[----:B------:R-:W-:Y:S02]  /*1670*/  SHF.R.S32.HI R9, RZ, 0x1f, R9 ;  /* 0x0000001fff097819 */ /* 0x000fe40000011409 */
[----:B------:R-:W-:-:S02]  /*1680*/  IADD3 R41, P0, P4, R41, R14, R42 ;  /* 0x0000000e29297210 */ /* 0x000fc40007c1e02a */
[----:B------:R-:W-:Y:S02]  /*1690*/  LOP3.LUT R14, R38, 0x5e, RZ, 0xc0, !PT ;  /* 0x0000005e260e7812 */ /* 0x000fe400078ec0ff */
[----:B------:R-:W-:Y:S02]  /*16a0*/  LOP3.LUT R9, R9, 0x6, RZ, 0xc0, !PT ;  /* 0x0000000609097812 */ /* 0x000fe400078ec0ff */
[----:B------:R-:W-:Y:S02]  /*16b0*/  IADD3.X R38, PT, PT, RZ, RZ, RZ, P0, P4 ;  /* 0x000000ffff267210 */ /* 0x000fe400007e84ff */
[----:B------:R-:W-:Y:S01]  /*16c0*/  IADD3 R41, P0, P4, R14, R41, R9 ;  /* 0x000000290e297210 */ /* 0x000fe20007c1e009 */
[----:B------:R-:W-:Y:S01]  /*16d0*/  IMAD.SHL.U32 R14, R26, 0x800000, RZ ;  /* 0x008000001a0e7824 */ /* 0x000fe200078e00ff */
[----:B------:R-:W-:Y:S02]  /*16e0*/  LOP3.LUT R9, R0, 0x5e, RZ, 0xc0, !PT ;  /* 0x0000005e00097812 */ /* 0x000fe400078ec0ff */
[----:B------:R-:W-:-:S02]  /*16f0*/  IADD3.X R38, PT, PT, RZ, R38, RZ, P0, P4 ;  /* 0x00000026ff267210 */ /* 0x000fc400007e84ff */
[----:B------:R-:W-:Y:S01]  /*1700*/  IADD3 R41, P0, P4, R32, R41, R9 ;  /* 0x0000002920297210 */ /* 0x000fe20007c1e009 */
[----:B------:R-:W-:Y:S01]  /*1710*/  IMAD.SHL.U32 R9, R26, 0x100, RZ ;  /* 0x000001001a097824 */ /* 0x000fe200078e00ff */
[----:B------:R-:W-:Y:S02]  /*1720*/  SHF.R.U64 R42, R28, 0x6, R29 ;  /* 0x000000061c2a7819 */ /* 0x000fe4000000121d */
[----:B------:R-:W-:Y:S02]  /*1730*/  SHF.R.S32.HI R14, RZ, 0x1f, R14 ;  /* 0x0000001fff0e7819 */ /* 0x000fe4000001140e */
[----:B------:R-:W-:Y:S02]  /*1740*/  SHF.R.S32.HI R11, RZ, 0x1e, R9 ;  /* 0x0000001eff0b7819 */ /* 0x000fe40000011409 */
[----:B------:R-:W-:Y:S02]  /*1750*/  LOP3.LUT R42, R42, 0x2, RZ, 0xc0, !PT ;  /* 0x000000022a2a7812 */ /* 0x000fe400078ec0ff */
[----:B------:R-:W-:-:S02]  /*1760*/  LOP3.LUT R14, R14, 0x6, RZ, 0xc0, !PT ;  /* 0x000000060e0e7812 */ /* 0x000fc400078ec0ff */
[----:B------:R-:W-:Y:S02]  /*1770*/  LOP3.LUT R11, R11, 0xfffffffe, RZ, 0xc0, !PT ;  /* 0xfffffffe0b0b7812 */ /* 0x000fe400078ec0ff */
[----:B------:R-:W-:Y:S02]  /*1780*/  IADD3.X R38, PT, PT, RZ, R38, RZ, P0, P4 ;  /* 0x00000026ff267210 */ /* 0x000fe400007e84ff */
[----:B------:R-:W-:Y:S02]  /*1790*/  IADD3 R42, P0, P4, R42, R14, R11 ;  /* 0x0000000e2a2a7210 */ /* 0x000fe40007c1e00b */
[----:B------:R-:W-:Y:S02]  /*17a0*/  SHF.R.S32.HI R35, RZ, 0x1f, R9 ;  /* 0x0000001fff237819 */ /* 0x000fe40000011409 */
[----:B------:R-:W-:Y:S02]  /*17b0*/  SHF.R.U32.HI R11, RZ, 0x6, R27 ;  /* 0x00000006ff0b7819 */ /* 0x000fe4000001161b */
[----:B------:R-:W-:-:S02]  /*17c0*/  SHF.R.U32.HI R9, RZ, 0x14, R29 ;  /* 0x00000014ff097819 */ /* 0x000fc4000001161d */
[----:B------:R-:W-:Y:S02]  /*17d0*/  SHF.R.U64 R14, R28, 0x1a, R29 ;  /* 0x0000001a1c0e7819 */ /* 0x000fe4000000121d */
[----:B------:R-:W-:Y:S02]  /*17e0*/  LOP3.LUT R11, R11, 0x1, RZ, 0xc0, !PT ;  /* 0x000000010b0b7812 */ /* 0x000fe400078ec0ff */
[----:B------:R-:W-:Y:S02]  /*17f0*/  LOP3.LUT R9, R9, 0x1, RZ, 0xc0, !PT ;  /* 0x0000000109097812 */ /* 0x000fe400078ec0ff */
[----:B------:R-:W-:Y:S02]  /*1800*/  LOP3.LUT R32, R14, 0x1, RZ, 0xc0, !PT ;  /* 0x000000010e207812 */ /* 0x000fe400078ec0ff */
[----:B------:R-:W-:Y:S02]  /*1810*/  IADD3.X R35, PT, PT, RZ, RZ, R35, P0, P4 ;  /* 0x000000ffff237210 */ /* 0x000fe400007e8423 */
[----:B------:R-:W-:-:S04]  /*1820*/  IADD3 R11, P0, P4, R9, R32, R11 ;  /* 0x00000020090b7210 */ /* 0x000fc80007c1e00b */
[----:B------:R-:W-:Y:S02]  /*1830*/  IADD3.X R32, PT, PT, RZ, RZ, RZ, P0, P4 ;  /* 0x000000ffff207210 */ /* 0x000fe400007e84ff */
[----:B------:R-:W-:-:S04]  /*1840*/  ISETP.GE.U32.AND P0, PT, R20, 0x4, PT ;  /* 0x000000041400780c */ /* 0x000fc80003f06070 */
[----:B------:R-:W-:Y:S02]  /*1850*/  ISETP.GE.U32.AND.EX P0, PT, R8, RZ, PT, P0 ;  /* 0x000000ff0800720c */ /* 0x000fe40003f06100 */
[----:B------:R-:W2:Y:S01]  /*1860*/  LDG.E.64 R8, desc[UR4][R24.64] ;  /* 0x0000000418087981 */ /* 0x000ea2000c1e1b00 */
[----:B------:R-:W-:Y:S01]  /*1870*/  LOP3.LUT R49, R2, 0xe, RZ, 0xc0, !PT ;  /* 0x0000000e02317812 */ /* 0x000fe200078ec0ff */
[----:B------:R-:W-:-:S05]  /*1880*/  IMAD.SHL.U32 R2, R11, 0x2, RZ ;  /* 0x000000020b027824 */ /* 0x000fca00078e00ff */
[----:B------:R-:W-:Y:S02]  /*1890*/  ISETP.NE.U32.AND P4, PT, R2, R49, PT ;  /* 0x000000310200720c */ /* 0x000fe40003f85070 */
[----:B------:R-:W3:Y:S01]  /*18a0*/  LDG.E.64 R48, desc[UR4][R24.64+0x10] ;  /* 0x0000100418307981 */ /* 0x000ee2000c1e1b00 */
[----:B------:R-:W-:-:S05]  /*18b0*/  IMAD.SHL.U32 R51, R28, 0x10000000, RZ ;  /* 0x100000001c337824 */ /* 0x000fca00078e00ff */
[----:B------:R-:W-:-:S04]  /*18c0*/  SHF.R.S32.HI R51, RZ, 0x1f, R51 ;  /* 0x0000001fff337819 */ /* 0x000fc80000011433 */
[----:B------:R-:W-:Y:S02]  /*18d0*/  LOP3.LUT R51, R51, 0x12, RZ, 0xc0, !PT ;  /* 0x0000001233337812 */ /* 0x000fe400078ec0ff */
[----:B------:R-:W-:Y:S02]  /*18e0*/  LOP3.LUT R2, R13, 0x6, RZ, 0xc0, !PT ;  /* 0x000000060d027812 */ /* 0x000fe400078ec0ff */
[----:B------:R-:W-:Y:S01]  /*18f0*/  IADD3 R46, P5, PT, R51, R46, RZ ;  /* 0x0000002e332e7210 */ /* 0x000fe20007fbe0ff */
[----:B------:R-:W-:Y:S01]  /*1900*/  IMAD.X R3, RZ, RZ, R3, P1 ;  /* 0x000000ffff037224 */ /* 0x000fe200008e0603 */
[----:B------:R-:W-:-:S03]  /*1910*/  SHF.R.U32.HI R13, RZ, 0xe, R29 ;  /* 0x0000000eff0d7819 */ /* 0x000fc6000001161d */
[----:B------:R-:W-:Y:S01]  /*1920*/  IMAD.X R47, RZ, RZ, R47, P5 ;  /* 0x000000ffff2f7224 */ /* 0x000fe200028e062f */
[----:B------:R-:W-:Y:S02]  /*1930*/  IADD3 R41, P5, PT, R41, R2, RZ ;  /* 0x0000000229297210 */ /* 0x000fe40007fbe0ff */
[--C-:B------:R-:W-:Y:S02]  /*1940*/  SHF.R.U32.HI R2, RZ, 0x1b, R27.reuse ;  /* 0x0000001bff027819 */ /* 0x100fe4000001161b */
[----:B------:R-:W-:Y:S01]  /*1950*/  ISETP.GT.U32.AND.EX P2, PT, R3, -0x1, PT, P2 ;  /* 0xffffffff0300780c */ /* 0x000fe20003f44120 */
[----:B------:R-:W-:Y:S01]  /*1960*/  IMAD.X R3, RZ, RZ, RZ, P6 ;  /* 0x000000ffff037224 */ /* 0x000fe200030e06ff */
[----:B------:R-:W-:Y:S02]  /*1970*/  LOP3.LUT R2, R13, R2, RZ, 0xfc, !PT ;  /* 0x000000020d027212 */ /* 0x000fe400078efcff */
[----:B------:R-:W-:Y:S02]  /*1980*/  ISETP.NE.AND P6, PT, R31, RZ, PT ;  /* 0x000000ff1f00720c */ /* 0x000fe40003fc5270 */
[----:B------:R-:W-:-:S02]  /*1990*/  SHF.R.U64 R13, R26, 0x10, R27 ;  /* 0x000000101a0d7819 */ /* 0x000fc4000000121b */
[----:B------:R-:W-:Y:S01]  /*19a0*/  LOP3.LUT R31, R0, 0x24, RZ, 0xc0, !PT ;  /* 0x00000024001f7812 */ /* 0x000fe200078ec0ff */
[----:B------:R-:W-:Y:S01]  /*19b0*/  IMAD.X R0, RZ, RZ, RZ, P3 ;  /* 0x000000ffff007224 */ /* 0x000fe200018e06ff */
[----:B------:R-:W-:Y:S01]  /*19c0*/  LOP3.LUT R14, R14, R13, RZ, 0xfc, !PT ;  /* 0x0000000d0e0e7212 */ /* 0x000fe200078efcff */
[----:B------:R-:W-:Y:S01]  /*19d0*/  IMAD.X R38, RZ, RZ, R38, P5 ;  /* 0x000000ffff267224 */ /* 0x000fe200028e0626 */
[----:B------:R-:W-:Y:S02]  /*19e0*/  IADD3 R10, P3, PT, R10, R31, RZ ;  /* 0x0000001f0a0a7210 */ /* 0x000fe40007f7e0ff */
[----:B------:R-:W-:Y:S02]  /*19f0*/  LEA R13, P5, R45, R36, 0x3 ;  /* 0x000000242d0d7211 */ /* 0x000fe400078a18ff */
[----:B------:R-:W-:Y:S02]  /*1a00*/  ISETP.GT.U32.AND P1, PT, R42, 0x5, PT ;  /* 0x000000052a00780c */ /* 0x000fe40003f24070 */
[----:B------:R-:W-:Y:S01]  /*1a10*/  SHF.R.U64 R51, R26, 0xe, R27 ;  /* 0x0000000e1a337819 */ /* 0x000fe2000000121b */
[----:B------:R-:W-:Y:S01]  /*1a20*/  IMAD.X R7, RZ, RZ, R7, P3 ;  /* 0x000000ffff077224 */ /* 0x000fe200018e0607 */
[----:B------:R-:W-:-:S02]  /*1a30*/  SHF.L.U64.HI R32, R11, 0x1, R32 ;  /* 0x000000010b207819 */ /* 0x000fc40000010220 */
[----:B------:R-:W-:Y:S01]  /*1a40*/  LEA.HI.X R34, R45, R34, R0, 0x3, P5 ;  /* 0x000000222d227211 */ /* 0x000fe200028f1c00 */
[----:B------:R-:W-:Y:S01]  /*1a50*/  IMAD.SHL.U32 R31, R28, 0x8000, RZ ;  /* 0x000080001c1f7824 */ /* 0x000fe200078e00ff */
[----:B------:R-:W-:Y:S02]  /*1a60*/  LOP3.LUT R30, R51, R30, RZ, 0xfc, !PT ;  /* 0x0000001e331e7212 */ /* 0x000fe400078efcff */
[----:B------:R-:W-:Y:S02]  /*1a70*/  ISETP.GT.U32.AND.EX P1, PT, R35, RZ, PT, P1 ;  /* 0x000000ff2300720c */ /* 0x000fe40003f24110 */
[----:B------:R-:W-:Y:S02]  /*1a80*/  LEA R0, P5, R22, R13, 0x2 ;  /* 0x0000000d16007211 */ /* 0x000fe400078a10ff */
[----:B------:R-:W-:Y:S02]  /*1a90*/  LEA R39, P3, R40, R39, 0x1 ;  /* 0x0000002728277211 */ /* 0x000fe400078608ff */
[----:B------:R-:W-:Y:S01]  /*1aa0*/  ISETP.NE.AND.EX P4, PT, R32, RZ, PT, P4 ;  /* 0x000000ff2000720c */ /* 0x000fe20003f85340 */
[----:B------:R-:W-:Y:S01]  /*1ab0*/  IMAD.SHL.U32 R30, R30, 0x8000000, RZ ;  /* 0x080000001e1e7824 */ /* 0x000fe200078e00ff */
[----:B------:R-:W-:-:S02]  /*1ac0*/  SEL R11, RZ, 0x40000000, !P1 ;  /* 0x40000000ff0b7807 */ /* 0x000fc40004800000 */
[----:B------:R-:W-:Y:S02]  /*1ad0*/  LEA.HI.X R3, R22, R34, R3, 0x2, P5 ;  /* 0x0000002216037211 */ /* 0x000fe400028f1403 */
[----:B------:R-:W-:Y:S02]  /*1ae0*/  LEA.HI.X R12, R40, R12, R37, 0x1, P3 ;  /* 0x0000000c280c7211 */ /* 0x000fe400018f0c25 */
[----:B------:R-:W-:Y:S02]  /*1af0*/  ISETP.GT.U32.AND P1, PT, R50, 0xb, PT ;  /* 0x0000000b3200780c */ /* 0x000fe40003f24070 */
[----:B------:R-:W-:Y:S02]  /*1b00*/  ISETP.GT.U32.AND P5, PT, R18, 0x4f, PT ;  /* 0x0000004f1200780c */ /* 0x000fe40003fa4070 */
[----:B------:R-:W-:Y:S02]  /*1b10*/  ISETP.GT.U32.AND P3, PT, R4, 0x15, PT ;  /* 0x000000150400780c */ /* 0x000fe40003f64070 */
[----:B------:R-:W-:-:S02]  /*1b20*/  SEL R18, RZ, 0x4, !P0 ;  /* 0x00000004ff127807 */ /* 0x000fc40004000000 */
[----:B------:R-:W-:Y:S02]  /*1b30*/  SEL R4, RZ, 0x800000, !P4 ;  /* 0x00800000ff047807 */ /* 0x000fe40006000000 */
[----:B------:R-:W-:Y:S01]  /*1b40*/  ISETP.GT.U32.AND P0, PT, R10, 0x17, PT ;  /* 0x000000170a00780c */ /* 0x000fe20003f04070 */
[----:B------:R-:W-:Y:S01]  /*1b50*/  IMAD.SHL.U32 R14, R14, 0x1000000, RZ ;  /* 0x010000000e0e7824 */ /* 0x000fe200078e00ff */
[----:B------:R-:W-:Y:S02]  /*1b60*/  ISETP.GT.U32.AND P4, PT, R39, 0x1f, PT ;  /* 0x0000001f2700780c */ /* 0x000fe40003f84070 */
[----:B-----5:R-:W-:Y:S02]  /*1b70*/  SHF.R.U64 R10, R52, 0x1, R53 ;  /* 0x00000001340a7819 */ /* 0x020fe40000001235 */
[----:B------:R-:W-:Y:S02]  /*1b80*/  ISETP.GT.U32.AND.EX P1, PT, R33, RZ, PT, P1 ;  /* 0x000000ff2100720c */ /* 0x000fe40003f24110 */
[----:B------:R-:W-:Y:S01]  /*1b90*/  ISETP.GT.U32.AND.EX P3, PT, R6, RZ, PT, P3 ;  /* 0x000000ff0600720c */ /* 0x000fe20003f64130 */
[----:B------:R-:W-:Y:S01]  /*1ba0*/  IMAD.SHL.U32 R2, R2, 0x4000000, RZ ;  /* 0x0400000002027824 */ /* 0x000fe200078e00ff */
[----:B------:R-:W-:-:S02]  /*1bb0*/  ISETP.GT.U32.AND.EX P4, PT, R12, RZ, PT, P4 ;  /* 0x000000ff0c00720c */ /* 0x000fc40003f84140 */
[----:B------:R-:W-:Y:S02]  /*1bc0*/  LOP3.LUT R10, R10, R15, RZ, 0xfc, !PT ;  /* 0x0000000f0a0a7212 */ /* 0x000fe400078efcff */
[----:B------:R-:W-:Y:S02]  /*1bd0*/  LOP3.LUT R23, R23, R29, RZ, 0xfc, !PT ;  /* 0x0000001d17177212 */ /* 0x000fe400078efcff */
[----:B------:R-:W-:Y:S02]  /*1be0*/  SEL R12, RZ, 0x10, !P1 ;  /* 0x00000010ff0c7807 */ /* 0x000fe40004800000 */
[----:B------:R-:W-:Y:S02]  /*1bf0*/  SEL R29, RZ, 0x400, !P3 ;  /* 0x00000400ff1d7807 */ /* 0x000fe40005800000 */
[----:B------:R-:W-:Y:S02]  /*1c00*/  ISETP.GT.U32.AND P1, PT, R21, -0x19, PT ;  /* 0xffffffe71500780c */ /* 0x000fe40003f24070 */
[----:B------:R-:W-:Y:S01]  /*1c10*/  ISETP.GT.U32.AND P3, PT, R46, 0x15, PT ;  /* 0x000000152e00780c */ /* 0x000fe20003f64070 */
[----:B------:R-:W-:Y:S01]  /*1c20*/  IMAD.U32 R10, R10, -0x80000000, RZ ;  /* 0x800000000a0a7824 */ /* 0x000fe200078e00ff */
[----:B------:R-:W-:-:S02]  /*1c30*/  SEL R13, RZ, 0x400000, !P4 ;  /* 0x00400000ff0d7807 */ /* 0x000fc40006000000 */
[----:B------:R-:W-:Y:S02]  /*1c40*/  ISETP.GT.U32.AND.EX P1, PT, R17, -0x1, PT, P1 ;  /* 0xffffffff1100780c */ /* 0x000fe40003f24110 */
[----:B------:R-:W-:Y:S02]  /*1c50*/  ISETP.GT.U32.AND P4, PT, R19, 0x5, PT ;  /* 0x000000051300780c */ /* 0x000fe40003f84070 */
[----:B------:R-:W-:Y:S02]  /*1c60*/  ISETP.GT.U32.AND.EX P3, PT, R47, RZ, PT, P3 ;  /* 0x000000ff2f00720c */ /* 0x000fe40003f64130 */
[----:B------:R-:W-:Y:S02]  /*1c70*/  ISETP.GT.U32.AND.EX P4, PT, R43, RZ, PT, P4 ;  /* 0x000000ff2b00720c */ /* 0x000fe40003f84140 */
[----:B------:R-:W-:Y:S02]  /*1c80*/  SEL R15, RZ, 0x20, !P3 ;  /* 0x00000020ff0f7807 */ /* 0x000fe40005800000 */
[----:B------:R-:W-:-:S02]  /*1c90*/  LOP3.LUT R16, R29, R16, R12, 0xfe, !PT ;  /* 0x000000101d107212 */ /* 0x000fc400078efe0c */
[----:B------:R-:W-:Y:S02]  /*1ca0*/  ISETP.GT.U32.AND P3, PT, R41, 0xbd, PT ;  /* 0x000000bd2900780c */ /* 0x000fe40003f64070 */
[----:B------:R-:W-:Y:S02]  /*1cb0*/  SEL R6, RZ, 0x100000, !P6 ;  /* 0x00100000ff067807 */ /* 0x000fe40007000000 */
[----:B------:R-:W-:Y:S02]  /*1cc0*/  ISETP.GT.U32.AND.EX P5, PT, R5, RZ, PT, P5 ;  /* 0x000000ff0500720c */ /* 0x000fe40003fa4150 */
[----:B------:R-:W-:Y:S02]  /*1cd0*/  LOP3.LUT R5, R15, R16, R18, 0xfe, !PT ;  /* 0x000000100f057212 */ /* 0x000fe400078efe12 */
[----:B------:R-:W-:Y:S02]  /*1ce0*/  ISETP.GT.U32.AND.EX P0, PT, R7, RZ, PT, P0 ;  /* 0x000000ff0700720c */ /* 0x000fe40003f04100 */
[----:B------:R-:W-:-:S02]  /*1cf0*/  ISETP.GT.U32.AND.EX P3, PT, R38, RZ, PT, P3 ;  /* 0x000000ff2600720c */ /* 0x000fc40003f64130 */
[----:B--2---:R-:W-:-:S04]  /*1d00*/  LOP3.LUT R9, R9, 0x10000000, R31, 0xf8, !PT ;  /* 0x1000000009097812 */ /* 0x004fc800078ef81f */
[----:B------:R-:W-:-:S04]  /*1d10*/  LOP3.LUT R9, R9, 0x8000000, R30, 0xf8, !PT ;  /* 0x0800000009097812 */ /* 0x000fc800078ef81e */
[----:B------:R-:W-:-:S04]  /*1d20*/  LOP3.LUT R9, R9, 0x1000000, R14, 0xf8, !PT ;  /* 0x0100000009097812 */ /* 0x000fc800078ef80e */
[----:B------:R-:W-:Y:S02]  /*1d30*/  LOP3.LUT R2, R9, 0x4000000, R2, 0xf8, !PT ;  /* 0x0400000009027812 */ /* 0x000fe400078ef802 */
[----:B------:R-:W-:Y:S02]  /*1d40*/  SEL R9, RZ, 0x40, !P1 ;  /* 0x00000040ff097807 */ /* 0x000fe40004800000 */
[----:B------:R-:W-:Y:S02]  /*1d50*/  LOP3.LUT R11, R11, R2, R10, 0xfe, !PT ;  /* 0x000000020b0b7212 */ /* 0x000fe400078efe0a */
[----:B------:R-:W-:Y:S02]  /*1d60*/  ISETP.GT.U32.AND P1, PT, R0, 0xb, PT ;  /* 0x0000000b0000780c */ /* 0x000fe40003f24070 */
[----:B------:R-:W-:Y:S02]  /*1d70*/  LOP3.LUT R13, R13, R11, R4, 0xfe, !PT ;  /* 0x0000000b0d0d7212 */ /* 0x000fe400078efe04 */
[----:B------:R-:W-:-:S02]  /*1d80*/  SEL R2, RZ, 0x2000000, !P2 ;  /* 0x02000000ff027807 */ /* 0x000fc40005000000 */
[----:B------:R-:W-:Y:S02]  /*1d90*/  SEL R0, RZ, 0x100, !P4 ;  /* 0x00000100ff007807 */ /* 0x000fe40006000000 */
[----:B------:R-:W-:Y:S02]  /*1da0*/  ISETP.GT.U32.AND.EX P1, PT, R3, RZ, PT, P1 ;  /* 0x000000ff0300720c */ /* 0x000fe40003f24110 */
[----:B------:R-:W-:Y:S02]  /*1db0*/  LOP3.LUT R3, R6, R13, R2, 0xfe, !PT ;  /* 0x0000000d06037212 */ /* 0x000fe400078efe02 */
[----:B------:R-:W-:Y:S02]  /*1dc0*/  LOP3.LUT R5, R0, R5, R9, 0xfe, !PT ;  /* 0x0000000500057212 */ /* 0x000fe400078efe09 */
[----:B------:R-:W-:Y:S02]  /*1dd0*/  SEL R4, RZ, 0x20000000, !P5 ;  /* 0x20000000ff047807 */ /* 0x000fe40006800000 */
[----:B------:R-:W-:-:S02]  /*1de0*/  SEL R6, RZ, 0x200000, !P1 ;  /* 0x00200000ff067807 */ /* 0x000fc40004800000 */
[----:B------:R-:W-:Y:S02]  /*1df0*/  SEL R2, RZ, 0x1000, !P0 ;  /* 0x00001000ff027807 */ /* 0x000fe40004000000 */
[----:B------:R-:W-:Y:S02]  /*1e00*/  SEL R0, RZ, 0x2000, !P3 ;  /* 0x00002000ff007807 */ /* 0x000fe40005800000 */
[----:B------:R-:W-:Y:S02]  /*1e10*/  LOP3.LUT R3, R4, R3, R6, 0xfe, !PT ;  /* 0x0000000304037212 */ /* 0x000fe400078efe06 */
[----:B------:R-:W-:Y:S02]  /*1e20*/  LOP3.LUT R5, R0, R5, R2, 0xfe, !PT ;  /* 0x0000000500057212 */ /* 0x000fe400078efe02 */
[----:B------:R-:W-:Y:S02]  /*1e30*/  LOP3.LUT R9, R3, R27, RZ, 0xfc, !PT ;  /* 0x0000001b03097212 */ /* 0x000fe400078efcff */
[----:B------:R-:W-:-:S02]  /*1e40*/  LOP3.LUT R8, R8, R26, RZ, 0xfc, !PT ;  /* 0x0000001a08087212 */ /* 0x000fc400078efcff */
[----:B---3--:R-:W-:Y:S02]  /*1e50*/  LOP3.LUT R2, R48, R52, RZ, 0xfc, !PT ;  /* 0x0000003430027212 */ /* 0x008fe400078efcff */
[----:B------:R-:W-:Y:S02]  /*1e60*/  LOP3.LUT R3, R49, R53, RZ, 0xfc, !PT ;  /* 0x0000003531037212 */ /* 0x000fe400078efcff */
[----:B------:R-:W-:Y:S01]  /*1e70*/  LOP3.LUT R22, R5, 0x208, R28, 0xfe, !PT ;  /* 0x0000020805167812 */ /* 0x000fe200078efe1c */
[----:B------:R-:W-:Y:S04]  /*1e80*/  STG.E.64 desc[UR4][R24.64], R8 ;  /* 0x0000000818007986 */ /* 0x000fe8000c101b04 */
[----:B------:R-:W-:Y:S04]  /*1e90*/  STG.E.64 desc[UR4][R24.64+0x10], R2 ;  /* 0x0000100218007986 */ /* 0x000fe8000c101b04 */
[----:B------:R-:W-:Y:S01]  /*1ea0*/  STG.E.64 desc[UR4][R24.64+0x8], R22 ;  /* 0x0000081618007986 */ /* 0x000fe2000c101b04 */
[----:B------:R-:W-:Y:S05]  /*1eb0*/  EXIT ;  /* 0x000000000000794d */ /* 0x000fea0003800000 */
.L_x_2:
        /* <DEDUP_REMOVED lines=12> */
.L_x_56:


//--------------------- .text._Z19passo_tlf_18_parte2P10ulonglong3S0_y --------------------------
	.section	.text._Z19passo_tlf_18_parte2P10ulonglong3S0_y,"ax",@progbits
	.align	128
        .global         _Z19passo_tlf_18_parte2P10ulonglong3S0_y
        .type           _Z19passo_tlf_18_parte2P10ulonglong3S0_y,@function
        .size           _Z19passo_tlf_18_parte2P10ulonglong3S0_y,(.L_x_57 - _Z19passo_tlf_18_parte2P10ulonglong3S0_y)
        .other          _Z19passo_tlf_18_parte2P10ulonglong3S0_y,@"STO_CUDA_ENTRY STV_DEFAULT"
_Z19passo_tlf_18_parte2P10ulonglong3S0_y:
.text._Z19passo_tlf_18_parte2P10ulonglong3S0_y:
        /* <DEDUP_REMOVED lines=9> */
[----:B------:R-:W0:Y:S01]  /*0090*/  LDC.64 R8, c[0x0][0x380] ;  /* 0x0000e000ff087b82 */ /* 0x000e220000000a00 */
[----:B------:R-:W1:Y:S01]  /*00a0*/  LDCU.64 UR6, c[0x0][0x358] ;  /* 0x00006b00ff0677ac */ /* 0x000e620008000a00 */
[----:B------:R-:W-:Y:S01]  /*00b0*/  UMOV UR4, URZ ;  /* 0x000000ff00047c82 */ /* 0x000fe20008000000 */
[----:B0-----:R-:W-:-:S04]  /*00c0*/  IMAD.WIDE.U32 R8, R11, 0x18, R8 ;  /* 0x000000180b087825 */ /* 0x001fc800078e0008 */
[----:B------:R-:W-:-:S05]  /*00d0*/  VIADD R9, R9, UR4 ;  /* 0x0000000409097c36 */ /* 0x000fca0008000000 */
[----:B-1----:R-:W2:Y:S04]  /*00e0*/  LDG.E.64 R4, desc[UR6][R8.64] ;  /* 0x0000000608047981 */ /* 0x002ea8000c1e1b00 */
[----:B------:R-:W3:Y:S04]  /*00f0*/  LDG.E.64 R2, desc[UR6][R8.64+0x8] ;  /* 0x0000080608027981 */ /* 0x000ee8000c1e1b00 */
[----:B------:R-:W4:Y:S01]  /*0100*/  LDG.E.64 R8, desc[UR6][R8.64+0x10] ;  /* 0x0000100608087981 */ /* 0x000f22000c1e1b00 */
[C---:B--2---:R-:W-:Y:S01]  /*0110*/  IMAD.SHL.U32 R12, R4.reuse, 0x100, RZ ;  /* 0x00000100040c7824 */ /* 0x044fe200078e00ff */
[C-C-:B------:R-:W-:Y:S01]  /*0120*/  SHF.L.U64.HI R10, R4.reuse, 0x1d, R5.reuse ;  /* 0x0000001d040a7819 */ /* 0x140fe20000010205 */
[C---:B------:R-:W-:Y:S01]  /*0130*/  IMAD.SHL.U32 R6, R4.reuse, 0x800000, RZ ;  /* 0x0080000004067824 */ /* 0x040fe200078e00ff */
[----:B------:R-:W-:-:S02]  /*0140*/  SHF.L.U64.HI R21, R4, 0x1e, R5 ;  /* 0x0000001e04157819 */ /* 0x000fc40000010205 */
[----:B------:R-:W-:Y:S02]  /*0150*/  SHF.R.S32.HI R13, RZ, 0x1f, R12 ;  /* 0x0000001fff0d7819 */ /* 0x000fe4000001140c */
[----:B------:R-:W-:Y:S02]  /*0160*/  SHF.R.S32.HI R0, RZ, 0x1f, R10 ;  /* 0x0000001fff007819 */ /* 0x000fe4000001140a */
[----:B------:R-:W-:Y:S02]  /*0170*/  SHF.R.S32.HI R18, RZ, 0x1f, R21 ;  /* 0x0000001fff127819 */ /* 0x000fe40000011415 */
[----:B------:R-:W-:Y:S02]  /*0180*/  SHF.L.U64.HI R19, R4, 0x1f, R5 ;  /* 0x0000001f04137819 */ /* 0x000fe40000010205 */
[----:B------:R-:W-:Y:S02]  /*0190*/  LOP3.LUT R13, R13, 0xffffff66, RZ, 0xc0, !PT ;  /* 0xffffff660d0d7812 */ /* 0x000fe400078ec0ff */
[----:B------:R-:W-:-:S02]  /*01a0*/  LOP3.LUT R0, R0, 0x6, RZ, 0xc0, !PT ;  /* 0x0000000600007812 */ /* 0x000fc400078ec0ff */
[----:B------:R-:W-:Y:S02]  /*01b0*/  LOP3.LUT R14, R18, 0x6, RZ, 0xc0, !PT ;  /* 0x00000006120e7812 */ /* 0x000fe400078ec0ff */
[----:B------:R-:W-:Y:S02]  /*01c0*/  SHF.R.S32.HI R6, RZ, 0x1f, R6 ;  /* 0x0000001fff067819 */ /* 0x000fe40000011406 */
[----:B------:R-:W-:Y:S02]  /*01d0*/  SHF.R.S32.HI R7, RZ, 0x1f, R19 ;  /* 0x0000001fff077819 */ /* 0x000fe40000011413 */
[----:B------:R-:W-:Y:S01]  /*01e0*/  IADD3 R0, P0, P1, R0, R13, R14 ;  /* 0x0000000d00007210 */ /* 0x000fe2000791e00e */
[----:B---3--:R-:W-:Y:S01]  /*01f0*/  IMAD.SHL.U32 R14, R2, 0x100000, RZ ;  /* 0x00100000020e7824 */ /* 0x008fe200078e00ff */
[----:B------:R-:W-:Y:S02]  /*0200*/  LOP3.LUT R6, R6, 0x22, RZ, 0xc0, !PT ;  /* 0x0000002206067812 */ /* 0x000fe400078ec0ff */
[----:B------:R-:W-:-:S02]  /*0210*/  LOP3.LUT R7, R7, 0x6, RZ, 0xc0, !PT ;  /* 0x0000000607077812 */ /* 0x000fc400078ec0ff */
[----:B------:R-:W-:Y:S02]  /*0220*/  P2R R29, PR, RZ, 0x2 ;  /* 0x00000002ff1d7803 */ /* 0x000fe40000000000 */
[----:B------:R-:W-:Y:S02]  /*0230*/  P2R R28, PR, RZ, 0x1 ;  /* 0x00000001ff1c7803 */ /* 0x000fe40000000000 */
[----:B------:R-:W-:Y:S01]  /*0240*/  IADD3 R0, P0, P1, R7, R0, R6 ;  /* 0x0000000007007210 */ /* 0x000fe2000791e006 */
[----:B------:R-:W-:Y:S01]  /*0250*/  IMAD.SHL.U32 R7, R4, 0x2, RZ ;  /* 0x0000000204077824 */ /* 0x000fe200078e00ff */
[----:B------:R-:W-:Y:S02]  /*0260*/  SHF.R.U32.HI R26, RZ, 0x5, R5 ;  /* 0x00000005ff1a7819 */ /* 0x000fe40000011605 */
[--C-:B------:R-:W-:Y:S02]  /*0270*/  SHF.R.U64 R17, R2, 0x5, R3.reuse ;  /* 0x0000000502117819 */ /* 0x100fe40000001203 */
[----:B------:R-:W-:-:S02]  /*0280*/  SHF.R.U32.HI R16, RZ, 0x17, R3 ;  /* 0x00000017ff107819 */ /* 0x000fc40000011603 */
[----:B------:R-:W-:Y:S02]  /*0290*/  LOP3.LUT R26, R26, 0x1, RZ, 0xc0, !PT ;  /* 0x000000011a1a7812 */ /* 0x000fe400078ec0ff */
[----:B------:R-:W-:Y:S02]  /*02a0*/  SHF.R.S32.HI R13, RZ, 0x1d, R7 ;  /* 0x0000001dff0d7819 */ /* 0x000fe40000011407 */
[----:B------:R-:W-:Y:S02]  /*02b0*/  LOP3.LUT R23, R17, 0x1, RZ, 0xc0, !PT ;  /* 0x0000000111177812 */ /* 0x000fe400078ec0ff */
[----:B------:R-:W-:Y:S02]  /*02c0*/  SHF.R.U64 R15, R4, 0x13, R5 ;  /* 0x00000013040f7819 */ /* 0x000fe40000001205 */
[----:B------:R-:W-:Y:S02]  /*02d0*/  SHF.R.S32.HI R24, RZ, 0x1d, R10 ;  /* 0x0000001dff187819 */ /* 0x000fe4000001140a */
[----:B------:R-:W-:-:S02]  /*02e0*/  LOP3.LUT R6, R16, 0x8, RZ, 0xc0, !PT ;  /* 0x0000000810067812 */ /* 0x000fc400078ec0ff */
[----:B------:R-:W-:Y:S02]  /*02f0*/  LOP3.LUT R13, R13, 0xfffffffc, RZ, 0xc0, !PT ;  /* 0xfffffffc0d0d7812 */ /* 0x000fe400078ec0ff */
[----:B------:R-:W-:Y:S02]  /*0300*/  IADD3 R26, P2, PT, R26, R23, RZ ;  /* 0x000000171a1a7210 */ /* 0x000fe40007f5e0ff */
[----:B------:R-:W-:Y:S02]  /*0310*/  LOP3.LUT R15, R15, 0x8, RZ, 0xc0, !PT ;  /* 0x000000080f0f7812 */ /* 0x000fe400078ec0ff */
[----:B------:R-:W-:Y:S02]  /*0320*/  SHF.L.U64.HI R25, R2, 0x16, R3 ;  /* 0x0000001602197819 */ /* 0x000fe40000010203 */
[----:B------:R-:W-:Y:S01]  /*0330*/  IADD3 R24, P3, P4, R6, R24, R13 ;  /* 0x0000001806187210 */ /* 0x000fe20007c7e00d */
[----:B------:R-:W-:Y:S01]  /*0340*/  IMAD.X R13, RZ, RZ, RZ, P2 ;  /* 0x000000ffff0d7224 */ /* 0x000fe200010e06ff */
[----:B------:R-:W-:Y:S01]  /*0350*/  LEA R22, P2, R26, R15, 0x2 ;  /* 0x0000000f1a167211 */ /* 0x000fe200078410ff */
[----:B------:R-:W-:Y:S01]  /*0360*/  IMAD.SHL.U32 R15, R2, 0x80, RZ ;  /* 0x00000080020f7824 */ /* 0x000fe200078e00ff */
[----:B------:R-:W-:-:S02]  /*0370*/  SHF.R.S32.HI R6, RZ, 0x1c, R25 ;  /* 0x0000001cff067819 */ /* 0x000fc40000011419 */
[----:B------:R-:W-:Y:S02]  /*0380*/  LEA.HI.X R26, R26, RZ, R13, 0x2, P2 ;  /* 0x000000ff1a1a7211 */ /* 0x000fe400010f140d */
[----:B------:R-:W-:Y:S02]  /*0390*/  LOP3.LUT R13, R6, 0xfffffff8, RZ, 0xc0, !PT ;  /* 0xfffffff8060d7812 */ /* 0x000fe400078ec0ff */
[----:B------:R-:W-:Y:S02]  /*03a0*/  SHF.R.S32.HI R23, RZ, 0x1d, R14 ;  /* 0x0000001dff177819 */ /* 0x000fe4000001140e */
[----:B------:R-:W-:Y:S02]  /*03b0*/  SHF.R.S32.HI R20, RZ, 0x1d, R15 ;  /* 0x0000001dff147819 */ /* 0x000fe4000001140f */
[----:B------:R-:W-:Y:S02]  /*03c0*/  IADD3 R22, P2, PT, R22, R13, RZ ;  /* 0x0000000d16167210 */ /* 0x000fe40007f5e0ff */
[----:B------:R-:W-:-:S02]  /*03d0*/  SHF.R.S32.HI R13, RZ, 0x1f, R7 ;  /* 0x0000001fff0d7819 */ /* 0x000fc40000011407 */
[----:B------:R-:W-:Y:S02]  /*03e0*/  SHF.R.S32.HI R6, RZ, 0x1f, R10 ;  /* 0x0000001fff067819 */ /* 0x000fe4000001140a */
[----:B------:R-:W-:Y:S02]  /*03f0*/  LOP3.LUT R23, R23, 0xfffffffc, RZ, 0xc0, !PT ;  /* 0xfffffffc17177812 */ /* 0x000fe400078ec0ff */
[----:B------:R-:W-:Y:S02]  /*0400*/  LOP3.LUT R20, R20, 0xfffffffc, RZ, 0xc0, !PT ;  /* 0xfffffffc14147812 */ /* 0x000fe400078ec0ff */
[----:B------:R-:W-:Y:S02]  /*0410*/  IADD3.X R13, PT, PT, RZ, R6, R13, P3, P4 ;  /* 0x00000006ff0d7210 */ /* 0x000fe40001fe840d */
[----:B------:R-:W-:Y:S01]  /*0420*/  IADD3 R24, P3, P4, R23, R24, R20 ;  /* 0x0000001817187210 */ /* 0x000fe20007c7e014 */
[----:B------:R-:W-:Y:S01]  /*0430*/  IMAD.SHL.U32 R23, R4, 0x10, RZ ;  /* 0x0000001004177824 */ /* 0x000fe200078e00ff */
[----:B------:R-:W-:-:S02]  /*0440*/  LOP3.LUT R20, R16, 0x2, RZ, 0xc0, !PT ;  /* 0x0000000210147812 */ /* 0x000fc400078ec0ff */
[----:B------:R-:W-:Y:S02]  /*0450*/  SHF.R.S32.HI R16, RZ, 0x1e, R19 ;  /* 0x0000001eff107819 */ /* 0x000fe40000011413 */
[----:B------:R-:W-:Y:S02]  /*0460*/  SHF.R.S32.HI R23, RZ, 0x1f, R23 ;  /* 0x0000001fff177819 */ /* 0x000fe40000011417 */
[----:B------:R-:W-:Y:S02]  /*0470*/  SHF.R.S32.HI R27, RZ, 0x1f, R14 ;  /* 0x0000001fff1b7819 */ /* 0x000fe4000001140e */
[----:B------:R-:W-:Y:S02]  /*0480*/  SHF.R.S32.HI R14, RZ, 0x1f, R15 ;  /* 0x0000001fff0e7819 */ /* 0x000fe4000001140f */
[----:B------:R-:W-:Y:S02]  /*0490*/  LOP3.LUT R23, R23, 0x6, RZ, 0xc0, !PT ;  /* 0x0000000617177812 */ /* 0x000fe400078ec0ff */
[----:B------:R-:W-:-:S02]  /*04a0*/  LOP3.LUT R16, R16, 0xfffffffe, RZ, 0xc0, !PT ;  /* 0xfffffffe10107812 */ /* 0x000fc400078ec0ff */
[----:B------:R-:W-:Y:S01]  /*04b0*/  LEA.HI.X.SX32 R25, R25, R26, 0x1, P2 ;  /* 0x0000001a19197211 */ /* 0x000fe200010f0eff */
[----:B------:R-:W-:Y:S01]  /*04c0*/  IMAD.SHL.U32 R26, R4, 0x4, RZ ;  /* 0x00000004041a7824 */ /* 0x000fe200078e00ff */
[----:B------:R-:W-:Y:S02]  /*04d0*/  IADD3.X R27, PT, PT, R27, R13, R14, P3, P4 ;  /* 0x0000000d1b1b7210 */ /* 0x000fe40001fe840e */
[----:B------:R-:W-:Y:S02]  /*04e0*/  IADD3 R20, P2, PT, R20, R23, RZ ;  /* 0x0000001714147210 */ /* 0x000fe40007f5e0ff */
[----:B------:R-:W-:Y:S02]  /*04f0*/  IADD3 R13, P3, PT, RZ, -R16, RZ ;  /* 0x80000010ff0d7210 */ /* 0x000fe40007f7e0ff */
[----:B------:R-:W-:Y:S02]  /*0500*/  SHF.R.S32.HI R30, RZ, 0x1d, R21 ;  /* 0x0000001dff1e7819 */ /* 0x000fe40000011415 */
[----:B------:R-:W-:-:S02]  /*0510*/  ISETP.NE.U32.AND P4, PT, R20, R13, PT ;  /* 0x0000000d1400720c */ /* 0x000fc40003f85070 */
[----:B------:R-:W-:Y:S02]  /*0520*/  SHF.R.S32.HI R13, RZ, 0x1d, R26 ;  /* 0x0000001dff0d7819 */ /* 0x000fe4000001141a */
[----:B------:R-:W-:Y:S02]  /*0530*/  SHF.R.S32.HI R20, RZ, 0x1a, R15 ;  /* 0x0000001aff147819 */ /* 0x000fe4000001140f */
[----:B------:R-:W-:Y:S02]  /*0540*/  LOP3.LUT R30, R30, 0xfffffffc, RZ, 0xc0, !PT ;  /* 0xfffffffc1e1e7812 */ /* 0x000fe400078ec0ff */
[----:B------:R-:W-:Y:S02]  /*0550*/  LOP3.LUT R13, R13, 0xfffffffc, RZ, 0xc0, !PT ;  /* 0xfffffffc0d0d7812 */ /* 0x000fe400078ec0ff */
[----:B------:R-:W-:Y:S02]  /*0560*/  LOP3.LUT R20, R20, 0xffffffe0, RZ, 0xc0, !PT ;  /* 0xffffffe014147812 */ /* 0x000fe400078ec0ff */
[----:B------:R-:W-:-:S02]  /*0570*/  SHF.R.S32.HI R19, RZ, 0x1f, R19 ;  /* 0x0000001fff137819 */ /* 0x000fc40000011413 */
[----:B------:R-:W-:Y:S01]  /*0580*/  IADD3 R13, P5, P6, R20, R13, R30 ;  /* 0x0000000d140d7210 */ /* 0x000fe20007ebe01e */
[----:B------:R-:W-:Y:S01]  /*0590*/  IMAD.X R20, RZ, RZ, RZ, P2 ;  /* 0x000000ffff147224 */ /* 0x000fe200010e06ff */
[----:B------:R-:W-:Y:S01]  /*05a0*/  ISETP.GT.U32.AND P2, PT, R22, 0xb, PT ;  /* 0x0000000b1600780c */ /* 0x000fe20003f44070 */
[----:B------:R-:W-:Y:S01]  /*05b0*/  IMAD.X R19, RZ, RZ, ~R19, P3 ;  /* 0x000000ffff137224 */ /* 0x000fe200018e0e13 */
[----:B------:R-:W-:Y:S02]  /*05c0*/  SHF.R.U32.HI R22, RZ, 0x18, R3 ;  /* 0x00000018ff167819 */ /* 0x000fe40000011603 */
[----:B------:R-:W-:Y:S02]  /*05d0*/  ISETP.GT.U32.AND.EX P2, PT, R25, RZ, PT, P2 ;  /* 0x000000ff1900720c */ /* 0x000fe40003f44120 */
[----:B------:R-:W-:Y:S02]  /*05e0*/  SHF.R.S32.HI R25, RZ, 0x1f, R26 ;  /* 0x0000001fff197819 */ /* 0x000fe4000001141a */
[----:B------:R-:W-:-:S02]  /*05f0*/  ISETP.GT.U32.AND P3, PT, R24, -0x9, PT ;  /* 0xfffffff71800780c */ /* 0x000fc40003f64070 */
[--C-:B------:R-:W-:Y:S02]  /*0600*/  SHF.R.S32.HI R24, RZ, 0x1e, R21.reuse ;  /* 0x0000001eff187819 */ /* 0x100fe40000011415 */
[----:B------:R-:W-:Y:S02]  /*0610*/  LOP3.LUT R22, R22, 0x2, RZ, 0xc0, !PT ;  /* 0x0000000216167812 */ /* 0x000fe400078ec0ff */
[----:B------:R-:W-:Y:S02]  /*0620*/  LOP3.LUT R25, R25, 0x6, RZ, 0xc0, !PT ;  /* 0x0000000619197812 */ /* 0x000fe400078ec0ff */
[----:B------:R-:W-:Y:S02]  /*0630*/  ISETP.GT.U32.AND.EX P3, PT, R27, -0x1, PT, P3 ;  /* 0xffffffff1b00780c */ /* 0x000fe40003f64130 */
[----:B------:R-:W-:Y:S02]  /*0640*/  SHF.R.S32.HI R23, RZ, 0x1f, R21 ;  /* 0x0000001fff177819 */ /* 0x000fe40000011415 */
[----:B------:R-:W-:-:S02]  /*0650*/  LOP3.LUT R24, R24, 0xfffffffe, RZ, 0xc0, !PT ;  /* 0xfffffffe18187812 */ /* 0x000fc400078ec0ff */
[----:B------:R-:W-:Y:S02]  /*0660*/  SEL R21, RZ, 0x10000000, !P2 ;  /* 0x10000000ff157807 */ /* 0x000fe40005000000 */
[----:B------:R-:W-:Y:S02]  /*0670*/  IADD3 R25, P2, PT, R25, R22, RZ ;  /* 0x0000001619197210 */ /* 0x000fe40007f5e0ff */
[----:B------:R-:W-:Y:S02]  /*0680*/  SEL R22, RZ, 0x40000000, !P3 ;  /* 0x40000000ff167807 */ /* 0x000fe40005800000 */
[----:B------:R-:W-:Y:S02]  /*0690*/  SHF.R.S32.HI R16, RZ, 0x1f, R26 ;  /* 0x0000001fff107819 */ /* 0x000fe4000001141a */
[----:B------:R-:W-:Y:S02]  /*06a0*/  IADD3 R24, P3, PT, RZ, -R24, RZ ;  /* 0x80000018ff187210 */ /* 0x000fe40007f7e0ff */
[----:B------:R-:W-:-:S02]  /*06b0*/  SHF.R.S32.HI R10, RZ, 0x1e, R10 ;  /* 0x0000001eff0a7819 */ /* 0x000fc4000001140a */
[--C-:B------:R-:W-:Y:S01]  /*06c0*/  IADD3.X R16, PT, PT, R14, R16, R23.reuse, P5, P6 ;  /* 0x000000100e107210 */ /* 0x100fe20002fec417 */
[----:B------:R-:W-:Y:S01]  /*06d0*/  IMAD.X R23, RZ, RZ, ~R23, P3 ;  /* 0x000000ffff177224 */ /* 0x000fe200018e0e17 */
[----:B------:R-:W-:Y:S02]  /*06e0*/  LOP3.LUT R10, R10, 0xfffffffe, RZ, 0xc0, !PT ;  /* 0xfffffffe0a0a7812 */ /* 0x000fe400078ec0ff */
[----:B------:R-:W-:Y:S01]  /*06f0*/  ISETP.NE.U32.AND P3, PT, R25, R24, PT ;  /* 0x000000181900720c */ /* 0x000fe20003f65070 */
[----:B------:R-:W-:Y:S01]  /*0700*/  IMAD.X R24, RZ, RZ, RZ, P2 ;  /* 0x000000ffff187224 */ /* 0x000fe200010e06ff */
[----:B------:R-:W-:Y:S02]  /*0710*/  SHF.R.U32.HI R26, RZ, 0x19, R3 ;  /* 0x00000019ff1a7819 */ /* 0x000fe40000011603 */
[----:B------:R-:W-:Y:S02]  /*0720*/  SHF.R.S32.HI R7, RZ, 0x1f, R7 ;  /* 0x0000001fff077819 */ /* 0x000fe40000011407 */
[----:B------:R-:W-:-:S02]  /*0730*/  IADD3 R27, P2, PT, RZ, -R10, RZ ;  /* 0x8000000aff1b7210 */ /* 0x000fc40007f5e0ff */
[----:B------:R-:W-:Y:S02]  /*0740*/  LOP3.LUT R26, R26, 0x2, RZ, 0xc0, !PT ;  /* 0x000000021a1a7812 */ /* 0x000fe400078ec0ff */
[----:B------:R-:W-:Y:S02]  /*0750*/  LOP3.LUT R7, R7, 0x6, RZ, 0xc0, !PT ;  /* 0x0000000607077812 */ /* 0x000fe400078ec0ff */
[----:B------:R-:W-:Y:S01]  /*0760*/  ISETP.NE.AND P6, PT, R28, RZ, PT ;  /* 0x000000ff1c00720c */ /* 0x000fe20003fc5270 */
[----:B------:R-:W-:Y:S01]  /*0770*/  IMAD.X R28, RZ, RZ, ~R6, P2 ;  /* 0x000000ffff1c7224 */ /* 0x000fe200010e0e06 */
[----:B------:R-:W-:Y:S02]  /*0780*/  IADD3 R6, P2, PT, R7, R26, RZ ;  /* 0x0000001a07067210 */ /* 0x000fe40007f5e0ff */
[----:B------:R-:W-:Y:S02]  /*0790*/  ISETP.NE.AND.EX P4, PT, R20, R19, PT, P4 ;  /* 0x000000131400720c */ /* 0x000fe40003f85340 */
[----:B------:R-:W-:Y:S01]  /*07a0*/  SHF.R.S32.HI R15, RZ, 0x1c, R15 ;  /* 0x0000001cff0f7819 */ /* 0x000fe2000001140f */
[----:B------:R-:W-:Y:S01]  /*07b0*/  IMAD.X R25, RZ, RZ, RZ, P2 ;  /* 0x000000ffff197224 */ /* 0x000fe200010e06ff */
[----:B------:R-:W-:-:S02]  /*07c0*/  ISETP.NE.U32.AND P2, PT, R6, R27, PT ;  /* 0x0000001b0600720c */ /* 0x000fc40003f45070 */
[----:B------:R-:W0:Y:S01]  /*07d0*/  LDC.64 R6, c[0x0][0x388] ;  /* 0x0000e200ff067b82 */ /* 0x000e220000000a00 */
[----:B------:R-:W-:Y:S02]  /*07e0*/  LOP3.LUT R18, R18, 0x2e, RZ, 0xc0, !PT ;  /* 0x0000002e12127812 */ /* 0x000fe400078ec0ff */
[----:B------:R-:W-:Y:S01]  /*07f0*/  ISETP.NE.AND P5, PT, R29, RZ, PT ;  /* 0x000000ff1d00720c */ /* 0x000fe20003fa5270 */
[----:B0-----:R-:W-:-:S04]  /*0800*/  IMAD.WIDE.U32 R6, R11, 0x18, R6 ;  /* 0x000000180b067825 */ /* 0x001fc800078e0006 */
[----:B------:R-:W-:-:S05]  /*0810*/  VIADD R7, R7, UR4 ;  /* 0x0000000407077c36 */ /* 0x000fca0008000000 */
[----:B------:R-:W2:Y:S01]  /*0820*/  LDG.E.64 R10, desc[UR6][R6.64] ;  /* 0x00000006060a7981 */ /* 0x000ea2000c1e1b00 */
[----:B------:R-:W-:Y:S02]  /*0830*/  ISETP.NE.AND.EX P3, PT, R24, R23, PT, P3 ;  /* 0x000000171800720c */ /* 0x000fe40003f65330 */
[----:B------:R-:W-:Y:S01]  /*0840*/  ISETP.NE.AND.EX P2, PT, R25, R28, PT, P2 ;  /* 0x0000001c1900720c */ /* 0x000fe20003f45320 */
[----:B------:R-:W-:Y:S01]  /*0850*/  IMAD.SHL.U32 R25, R2, 0x4, RZ ;  /* 0x0000000402197824 */ /* 0x000fe200078e00ff */
[--C-:B------:R-:W-:Y:S02]  /*0860*/  SHF.R.U32.HI R24, RZ, 0x6, R5.reuse ;  /* 0x00000006ff187819 */ /* 0x100fe40000011605 */
[----:B------:R-:W-:Y:S02]  /*0870*/  SHF.R.U64 R23, R4, 0x10, R5 ;  /* 0x0000001004177819 */ /* 0x000fe40000001205 */
[----:B------:R-:W-:Y:S02]  /*0880*/  LOP3.LUT R24, R24, 0x1, RZ, 0xc0, !PT ;  /* 0x0000000118187812 */ /* 0x000fe400078ec0ff */
[----:B------:R-:W-:-:S02]  /*0890*/  LOP3.LUT R19, R23, 0x1, RZ, 0xc0, !PT ;  /* 0x0000000117137812 */ /* 0x000fc400078ec0ff */
[--C-:B------:R-:W-:Y:S02]  /*08a0*/  SHF.R.U64 R20, R2, 0x1a, R3.reuse ;  /* 0x0000001a02147819 */ /* 0x100fe40000001203 */
[----:B------:R-:W-:-:S04]  /*08b0*/  SHF.R.U32.HI R26, RZ, 0x1b, R3 ;  /* 0x0000001bff1a7819 */ /* 0x000fc80000011603 */
[----:B------:R-:W-:Y:S02]  /*08c0*/  LOP3.LUT R26, R26, 0x1, RZ, 0xc0, !PT ;  /* 0x000000011a1a7812 */ /* 0x000fe400078ec0ff */
[----:B------:R-:W-:Y:S02]  /*08d0*/  LOP3.LUT R15, R15, 0xfffffff8, RZ, 0xc0, !PT ;  /* 0xfffffff80f0f7812 */ /* 0x000fe400078ec0ff */
[----:B------:R-:W-:Y:S02]  /*08e0*/  SHF.L.U64.HI R27, R4, 0x16, R5 ;  /* 0x00000016041b7819 */ /* 0x000fe40000010205 */
[----:B------:R-:W-:Y:S02]  /*08f0*/  SHF.R.S32.HI R12, RZ, 0x1f, R12 ;  /* 0x0000001fff0c7819 */ /* 0x000fe4000001140c */
[----:B--2---:R-:W-:Y:S02]  /*0900*/  LOP3.LUT R11, R11, 0x80, R25, 0xf8, !PT ;  /* 0x000000800b0b7812 */ /* 0x004fe400078ef819 */
[----:B------:R-:W-:-:S02]  /*0910*/  LOP3.LUT R10, R22, R10, R21, 0xfe, !PT ;  /* 0x0000000a160a7212 */ /* 0x000fc400078efe15 */
[----:B------:R-:W-:Y:S02]  /*0920*/  SEL R25, RZ, 0x1, !P4 ;  /* 0x00000001ff197807 */ /* 0x000fe40006000000 */
[----:B------:R-:W-:Y:S02]  /*0930*/  IADD3 R21, P4, PT, R24, R19, RZ ;  /* 0x0000001318157210 */ /* 0x000fe40007f9e0ff */
[----:B------:R-:W-:-:S03]  /*0940*/  LOP3.LUT R22, R20, R23, RZ, 0xfc, !PT ;  /* 0x0000001714167212 */ /* 0x000fc600078efcff */
[----:B------:R-:W-:Y:S01]  /*0950*/  IMAD.X R24, RZ, RZ, RZ, P4 ;  /* 0x000000ffff187224 */ /* 0x000fe200020e06ff */
[----:B------:R-:W-:Y:S01]  /*0960*/  LOP3.LUT P4, RZ, R21, 0x1, R20, 0xf8, !PT ;  /* 0x0000000115ff7812 */ /* 0x000fe2000788f814 */
[----:B------:R-:W-:Y:S01]  /*0970*/  IMAD.SHL.U32 R22, R22, 0x20000, RZ ;  /* 0x0002000016167824 */ /* 0x000fe200078e00ff */
[----:B------:R-:W-:Y:S02]  /*0980*/  SHF.R.U64 R23, R4, 0x1f, R5 ;  /* 0x0000001f04177819 */ /* 0x000fe40000001205 */
[----:B----4-:R-:W-:Y:S02]  /*0990*/  LOP3.LUT R21, R11, 0x40, R8, 0xf8, !PT ;  /* 0x000000400b157812 */ /* 0x010fe400078ef808 */
[----:B------:R-:W-:Y:S02]  /*09a0*/  LOP3.LUT P4, RZ, R24, RZ, RZ, 0xfc, P4 ;  /* 0x000000ff18ff7212 */ /* 0x000fe4000208fcff */
[----:B------:R-:W-:Y:S02]  /*09b0*/  LOP3.LUT R23, R23, 0x1, RZ, 0xc0, !PT ;  /* 0x0000000117177812 */ /* 0x000fe400078ec0ff */
[----:B------:R-:W-:-:S02]  /*09c0*/  LOP3.LUT R21, R21, 0x20000, R22, 0xf8, !PT ;  /* 0x0002000015157812 */ /* 0x000fc400078ef816 */
[----:B------:R-:W-:Y:S02]  /*09d0*/  SHF.R.U32.HI R24, RZ, 0x1, R5 ;  /* 0x00000001ff187819 */ /* 0x000fe40000011605 */
[----:B------:R-:W-:Y:S02]  /*09e0*/  SEL R22, RZ, 0x80000, !P4 ;  /* 0x00080000ff167807 */ /* 0x000fe40006000000 */
[----:B------:R-:W-:Y:S01]  /*09f0*/  IADD3 R23, P4, PT, R23, R26, RZ ;  /* 0x0000001a17177210 */ /* 0x000fe20007f9e0ff */
[----:B------:R-:W-:Y:S01]  /*0a00*/  IMAD.SHL.U32 R11, R2, 0x1000000, RZ ;  /* 0x01000000020b7824 */ /* 0x000fe200078e00ff */
[----:B------:R-:W-:Y:S02]  /*0a10*/  LOP3.LUT R24, R24, 0x4, RZ, 0xc0, !PT ;  /* 0x0000000418187812 */ /* 0x000fe400078ec0ff */
[----:B------:R-:W-:Y:S01]  /*0a20*/  LOP3.LUT R21, R25, R21, R22, 0xfe, !PT ;  /* 0x0000001519157212 */ /* 0x000fe200078efe16 */
[----:B------:R-:W-:Y:S01]  /*0a30*/  IMAD.X R22, RZ, RZ, RZ, P4 ;  /* 0x000000ffff167224 */ /* 0x000fe200020e06ff */
[----:B------:R-:W-:-:S02]  /*0a40*/  LEA R24, P4, R23, R24, 0x2 ;  /* 0x0000001817187211 */ /* 0x000fc400078810ff */
[----:B------:R-:W-:Y:S02]  /*0a50*/  SHF.R.S32.HI R26, RZ, 0x1d, R11 ;  /* 0x0000001dff1a7819 */ /* 0x000fe4000001140b */
[----:B------:R-:W-:Y:S02]  /*0a60*/  LEA.HI.X R25, R23, RZ, R22, 0x2, P4 ;  /* 0x000000ff17197211 */ /* 0x000fe400020f1416 */
[----:B------:R-:W-:Y:S02]  /*0a70*/  SEL R23, RZ, 0x2, !P3 ;  /* 0x00000002ff177807 */ /* 0x000fe40005800000 */
[----:B------:R-:W-:Y:S02]  /*0a80*/  SEL R22, RZ, 0x4, !P2 ;  /* 0x00000004ff167807 */ /* 0x000fe40005000000 */
[----:B------:R-:W-:Y:S02]  /*0a90*/  LOP3.LUT R26, R26, 0xfffffffc, RZ, 0xc0, !PT ;  /* 0xfffffffc1a1a7812 */ /* 0x000fe400078ec0ff */
[----:B------:R-:W-:Y:S01]  /*0aa0*/  LOP3.LUT R21, R22, R21, R23, 0xfe, !PT ;  /* 0x0000001516157212 */ /* 0x000fe200078efe17 */
[----:B------:R-:W-:Y:S01]  /*0ab0*/  IMAD.SHL.U32 R22, R4, 0x200000, RZ ;  /* 0x0020000004167824 */ /* 0x000fe200078e00ff */
[----:B------:R-:W-:-:S02]  /*0ac0*/  IADD3 R15, P2, P3, R15, R24, R26 ;  /* 0x000000180f0f7210 */ /* 0x000fc40007b5e01a */
[----:B------:R-:W-:Y:S02]  /*0ad0*/  SHF.R.S32.HI R23, RZ, 0x1f, R11 ;  /* 0x0000001fff177819 */ /* 0x000fe4000001140b */
[----:B------:R-:W-:Y:S02]  /*0ae0*/  SHF.R.S32.HI R24, RZ, 0x1f, R27 ;  /* 0x0000001fff187819 */ /* 0x000fe4000001141b */
[----:B------:R-:W-:Y:S02]  /*0af0*/  IADD3.X R14, PT, PT, R14, R25, R23, P2, P3 ;  /* 0x000000190e0e7210 */ /* 0x000fe400017e6417 */
[----:B------:R-:W-:Y:S02]  /*0b00*/  SHF.R.S32.HI R25, RZ, 0x1f, R22 ;  /* 0x0000001fff197819 */ /* 0x000fe40000011416 */
[----:B------:R-:W-:Y:S02]  /*0b10*/  LOP3.LUT R24, R24, 0xffffffce, RZ, 0xc0, !PT ;  /* 0xffffffce18187812 */ /* 0x000fe400078ec0ff */
[----:B------:R-:W-:-:S02]  /*0b20*/  LOP3.LUT R25, R25, 0xfffffff2, RZ, 0xc0, !PT ;  /* 0xfffffff219197812 */ /* 0x000fc400078ec0ff */
[----:B------:R-:W-:Y:S02]  /*0b30*/  SHF.R.S32.HI R27, RZ, 0x1f, R27 ;  /* 0x0000001fff1b7819 */ /* 0x000fe4000001141b */
[----:B------:R-:W-:Y:S02]  /*0b40*/  IADD3 R24, P2, P3, R24, R18, R25 ;  /* 0x0000001218187210 */ /* 0x000fe40007b5e019 */
[----:B------:R-:W-:Y:S01]  /*0b50*/  SHF.R.S32.HI R18, RZ, 0x1f, R22 ;  /* 0x0000001fff127819 */ /* 0x000fe20000011416 */
[C---:B------:R-:W-:Y:S01]  /*0b60*/  IMAD.SHL.U32 R22, R4.reuse, 0x100000, RZ ;  /* 0x0010000004167824 */ /* 0x040fe200078e00ff */
[----:B------:R-:W-:Y:S02]  /*0b70*/  SHF.L.U64.HI R25, R4, 0x17, R5 ;  /* 0x0000001704197819 */ /* 0x000fe40000010205 */
[----:B------:R-:W-:Y:S02]  /*0b80*/  IADD3.X R27, PT, PT, R27, RZ, R18, P2, P3 ;  /* 0x000000ff1b1b7210 */ /* 0x000fe400017e6412 */
[----:B------:R-:W-:-:S02]  /*0b90*/  SHF.R.S32.HI R25, RZ, 0x1f, R25 ;  /* 0x0000001fff197819 */ /* 0x000fc40000011419 */
[----:B------:R-:W-:Y:S02]  /*0ba0*/  SHF.R.S32.HI R18, RZ, 0x1f, R22 ;  /* 0x0000001fff127819 */ /* 0x000fe40000011416 */
[----:B------:R-:W-:Y:S02]  /*0bb0*/  LOP3.LUT R25, R25, 0x1a, RZ, 0xc0, !PT ;  /* 0x0000001a19197812 */ /* 0x000fe400078ec0ff */
[----:B------:R-:W-:-:S04]  /*0bc0*/  LOP3.LUT R18, R18, 0xffffffee, RZ, 0xc0, !PT ;  /* 0xffffffee12127812 */ /* 0x000fc800078ec0ff */
[----:B------:R-:W-:Y:S02]  /*0bd0*/  IADD3 R18, P2, P3, R18, R24, R25 ;  /* 0x0000001812127210 */ /* 0x000fe40007b5e019 */
[----:B------:R-:W-:-:S04]  /*0be0*/  SHF.L.U64.HI R25, R2, 0x6, R3 ;  /* 0x0000000602197819 */ /* 0x000fc80000010203 */
[----:B------:R-:W-:Y:S02]  /*0bf0*/  SHF.R.S32.HI R25, RZ, 0x1f, R25 ;  /* 0x0000001fff197819 */ /* 0x000fe40000011419 */
[----:B------:R-:W-:Y:S02]  /*0c00*/  SHF.R.S32.HI R22, RZ, 0x1f, R22 ;  /* 0x0000001fff167819 */ /* 0x000fe40000011416 */
[----:B------:R-:W-:Y:S02]  /*0c10*/  LOP3.LUT R24, R17, 0x4, RZ, 0xc0, !PT ;  /* 0x0000000411187812 */ /* 0x000fe400078ec0ff */
[----:B------:R-:W-:Y:S02]  /*0c20*/  LOP3.LUT R25, R25, 0x1c, RZ, 0xc0, !PT ;  /* 0x0000001c19197812 */ /* 0x000fe400078ec0ff */
[----:B------:R-:W-:Y:S02]  /*0c30*/  SHF.L.U64.HI R26, R2, 0x4, R3 ;  /* 0x00000004021a7819 */ /* 0x000fe40000010203 */
[----:B------:R-:W-:-:S02]  /*0c40*/  IADD3.X R17, PT, PT, R22, R27, RZ, P2, P3 ;  /* 0x0000001b16117210 */ /* 0x000fc400017e64ff */
[----:B------:R-:W-:Y:S02]  /*0c50*/  IADD3 R13, P2, P3, R24, R13, R25 ;  /* 0x0000000d180d7210 */ /* 0x000fe40007b5e019 */
[----:B------:R-:W-:Y:S02]  /*0c60*/  SHF.R.U64 R22, R8, 0x3, R9 ;  /* 0x0000000308167819 */ /* 0x000fe40000001209 */
[----:B------:R-:W-:Y:S02]  /*0c70*/  SHF.R.S32.HI R24, RZ, 0x1d, R26 ;  /* 0x0000001dff187819 */ /* 0x000fe4000001141a */
[----:B------:R-:W-:Y:S01]  /*0c80*/  IADD3.X R25, PT, PT, RZ, R16, RZ, P2, P3 ;  /* 0x00000010ff197210 */ /* 0x000fe200017e64ff */
[----:B------:R-:W-:Y:S01]  /*0c90*/  IMAD.SHL.U32 R16, R2, 0x20000, RZ ;  /* 0x0002000002107824 */ /* 0x000fe200078e00ff */
[----:B------:R-:W-:Y:S02]  /*0ca0*/  LOP3.LUT R22, R22, 0x4, RZ, 0xc0, !PT ;  /* 0x0000000416167812 */ /* 0x000fe400078ec0ff */
[----:B------:R-:W-:-:S02]  /*0cb0*/  LOP3.LUT R24, R24, 0xfffffffc, RZ, 0xc0, !PT ;  /* 0xfffffffc18187812 */ /* 0x000fc400078ec0ff */
[----:B------:R-:W-:Y:S02]  /*0cc0*/  SHF.R.S32.HI R26, RZ, 0x1f, R26 ;  /* 0x0000001fff1a7819 */ /* 0x000fe4000001141a */
[----:B------:R-:W-:Y:S02]  /*0cd0*/  IADD3 R13, P2, P3, R22, R13, R24 ;  /* 0x0000000d160d7210 */ /* 0x000fe40007b5e018 */
[----:B------:R-:W-:Y:S02]  /*0ce0*/  SHF.R.S32.HI R24, RZ, 0x1f, R16 ;  /* 0x0000001fff187819 */ /* 0x000fe40000011410 */
[----:B------:R-:W-:Y:S02]  /*0cf0*/  SHF.R.S32.HI R22, RZ, 0x1f, R11 ;  /* 0x0000001fff167819 */ /* 0x000fe4000001140b */
[----:B------:R-:W-:Y:S02]  /*0d00*/  IADD3.X R11, PT, PT, RZ, R25, R26, P2, P3 ;  /* 0x00000019ff0b7210 */ /* 0x000fe400017e641a */
[----:B------:R-:W-:-:S02]  /*0d10*/  LOP3.LUT R24, R24, 0xfffffffa, RZ, 0xc0, !PT ;  /* 0xfffffffa18187812 */ /* 0x000fc400078ec0ff */
[----:B------:R-:W-:Y:S02]  /*0d20*/  LOP3.LUT R25, R22, 0x22, RZ, 0xc0, !PT ;  /* 0x0000002216197812 */ /* 0x000fe400078ec0ff */
[----:B------:R-:W-:Y:S02]  /*0d30*/  SHF.L.U64.HI R26, R4, 0x2, R5 ;  /* 0x00000002041a7819 */ /* 0x000fe40000010205 */
[----:B------:R-:W-:Y:S02]  /*0d40*/  IADD3 R18, P4, P3, R25, R18, R24 ;  /* 0x0000001219127210 */ /* 0x000fe40007b9e018 */
[----:B------:R-:W-:Y:S02]  /*0d50*/  LOP3.LUT R24, R20, 0x1, RZ, 0xc0, !PT ;  /* 0x0000000114187812 */ /* 0x000fe400078ec0ff */
[----:B------:R-:W-:Y:S02]  /*0d60*/  IADD3.X R20, PT, PT, RZ, R12, RZ, P6, P5 ;  /* 0x0000000cff147210 */ /* 0x000fe400037ea4ff */
[----:B------:R-:W-:-:S02]  /*0d70*/  IADD3 R19, P5, PT, R24, R19, RZ ;  /* 0x0000001318137210 */ /* 0x000fc40007fbe0ff */
[----:B------:R-:W-:Y:S02]  /*0d80*/  SHF.R.U64 R27, R4, 0xa, R5 ;  /* 0x0000000a041b7819 */ /* 0x000fe40000001205 */
[----:B------:R-:W-:Y:S02]  /*0d90*/  SHF.R.S32.HI R24, RZ, 0x1f, R26 ;  /* 0x0000001fff187819 */ /* 0x000fe4000001141a */
[----:B------:R-:W-:Y:S01]  /*0da0*/  LOP3.LUT R25, R22, 0xfffffffa, RZ, 0xc0, !PT ;  /* 0xfffffffa16197812 */ /* 0x000fe200078ec0ff */
[----:B------:R-:W-:Y:S01]  /*0db0*/  IMAD.SHL.U32 R22, R4, 0x100, RZ ;  /* 0x0000010004167824 */ /* 0x000fe200078e00ff */
[----:B------:R-:W-:Y:S02]  /*0dc0*/  LOP3.LUT R27, R27, 0x2, RZ, 0xc0, !PT ;  /* 0x000000021b1b7812 */ /* 0x000fe400078ec0ff */
[----:B------:R-:W-:Y:S02]  /*0dd0*/  LOP3.LUT R24, R24, 0xfffffffa, RZ, 0xc0, !PT ;  /* 0xfffffffa18187812 */ /* 0x000fe400078ec0ff */
[----:B------:R-:W-:-:S02]  /*0de0*/  SHF.R.S32.HI R22, RZ, 0x1e, R22 ;  /* 0x0000001eff167819 */ /* 0x000fc40000011416 */
[----:B------:R-:W-:Y:S02]  /*0df0*/  IADD3 R25, P2, P6, R25, R27, R24 ;  /* 0x0000001b19197210 */ /* 0x000fe40007e5e018 */
[----:B------:R-:W-:Y:S02]  /*0e00*/  SHF.R.S32.HI R24, RZ, 0x1f, R26 ;  /* 0x0000001fff187819 */ /* 0x000fe4000001141a */
[----:B------:R-:W-:Y:S02]  /*0e10*/  LOP3.LUT R22, R22, 0xfffffffe, RZ, 0xc0, !PT ;  /* 0xfffffffe16167812 */ /* 0x000fe400078ec0ff */
[----:B------:R-:W-:Y:S02]  /*0e20*/  IADD3.X R23, PT, PT, R23, RZ, R24, P2, P6 ;  /* 0x000000ff17177210 */ /* 0x000fe400017ec418 */
[----:B------:R-:W-:Y:S01]  /*0e30*/  ISETP.NE.U32.AND P2, PT, R25, R22, PT ;  /* 0x000000161900720c */ /* 0x000fe20003f45070 */
[----:B------:R-:W-:Y:S01]  /*0e40*/  IMAD.SHL.U32 R22, R2, 0x8000000, RZ ;  /* 0x0800000002167824 */ /* 0x000fe200078e00ff */
[----:B------:R-:W-:-:S04]  /*0e50*/  SHF.L.U64.HI R26, R4, 0x1c, R5 ;  /* 0x0000001c041a7819 */ /* 0x000fc80000010205 */
[----:B------:R-:W-:Y:S02]  /*0e60*/  SHF.R.S32.HI R24, RZ, 0x1f, R26 ;  /* 0x0000001fff187819 */ /* 0x000fe4000001141a */
[----:B------:R-:W-:Y:S02]  /*0e70*/  SHF.R.S32.HI R22, RZ, 0x1f, R22 ;  /* 0x0000001fff167819 */ /* 0x000fe40000011416 */
[----:B------:R-:W-:Y:S02]  /*0e80*/  ISETP.NE.AND.EX P2, PT, R23, R12, PT, P2 ;  /* 0x0000000c1700720c */ /* 0x000fe40003f45320 */
[----:B------:R-:W-:Y:S02]  /*0e90*/  LOP3.LUT R23, R24, 0x6, RZ, 0xc0, !PT ;  /* 0x0000000618177812 */ /* 0x000fe400078ec0ff */
[----:B------:R-:W-:Y:S02]  /*0ea0*/  LOP3.LUT R25, R22, 0x5a, RZ, 0xc0, !PT ;  /* 0x0000005a16197812 */ /* 0x000fe400078ec0ff */
[----:B------:R-:W-:-:S02]  /*0eb0*/  SHF.R.S32.HI R24, RZ, 0x1e, R26 ;  /* 0x0000001eff187819 */ /* 0x000fc4000001141a */
[----:B------:R-:W-:Y:S02]  /*0ec0*/  IADD3.X R12, PT, PT, RZ, R20, RZ, P0, P1 ;  /* 0x00000014ff0c7210 */ /* 0x000fe400007e24ff */
[----:B------:R-:W-:Y:S02]  /*0ed0*/  IADD3 R23, P1, P0, R25, R0, R23 ;  /* 0x0000000019177210 */ /* 0x000fe4000783e017 */
[----:B------:R-:W-:Y:S02]  /*0ee0*/  LOP3.LUT R0, R24, 0xfffffffe, RZ, 0xc0, !PT ;  /* 0xfffffffe18007812 */ /* 0x000fe400078ec0ff */
[----:B------:R-:W-:Y:S02]  /*0ef0*/  SHF.R.S32.HI R25, RZ, 0x1f, R4 ;  /* 0x0000001fff197819 */ /* 0x000fe40000011404 */
[----:B------:R-:W-:Y:S02]  /*0f00*/  SHF.R.U32.HI R24, RZ, 0x1a, R3 ;  /* 0x0000001aff187819 */ /* 0x000fe40000011603 */
[----:B------:R-:W-:-:S02]  /*0f10*/  SHF.R.S32.HI R20, RZ, 0x1f, R26 ;  /* 0x0000001fff147819 */ /* 0x000fc4000001141a */
[----:B------:R-:W-:Y:S02]  /*0f20*/  IADD3 R27, P6, PT, RZ, -R0, RZ ;  /* 0x80000000ff1b7210 */ /* 0x000fe40007fde0ff */
[----:B------:R-:W-:Y:S02]  /*0f30*/  LOP3.LUT R25, R25, 0x6, RZ, 0xc0, !PT ;  /* 0x0000000619197812 */ /* 0x000fe400078ec0ff */
[----:B------:R-:W-:Y:S01]  /*0f40*/  LOP3.LUT R0, R24, 0x2, RZ, 0xc0, !PT ;  /* 0x0000000218007812 */ /* 0x000fe200078ec0ff */
[----:B------:R-:W-:-:S03]  /*0f50*/  IMAD.X R29, RZ, RZ, ~R20, P6 ;  /* 0x000000ffff1d7224 */ /* 0x000fc600030e0e14 */
[----:B------:R-:W-:Y:S02]  /*0f60*/  IADD3 R0, P6, PT, R0, R25, RZ ;  /* 0x0000001900007210 */ /* 0x000fe40007fde0ff */
[----:B------:R-:W-:-:S03]  /*0f70*/  SHF.R.U64 R25, R2, 0xb, R3 ;  /* 0x0000000b02197819 */ /* 0x000fc60000001203 */
[----:B------:R-:W-:Y:S01]  /*0f80*/  IMAD.X R20, RZ, RZ, RZ, P6 ;  /* 0x000000ffff147224 */ /* 0x000fe200030e06ff */
[----:B------:R-:W-:Y:S02]  /*0f90*/  ISETP.NE.U32.AND P6, PT, R0, R27, PT ;  /* 0x0000001b0000720c */ /* 0x000fe40003fc5070 */
[----:B------:R-:W-:Y:S02]  /*0fa0*/  SHF.R.U64 R24, R2, 0xc, R3 ;  /* 0x0000000c02187819 */ /* 0x000fe40000001203 */
[----:B------:R-:W-:Y:S02]  /*0fb0*/  ISETP.NE.AND.EX P6, PT, R20, R29, PT, P6 ;  /* 0x0000001d1400720c */ /* 0x000fe40003fc5360 */
[----:B------:R-:W-:Y:S02]  /*0fc0*/  LOP3.LUT R25, R25, 0x1, RZ, 0xc0, !PT ;  /* 0x0000000119197812 */ /* 0x000fe400078ec0ff */
[----:B------:R-:W-:Y:S02]  /*0fd0*/  LOP3.LUT R24, R24, 0x1, RZ, 0xc0, !PT ;  /* 0x0000000118187812 */ /* 0x000fe400078ec0ff */
[----:B------:R-:W-:-:S02]  /*0fe0*/  SEL R28, RZ, 0x8, !P6 ;  /* 0x00000008ff1c7807 */ /* 0x000fc40007000000 */
[----:B------:R-:W-:Y:S02]  /*0ff0*/  IADD3 R24, P6, PT, R24, R25, RZ ;  /* 0x0000001918187210 */ /* 0x000fe40007fde0ff */
[----:B------:R-:W-:Y:S02]  /*1000*/  LOP3.LUT R27, R22, 0x6, RZ, 0xc0, !PT ;  /* 0x00000006161b7812 */ /* 0x000fe400078ec0ff */
[----:B------:R-:W-:Y:S02]  /*1010*/  SHF.R.U64 R29, R4, 0x17, R5 ;  /* 0x00000017041d7819 */ /* 0x000fe40000001205 */
[----:B------:R-:W-:Y:S01]  /*1020*/  SHF.R.U32.HI R26, RZ, 0xc, R3 ;  /* 0x0000000cff1a7819 */ /* 0x000fe20000011603 */
[----:B------:R-:W-:Y:S01]  /*1030*/  IMAD.X R25, RZ, RZ, RZ, P6 ;  /* 0x000000ffff197224 */ /* 0x000fe200030e06ff */
[----:B------:R-:W-:Y:S02]  /*1040*/  LEA R22, P6, R24, R27, 0x1 ;  /* 0x0000001b18167211 */ /* 0x000fe400078c08ff */
[----:B------:R-:W-:-:S02]  /*1050*/  LOP3.LUT R29, R29, 0x2, RZ, 0xc0, !PT ;  /* 0x000000021d1d7812 */ /* 0x000fc400078ec0ff */
[----:B------:R-:W-:Y:S02]  /*1060*/  LOP3.LUT R26, R26, 0x2, RZ, 0xc0, !PT ;  /* 0x000000021a1a7812 */ /* 0x000fe400078ec0ff */
[----:B------:R-:W-:Y:S02]  /*1070*/  LEA.HI.X R24, R24, RZ, R25, 0x1, P6 ;  /* 0x000000ff18187211 */ /* 0x000fe400030f0c19 */
[----:B------:R-:W-:-:S05]  /*1080*/  IADD3 R26, P6, PT, R26, R29, RZ ;  /* 0x0000001d1a1a7210 */ /* 0x000fca0007fde0ff */
[----:B------:R-:W-:Y:S01]  /*1090*/  IMAD.X R20, RZ, RZ, RZ, P6 ;  /* 0x000000ffff147224 */ /* 0x000fe200030e06ff */
[----:B------:R-:W-:-:S04]  /*10a0*/  ISETP.GT.U32.AND P6, PT, R26, 0x3, PT ;  /* 0x000000031a00780c */ /* 0x000fc80003fc4070 */
[----:B------:R-:W-:-:S04]  /*10b0*/  ISETP.GT.U32.AND.EX P6, PT, R20, RZ, PT, P6 ;  /* 0x000000ff1400720c */ /* 0x000fc80003fc4160 */
[----:B------:R-:W-:Y:S01]  /*10c0*/  SEL R0, RZ, 0x10, !P6 ;  /* 0x00000010ff007807 */ /* 0x000fe20007000000 */
[----:B------:R-:W-:Y:S01]  /*10d0*/  IMAD.SHL.U32 R25, R4, 0x200, RZ ;  /* 0x0000020004197824 */ /* 0x000fe200078e00ff */
[----:B------:R-:W-:Y:S02]  /*10e0*/  ISETP.GT.U32.AND P6, PT, R22, 0x7, PT ;  /* 0x000000071600780c */ /* 0x000fe40003fc4070 */
[----:B------:R-:W-:Y:S02]  /*10f0*/  LOP3.LUT R0, R0, R21, R28, 0xfe, !PT ;  /* 0x0000001500007212 */ /* 0x000fe400078efe1c */
[----:B------:R-:W-:Y:S02]  /*1100*/  SHF.L.U64.HI R21, R2, 0x14, R3 ;  /* 0x0000001402157819 */ /* 0x000fe40000010203 */
[----:B------:R-:W-:Y:S02]  /*1110*/  SHF.R.S32.HI R25, RZ, 0x1f, R25 ;  /* 0x0000001fff197819 */ /* 0x000fe40000011419 */
[----:B------:R-:W-:-:S02]  /*1120*/  SHF.R.S32.HI R21, RZ, 0x1f, R21 ;  /* 0x0000001fff157819 */ /* 0x000fc40000011415 */
[----:B------:R-:W-:Y:S02]  /*1130*/  ISETP.GT.U32.AND.EX P6, PT, R24, RZ, PT, P6 ;  /* 0x000000ff1800720c */ /* 0x000fe40003fc4160 */
[----:B------:R-:W-:Y:S02]  /*1140*/  LOP3.LUT R25, R25, 0x6, RZ, 0xc0, !PT ;  /* 0x0000000619197812 */ /* 0x000fe400078ec0ff */
[----:B------:R-:W-:Y:S02]  /*1150*/  LOP3.LUT R24, R21, 0x6, RZ, 0xc0, !PT ;  /* 0x0000000615187812 */ /* 0x000fe400078ec0ff */
[----:B------:R-:W-:Y:S02]  /*1160*/  SEL R21, RZ, 0x8000, !P2 ;  /* 0x00008000ff157807 */ /* 0x000fe40005000000 */
[----:B------:R-:W-:Y:S02]  /*1170*/  SEL R22, RZ, 0x100, !P6 ;  /* 0x00000100ff167807 */ /* 0x000fe40007000000 */
[----:B------:R-:W-:Y:S01]  /*1180*/  IADD3 R24, P2, P6, R26, R24, R25 ;  /* 0x000000181a187210 */ /* 0x000fe20007e5e019 */
[----:B------:R-:W-:Y:S01]  /*1190*/  IMAD.SHL.U32 R26, R2, 0x40, RZ ;  /* 0x00000040021a7824 */ /* 0x000fe200078e00ff */
[----:B------:R-:W-:-:S02]  /*11a0*/  LOP3.LUT R0, R22, R0, R21, 0xfe, !PT ;  /* 0x0000000016007212 */ /* 0x000fc400078efe15 */
[----:B------:R-:W-:Y:S02]  /*11b0*/  SHF.L.U64.HI R21, R2, 0x12, R3 ;  /* 0x0000001202157819 */ /* 0x000fe40000010203 */
[----:B------:R-:W-:Y:S02]  /*11c0*/  SHF.R.S32.HI R16, RZ, 0x1f, R16 ;  /* 0x0000001fff107819 */ /* 0x000fe40000011410 */
[----:B------:R-:W-:Y:S02]  /*11d0*/  SHF.R.S32.HI R25, RZ, 0x1f, R26 ;  /* 0x0000001fff197819 */ /* 0x000fe4000001141a */
[----:B------:R-:W-:Y:S02]  /*11e0*/  SHF.R.S32.HI R22, RZ, 0x1f, R21 ;  /* 0x0000001fff167819 */ /* 0x000fe40000011415 */
[----:B------:R-:W-:Y:S02]  /*11f0*/  IADD3.X R17, PT, PT, RZ, R17, R16, P4, P3 ;  /* 0x00000011ff117210 */ /* 0x000fe400027e6410 */
[----:B------:R-:W-:-:S02]  /*1200*/  LOP3.LUT R25, R25, 0xffffff66, RZ, 0xc0, !PT ;  /* 0xffffff6619197812 */ /* 0x000fc400078ec0ff */
[----:B------:R-:W-:-:S04]  /*1210*/  LOP3.LUT R16, R22, 0x22, RZ, 0xc0, !PT ;  /* 0x0000002216107812 */ /* 0x000fc800078ec0ff */
[----:B------:R-:W-:Y:S02]  /*1220*/  IADD3 R16, P4, P3, R16, R23, R25 ;  /* 0x0000001710107210 */ /* 0x000fe40007b9e019 */
[----:B------:R-:W-:Y:S02]  /*1230*/  IADD3.X R25, PT, PT, RZ, R12, RZ, P1, P0 ;  /* 0x0000000cff197210 */ /* 0x000fe40000fe04ff */
[----:B------:R-:W-:-:S04]  /*1240*/  SHF.L.U64.HI R12, R2, 0x17, R3 ;  /* 0x00000017020c7819 */ /* 0x000fc80000010203 */
[----:B------:R-:W-:Y:S02]  /*1250*/  SHF.R.S32.HI R12, RZ, 0x1f, R12 ;  /* 0x0000001fff0c7819 */ /* 0x000fe4000001140c */
[----:B------:R-:W-:Y:S02]  /*1260*/  ISETP.GT.U32.AND P0, PT, R24, 0x3, PT ;  /* 0x000000031800780c */ /* 0x000fe40003f04070 */
[----:B------:R-:W-:Y:S02]  /*1270*/  LOP3.LUT R12, R12, 0x6, RZ, 0xc0, !PT ;  /* 0x000000060c0c7812 */ /* 0x000fe400078ec0ff */
[----:B------:R-:W-:Y:S02]  /*1280*/  SHF.R.S32.HI R24, RZ, 0x1f, R26 ;  /* 0x0000001fff187819 */ /* 0x000fe4000001141a */
[----:B------:R-:W-:Y:S02]  /*1290*/  LEA R23, P1, R19, R12, 0x1 ;  /* 0x0000000c13177211 */ /* 0x000fe400078208ff */
[----:B------:R-:W-:Y:S01]  /*12a0*/  IADD3.X R12, PT, PT, RZ, R25, R24, P4, P3 ;  /* 0x00000019ff0c7210 */ /* 0x000fe200027e6418 */
[----:B------:R-:W-:Y:S01]  /*12b0*/  IMAD.X R24, RZ, RZ, RZ, P5 ;  /* 0x000000ffff187224 */ /* 0x000fe200028e06ff */
[----:B------:R-:W-:-:S02]  /*12c0*/  ISETP.GT.U32.AND P3, PT, R23, 0x7, PT ;  /* 0x000000071700780c */ /* 0x000fc40003f64070 */
[----:B------:R-:W-:Y:S02]  /*12d0*/  SHF.L.U64.HI R23, R2, 0xe, R3 ;  /* 0x0000000e02177819 */ /* 0x000fe40000010203 */
[----:B------:R-:W-:Y:S02]  /*12e0*/  SHF.L.U64.HI R25, R4, 0x18, R5 ;  /* 0x0000001804197819 */ /* 0x000fe40000010205 */
[----:B------:R-:W-:Y:S02]  /*12f0*/  LEA.HI.X R24, R19, RZ, R24, 0x1, P1 ;  /* 0x000000ff13187211 */ /* 0x000fe400008f0c18 */
[----:B------:R-:W-:Y:S02]  /*1300*/  SHF.R.S32.HI R19, RZ, 0x1f, R23 ;  /* 0x0000001fff137819 */ /* 0x000fe40000011417 */
[----:B------:R-:W-:Y:S02]  /*1310*/  SHF.R.U32.HI R23, RZ, 0x9, R5 ;  /* 0x00000009ff177819 */ /* 0x000fe40000011605 */
[----:B------:R-:W-:-:S02]  /*1320*/  SHF.R.S32.HI R26, RZ, 0x1f, R25 ;  /* 0x0000001fff1a7819 */ /* 0x000fc40000011419 */
[----:B------:R-:W-:Y:S02]  /*1330*/  LOP3.LUT R23, R23, 0x2, RZ, 0xc0, !PT ;  /* 0x0000000217177812 */ /* 0x000fe400078ec0ff */
[----:B------:R-:W-:Y:S02]  /*1340*/  LOP3.LUT R26, R26, 0xffffffea, RZ, 0xc0, !PT ;  /* 0xffffffea1a1a7812 */ /* 0x000fe400078ec0ff */
[----:B------:R-:W-:-:S04]  /*1350*/  LOP3.LUT R19, R19, 0xa, RZ, 0xc0, !PT ;  /* 0x0000000a13137812 */ /* 0x000fc800078ec0ff */
[----:B------:R-:W-:Y:S02]  /*1360*/  IADD3 R23, P1, P4, R19, R23, R26 ;  /* 0x0000001713177210 */ /* 0x000fe40007c3e01a */
[----:B------:R-:W-:Y:S02]  /*1370*/  SHF.R.U64 R26, R2, 0xd, R3 ;  /* 0x0000000d021a7819 */ /* 0x000fe40000001203 */
[----:B------:R-:W-:Y:S02]  /*1380*/  SHF.R.S32.HI R19, RZ, 0x1f, R25 ;  /* 0x0000001fff137819 */ /* 0x000fe40000011419 */
[----:B------:R-:W-:Y:S02]  /*1390*/  LOP3.LUT R26, R26, 0x2, RZ, 0xc0, !PT ;  /* 0x000000021a1a7812 */ /* 0x000fe400078ec0ff */
[----:B------:R-:W-:Y:S02]  /*13a0*/  LOP3.LUT R22, R22, 0xfffffff2, RZ, 0xc0, !PT ;  /* 0xfffffff216167812 */ /* 0x000fe400078ec0ff */
[----:B------:R-:W-:-:S02]  /*13b0*/  IADD3.X R19, PT, PT, RZ, RZ, R19, P1, P4 ;  /* 0x000000ffff137210 */ /* 0x000fc40000fe8413 */
[----:B------:R-:W-:Y:S02]  /*13c0*/  IADD3 R23, P1, P4, R26, R23, R22 ;  /* 0x000000171a177210 */ /* 0x000fe40007c3e016 */
[----:B------:R-:W-:Y:S02]  /*13d0*/  SHF.R.S32.HI R26, RZ, 0x1f, R21 ;  /* 0x0000001fff1a7819 */ /* 0x000fe40000011415 */
[----:B------:R-:W-:Y:S02]  /*13e0*/  SHF.R.U64 R25, R4, 0x17, R5 ;  /* 0x0000001704197819 */ /* 0x000fe40000001205 */
[----:B------:R-:W-:Y:S02]  /*13f0*/  SHF.R.U32.HI R22, RZ, 0x8, R3 ;  /* 0x00000008ff167819 */ /* 0x000fe40000011603 */
[----:B------:R-:W-:Y:S02]  /*1400*/  IADD3.X R21, PT, PT, RZ, R19, R26, P1, P4 ;  /* 0x00000013ff157210 */ /* 0x000fe40000fe841a */
[----:B------:R-:W-:-:S02]  /*1410*/  LOP3.LUT R19, R25, 0x1, RZ, 0xc0, !PT ;  /* 0x0000000119137812 */ /* 0x000fc400078ec0ff */
[----:B------:R-:W-:Y:S02]  /*1420*/  LOP3.LUT R22, R22, 0x1, RZ, 0xc0, !PT ;  /* 0x0000000116167812 */ /* 0x000fe400078ec0ff */
[----:B------:R-:W-:Y:S02]  /*1430*/  LOP3.LUT R25, R8, 0x1, RZ, 0xc0, !PT ;  /* 0x0000000108197812 */ /* 0x000fe400078ec0ff */
[----:B------:R-:W-:Y:S02]  /*1440*/  SHF.R.U32.HI R26, RZ, 0x12, R5 ;  /* 0x00000012ff1a7819 */ /* 0x000fe40000011605 */
[----:B------:R-:W-:Y:S02]  /*1450*/  IADD3 R22, P5, P4, R22, R25, R19 ;  /* 0x0000001916167210 */ /* 0x000fe40007cbe013 */
[--C-:B------:R-:W-:Y:S02]  /*1460*/  SHF.R.U32.HI R19, RZ, 0x18, R5.reuse ;  /* 0x00000018ff137819 */ /* 0x100fe40000011605 */
[----:B------:R-:W-:-:S02]  /*1470*/  SHF.R.U32.HI R25, RZ, 0x11, R5 ;  /* 0x00000011ff197819 */ /* 0x000fc40000011605 */
[----:B------:R-:W-:Y:S02]  /*1480*/  LOP3.LUT R19, R19, 0x1, RZ, 0xc0, !PT ;  /* 0x0000000113137812 */ /* 0x000fe400078ec0ff */
[----:B------:R-:W-:Y:S02]  /*1490*/  LOP3.LUT R25, R25, 0x1, RZ, 0xc0, !PT ;  /* 0x0000000119197812 */ /* 0x000fe400078ec0ff */
[----:B------:R-:W-:Y:S02]  /*14a0*/  LOP3.LUT R26, R26, 0x1, RZ, 0xc0, !PT ;  /* 0x000000011a1a7812 */ /* 0x000fe400078ec0ff */
[----:B------:R-:W-:Y:S02]  /*14b0*/  IADD3.X R27, PT, PT, R20, RZ, RZ, P2, P6 ;  /* 0x000000ff141b7210 */ /* 0x000fe400017ec4ff */
[----:B------:R-:W-:Y:S02]  /*14c0*/  IADD3 R20, P2, P6, R26, R19, R25 ;  /* 0x000000131a147210 */ /* 0x000fe40007e5e019 */
[----:B------:R-:W-:-:S02]  /*14d0*/  IADD3.X R25, PT, PT, RZ, RZ, RZ, P5, P4 ;  /* 0x000000ffff197210 */ /* 0x000fc40002fe84ff */
[----:B------:R-:W-:Y:S02]  /*14e0*/  ISETP.GT.U32.AND.EX P5, PT, R24, RZ, PT, P3 ;  /* 0x000000ff1800720c */ /* 0x000fe40003fa4130 */
[----:B------:R-:W-:Y:S02]  /*14f0*/  ISETP.NE.U32.AND P1, PT, R15, -0x4, PT ;  /* 0xfffffffc0f00780c */ /* 0x000fe40003f25070 */
[----:B------:R-:W-:Y:S02]  /*1500*/  SHF.L.U64.HI R24, R2, 0x3, R3 ;  /* 0x0000000302187819 */ /* 0x000fe40000010203 */
[--C-:B------:R-:W-:Y:S02]  /*1510*/  SHF.R.U32.HI R26, RZ, 0x16, R5.reuse ;  /* 0x00000016ff1a7819 */ /* 0x100fe40000011605 */
[----:B------:R-:W-:Y:S02]  /*1520*/  SHF.R.U32.HI R15, RZ, 0x17, R5 ;  /* 0x00000017ff0f7819 */ /* 0x000fe40000011605 */
[----:B------:R-:W-:-:S02]  /*1530*/  ISETP.GT.U32.AND P3, PT, R23, -0xf, PT ;  /* 0xfffffff11700780c */ /* 0x000fc40003f64070 */
[----:B------:R-:W-:Y:S02]  /*1540*/  SHF.R.S32.HI R23, RZ, 0x1f, R24 ;  /* 0x0000001fff177819 */ /* 0x000fe40000011418 */
[----:B------:R-:W-:Y:S02]  /*1550*/  LOP3.LUT R26, R26, 0x1, RZ, 0xc0, !PT ;  /* 0x000000011a1a7812 */ /* 0x000fe400078ec0ff */
[----:B------:R-:W-:Y:S02]  /*1560*/  LOP3.LUT R15, R15, 0x1, RZ, 0xc0, !PT ;  /* 0x000000010f0f7812 */ /* 0x000fe400078ec0ff */
[----:B------:R-:W-:Y:S02]  /*1570*/  ISETP.GT.U32.AND.EX P0, PT, R27, RZ, PT, P0 ;  /* 0x000000ff1b00720c */ /* 0x000fe40003f04100 */
[----:B------:R-:W-:Y:S02]  /*1580*/  LOP3.LUT R23, R23, 0xe, RZ, 0xc0, !PT ;  /* 0x0000000e17177812 */ /* 0x000fe400078ec0ff */
[----:B------:R-:W-:-:S02]  /*1590*/  IADD3 R15, P4, PT, R15, R26, RZ ;  /* 0x0000001a0f0f7210 */ /* 0x000fc40007f9e0ff */
[--C-:B------:R-:W-:Y:S02]  /*15a0*/  SHF.R.U32.HI R27, RZ, 0x13, R5.reuse ;  /* 0x00000013ff1b7819 */ /* 0x100fe40000011605 */
[----:B------:R-:W-:Y:S02]  /*15b0*/  IADD3.X R26, PT, PT, RZ, RZ, RZ, P2, P6 ;  /* 0x000000ffff1a7210 */ /* 0x000fe400017ec4ff */
[----:B------:R-:W-:Y:S02]  /*15c0*/  ISETP.GT.U32.AND P2, PT, R18, -0x2d, PT ;  /* 0xffffffd31200780c */ /* 0x000fe40003f44070 */
[----:B------:R-:W-:Y:S02]  /*15d0*/  LEA R18, P6, R22, R23, 0x1 ;  /* 0x0000001716127211 */ /* 0x000fe400078c08ff */
[----:B------:R-:W-:Y:S02]  /*15e0*/  LOP3.LUT R27, R27, 0x1, RZ, 0xc0, !PT ;  /* 0x000000011b1b7812 */ /* 0x000fe400078ec0ff */
[----:B------:R-:W-:-:S02]  /*15f0*/  SHF.R.U32.HI R24, RZ, 0x1d, R5 ;  /* 0x0000001dff187819 */ /* 0x000fc40000011605 */
[----:B------:R-:W-:Y:S02]  /*1600*/  SHF.R.U32.HI R29, RZ, 0xe, R3 ;  /* 0x0000000eff1d7819 */ /* 0x000fe40000011603 */
[----:B------:R-:W-:Y:S02]  /*1610*/  ISETP.NE.AND.EX P1, PT, R14, -0x1, PT, P1 ;  /* 0xffffffff0e00780c */ /* 0x000fe40003f25310 */
[----:B------:R-:W-:Y:S02]  /*1620*/  LEA.HI.X R22, R22, RZ, R25, 0x1, P6 ;  /* 0x000000ff16167211 */ /* 0x000fe400030f0c19 */
[----:B------:R-:W-:Y:S02]  /*1630*/  IADD3 R14, P6, PT, R27, R20, RZ ;  /* 0x000000141b0e7210 */ /* 0x000fe40007fde0ff */
[----:B------:R-:W-:Y:S02]  /*1640*/  LOP3.LUT R24, R24, 0x1, RZ, 0xc0, !PT ;  /* 0x0000000118187812 */ /* 0x000fe400078ec0ff */
[----:B------:R-:W-:Y:S01]  /*1650*/  LOP3.LUT R29, R29, 0x1, RZ, 0xc0, !PT ;  /* 0x000000011d1d7812 */ /* 0x000fe200078ec0ff */
[----:B------:R-:W-:Y:S01]  /*1660*/  IMAD.X R20, RZ, RZ, R26, P6 ;  /* 0x000000ffff147224 */ /* 0x000fe200030e061a */
[----:B------:R-:W-:Y:S01]  /*1670*/  ISETP.GT.U32.AND.EX P3, PT, R21, -0x1, PT, P3 ;  /* 0xffffffff1500780c */ /* 0x000fe20003f64130 */
[----:B------:R-:W-:Y:S01]  /*1680*/  IMAD.X R23, RZ, RZ, RZ, P4 ;  /* 0x000000ffff177224 */ /* 0x000fe200020e06ff */
[----:B------:R-:W-:-:S02]  /*1690*/  IADD3 R21, P4, P6, R29, R15, R24 ;  /* 0x0000000f1d157210 */ /* 0x000fc40007e9e018 */
[--C-:B------:R-:W-:Y:S02]  /*16a0*/  SHF.R.U32.HI R26, RZ, 0x13, R3.reuse ;  /* 0x00000013ff1a7819 */ /* 0x100fe40000011603 */
[----:B------:R-:W-:Y:S02]  /*16b0*/  IADD3.X R25, PT, PT, RZ, R23, RZ, P4, P6 ;  /* 0x00000017ff197210 */ /* 0x000fe400027ec4ff */
[----:B------:R-:W-:Y:S02]  /*16c0*/  IADD3 R27, P4, P6, R27, R19, R24 ;  /* 0x000000131b1b7210 */ /* 0x000fe40007e9e018 */
[----:B------:R-:W-:Y:S02]  /*16d0*/  SHF.R.U32.HI R24, RZ, 0xf, R3 ;  /* 0x0000000fff187819 */ /* 0x000fe40000011603 */
[----:B------:R-:W-:Y:S02]  /*16e0*/  LOP3.LUT R26, R26, 0x1, RZ, 0xc0, !PT ;  /* 0x000000011a1a7812 */ /* 0x000fe400078ec0ff */
[----:B------:R-:W-:-:S02]  /*16f0*/  LOP3.LUT R24, R24, 0x1, RZ, 0xc0, !PT ;  /* 0x0000000118187812 */ /* 0x000fc400078ec0ff */
[----:B------:R-:W-:Y:S02]  /*1700*/  IADD3.X R28, PT, PT, RZ, RZ, RZ, P4, P6 ;  /* 0x000000ffff1c7210 */ /* 0x000fe400027ec4ff */
[----:B------:R-:W-:-:S04]  /*1710*/  IADD3 R19, P4, P6, R24, R21, R26 ;  /* 0x0000001518137210 */ /* 0x000fc80007e9e01a */
[----:B------:R-:W-:Y:S02]  /*1720*/  IADD3.X R21, PT, PT, RZ, R25, RZ, P4, P6 ;  /* 0x00000019ff157210 */ /* 0x000fe400027ec4ff */
[----:B------:R-:W-:Y:S02]  /*1730*/  IADD3 R27, P4, P6, R26, R27, R29 ;  /* 0x0000001b1a1b7210 */ /* 0x000fe40007e9e01d */
[----:B------:R-:W-:-:S04]  /*1740*/  SHF.R.U32.HI R26, RZ, 0x15, R5 ;  /* 0x00000015ff1a7819 */ /* 0x000fc80000011605 */
[----:B------:R-:W-:Y:S02]  /*1750*/  LOP3.LUT R26, R26, 0x1, RZ, 0xc0, !PT ;  /* 0x000000011a1a7812 */ /* 0x000fe400078ec0ff */
[----:B------:R-:W-:Y:S02]  /*1760*/  IADD3.X R28, PT, PT, RZ, R28, RZ, P4, P6 ;  /* 0x0000001cff1c7210 */ /* 0x000fe400027ec4ff */
[----:B------:R-:W-:-:S04]  /*1770*/  IADD3 R26, P4, P6, R14, R15, R26 ;  /* 0x0000000f0e1a7210 */ /* 0x000fc80007e9e01a */
[----:B------:R-:W-:Y:S02]  /*1780*/  IADD3.X R25, PT, PT, R20, R23, RZ, P4, P6 ;  /* 0x0000001714197210 */ /* 0x000fe400027ec4ff */
[----:B------:R-:W-:-:S04]  /*1790*/  ISETP.GT.U32.AND P4, PT, R18, 0xf, PT ;  /* 0x0000000f1200780c */ /* 0x000fc80003f84070 */
[----:B------:R-:W-:Y:S01]  /*17a0*/  ISETP.GT.U32.AND.EX P4, PT, R22, RZ, PT, P4 ;  /* 0x000000ff1600720c */ /* 0x000fe20003f84140 */
[----:B------:R-:W-:Y:S01]  /*17b0*/  IMAD.SHL.U32 R22, R4, 0x8000000, RZ ;  /* 0x0800000004167824 */ /* 0x000fe200078e00ff */
[----:B------:R-:W-:-:S04]  /*17c0*/  IADD3 R23, P6, PT, R27, R24, RZ ;  /* 0x000000181b177210 */ /* 0x000fc80007fde0ff */
[----:B------:R-:W-:Y:S01]  /*17d0*/  SHF.R.S32.HI R22, RZ, 0x1f, R22 ;  /* 0x0000001fff167819 */ /* 0x000fe20000011416 */
[----:B------:R-:W-:-:S03]  /*17e0*/  IMAD.X R18, RZ, RZ, R28, P6 ;  /* 0x000000ffff127224 */ /* 0x000fc600030e061c */
[C---:B------:R-:W-:Y:S02]  /*17f0*/  LOP3.LUT R24, R22.reuse, 0x7e, RZ, 0xc0, !PT ;  /* 0x0000007e16187812 */ /* 0x040fe400078ec0ff */
[----:B------:R-:W-:Y:S02]  /*1800*/  LOP3.LUT R15, R22, 0xfe, RZ, 0xc0, !PT ;  /* 0x000000fe160f7812 */ /* 0x000fe400078ec0ff */
[----:B------:R-:W-:-:S04]  /*1810*/  LEA R24, P6, R23, R24, 0x1 ;  /* 0x0000001817187211 */ /* 0x000fc800078c08ff */
[----:B------:R-:W-:Y:S02]  /*1820*/  LEA.HI.X R23, R23, RZ, R18, 0x1, P6 ;  /* 0x000000ff17177211 */ /* 0x000fe400030f0c12 */
[C---:B------:R-:W-:Y:S02]  /*1830*/  LEA R15, P6, R26.reuse, R15, 0x1 ;  /* 0x0000000f1a0f7211 */ /* 0x040fe400078c08ff */
[----:B------:R-:W-:Y:S02]  /*1840*/  SEL R28, RZ, 0x20, !P0 ;  /* 0x00000020ff1c7807 */ /* 0x000fe40004000000 */
[----:B------:R-:W-:Y:S02]  /*1850*/  LEA.HI.X R26, R26, RZ, R25, 0x1, P6 ;  /* 0x000000ff1a1a7211 */ /* 0x000fe400030f0c19 */
[----:B------:R-:W-:Y:S02]  /*1860*/  SEL R25, RZ, 0x40000, !P5 ;  /* 0x00040000ff197807 */ /* 0x000fe40006800000 */
[----:B------:R-:W-:-:S02]  /*1870*/  IADD3 R27, P0, PT, R19, R14, RZ ;  /* 0x0000000e131b7210 */ /* 0x000fc40007f1e0ff */
[----:B------:R-:W-:Y:S01]  /*1880*/  ISETP.GT.U32.AND P5, PT, R15, 0xff, PT ;  /* 0x000000ff0f00780c */ /* 0x000fe20003fa4070 */
[----:B------:R-:W2:Y:S04]  /*1890*/  LDG.E.64 R18, desc[UR6][R6.64+0x8] ;  /* 0x0000080606127981 */ /* 0x000ea8000c1e1b00 */
[----:B------:R-:W3:Y:S01]  /*18a0*/  LDG.E.64 R14, desc[UR6][R6.64+0x10] ;  /* 0x00001006060e7981 */ /* 0x000ee2000c1e1b00 */
[----:B------:R-:W-:Y:S01]  /*18b0*/  ISETP.GT.U32.AND.EX P2, PT, R17, -0x1, PT, P2 ;  /* 0xffffffff1100780c */ /* 0x000fe20003f44120 */
[----:B------:R-:W-:Y:S01]  /*18c0*/  IMAD.X R20, R21, 0x1, R20, P0 ;  /* 0x0000000115147824 */ /* 0x000fe200000e0614 */
[----:B------:R-:W-:Y:S02]  /*18d0*/  LOP3.LUT R22, R22, 0x7fe, RZ, 0xc0, !PT ;  /* 0x000007fe16167812 */ /* 0x000fe400078ec0ff */
[----:B------:R-:W-:-:S02]  /*18e0*/  SEL R17, RZ, 0x4000, !P4 ;  /* 0x00004000ff117807 */ /* 0x000fc40006000000 */
[----:B------:R-:W-:Y:S02]  /*18f0*/  ISETP.GT.U32.AND P4, PT, R13, -0x19, PT ;  /* 0xffffffe70d00780c */ /* 0x000fe40003f84070 */
[----:B------:R-:W-:Y:S02]  /*1900*/  ISETP.GT.U32.AND P0, PT, R24, 0x7f, PT ;  /* 0x0000007f1800780c */ /* 0x000fe40003f04070 */
[----:B------:R-:W-:Y:S02]  /*1910*/  SEL R21, RZ, 0x400, !P3 ;  /* 0x00000400ff157807 */ /* 0x000fe40005800000 */
[----:B------:R-:W-:Y:S02]  /*1920*/  LEA R13, P3, R27, R22, 0x1 ;  /* 0x000000161b0d7211 */ /* 0x000fe400078608ff */
[----:B------:R-:W-:Y:S02]  /*1930*/  LOP3.LUT R0, R28, R0, R25, 0xfe, !PT ;  /* 0x000000001c007212 */ /* 0x000fe400078efe19 */
[----:B------:R-:W-:-:S02]  /*1940*/  ISETP.GT.U32.AND.EX P4, PT, R11, -0x1, PT, P4 ;  /* 0xffffffff0b00780c */ /* 0x000fc40003f84140 */
[----:B------:R-:W-:Y:S02]  /*1950*/  ISETP.GT.U32.AND.EX P0, PT, R23, RZ, PT, P0 ;  /* 0x000000ff1700720c */ /* 0x000fe40003f04100 */
[----:B------:R-:W-:Y:S02]  /*1960*/  ISETP.GT.U32.AND P6, PT, R16, 0x43, PT ;  /* 0x000000431000780c */ /* 0x000fe40003fc4070 */
[----:B------:R-:W-:Y:S02]  /*1970*/  SEL R11, RZ, 0x80000000, P1 ;  /* 0x80000000ff0b7807 */ /* 0x000fe40000800000 */
[----:B------:R-:W-:Y:S02]  /*1980*/  LEA.HI.X R16, R27, RZ, R20, 0x1, P3 ;  /* 0x000000ff1b107211 */ /* 0x000fe400018f0c14 */
[----:B------:R-:W-:Y:S02]  /*1990*/  ISETP.GT.U32.AND P1, PT, R13, 0x7ff, PT ;  /* 0x000007ff0d00780c */ /* 0x000fe40003f24070 */
[----:B------:R-:W-:-:S02]  /*19a0*/  LOP3.LUT R0, R21, R0, R17, 0xfe, !PT ;  /* 0x0000000015007212 */ /* 0x000fc400078efe11 */
[----:B------:R-:W-:Y:S02]  /*19b0*/  SEL R20, RZ, 0x20000000, !P4 ;  /* 0x20000000ff147807 */ /* 0x000fe40006000000 */
        /* <DEDUP_REMOVED lines=10> */
[----:B------:R-:W-:-:S02]  /*1a60*/  LOP3.LUT R0, R4, R11, R0, 0xfe, !PT ;  /* 0x0000000b04007212 */ /* 0x000fc400078efe00 */
[----:B------:R-:W-:-:S04]  /*1a70*/  LOP3.LUT R4, R12, R10, R13, 0xfe, !PT ;  /* 0x0000000a0c047212 */ /* 0x000fc800078efe0d */
[----:B------:R-:W-:Y:S02]  /*1a80*/  LOP3.LUT R5, R4, 0x10000, R5, 0xfe, !PT ;  /* 0x0001000004057812 */ /* 0x000fe400078efe05 */
[----:B------:R-:W-:-:S05]  /*1a90*/  LOP3.LUT R4, R0, 0x8000000, RZ, 0xfc, !PT ;  /* 0x0800000000047812 */ /* 0x000fca00078efcff */
[----:B------:R-:W-:Y:S01]  /*1aa0*/  STG.E.64 desc[UR6][R6.64], R4 ;  /* 0x0000000406007986 */ /* 0x000fe2000c101b06 */
[----:B--2---:R-:W-:Y:S02]  /*1ab0*/  LOP3.LUT R2, R18, R2, RZ, 0xfc, !PT ;  /* 0x0000000212027212 */ /* 0x004fe400078efcff */
[----:B------:R-:W-:Y:S02]  /*1ac0*/  LOP3.LUT R3, R19, R3, RZ, 0xfc, !PT ;  /* 0x0000000313037212 */ /* 0x000fe400078efcff */
[----:B---3--:R-:W-:Y:S02]  /*1ad0*/  LOP3.LUT R8, R14, R8, RZ, 0xfc, !PT ;  /* 0x000000080e087212 */ /* 0x008fe400078efcff */
[----:B------:R-:W-:Y:S01]  /*1ae0*/  LOP3.LUT R9, R15, R9, RZ, 0xfc, !PT ;  /* 0x000000090f097212 */ /* 0x000fe200078efcff */
[----:B------:R-:W-:Y:S04]  /*1af0*/  STG.E.64 desc[UR6][R6.64+0x8], R2 ;  /* 0x0000080206007986 */ /* 0x000fe8000c101b06 */
[----:B------:R-:W-:Y:S01]  /*1b00*/  STG.E.64 desc[UR6][R6.64+0x10], R8 ;  /* 0x0000100806007986 */ /* 0x000fe2000c101b06 */
[----:B------:R-:W-:Y:S05]  /*1b10*/  EXIT ;  /* 0x000000000000794d */ /* 0x000fea0003800000 */
.L_x_3:
        /* <DEDUP_REMOVED lines=14> */
.L_x_57:


//--------------------- .text._Z19passo_tlf_18_parte1P10ulonglong3S0_y --------------------------
	.section	.text._Z19passo_tlf_18_parte1P10ulonglong3S0_y,"ax",@progbits
	.align	128
        .global         _Z19passo_tlf_18_parte1P10ulonglong3S0_y
        .type           _Z19passo_tlf_18_parte1P10ulonglong3S0_y,@function
        .size           _Z19passo_tlf_18_parte1P10ulonglong3S0_y,(.L_x_58 - _Z19passo_tlf_18_parte1P10ulonglong3S0_y)
        .other          _Z19passo_tlf_18_parte1P10ulonglong3S0_y,@"STO_CUDA_ENTRY STV_DEFAULT"
_Z19passo_tlf_18_parte1P10ulonglong3S0_y:
.text._Z19passo_tlf_18_parte1P10ulonglong3S0_y:
        /* <DEDUP_REMOVED lines=16> */
[----:B------:R-:W4:Y:S01]  /*0100*/  LDG.E.64 R20, desc[UR4][R20.64+0x10] ;  /* 0x0000100414147981 */ /* 0x000f22000c1e1b00 */
[C---:B--2---:R-:W-:Y:S01]  /*0110*/  IMAD.SHL.U32 R4, R18.reuse, 0x40000, RZ ;  /* 0x0004000012047824 */ /* 0x044fe200078e00ff */
[----:B------:R-:W-:-:S02]  /*0120*/  SHF.L.U64.HI R5, R18, 0x18, R19 ;  /* 0x0000001812057819 */ /* 0x000fc40000010213 */
[----:B------:R-:W-:Y:S01]  /*0130*/  SHF.R.S32.HI R10, RZ, 0x1f, R19 ;  /* 0x0000001fff0a7819 */ /* 0x000fe20000011413 */
[C---:B---3--:R-:W-:Y:S01]  /*0140*/  IMAD.SHL.U32 R14, R16.reuse, 0x20000, RZ ;  /* 0x00020000100e7824 */ /* 0x048fe200078e00ff */
[----:B------:R-:W-:Y:S01]  /*0150*/  SHF.R.S32.HI R4, RZ, 0x1f, R4 ;  /* 0x0000001fff047819 */ /* 0x000fe20000011404 */
[C---:B------:R-:W-:Y:S01]  /*0160*/  IMAD.SHL.U32 R30, R16.reuse, 0x800000, RZ ;  /* 0x00800000101e7824 */ /* 0x040fe200078e00ff */
[----:B------:R-:W-:Y:S01]  /*0170*/  SHF.R.S32.HI R5, RZ, 0x1f, R5 ;  /* 0x0000001fff057819 */ /* 0x000fe20000011405 */
[----:B------:R-:W-:Y:S01]  /*0180*/  IMAD.SHL.U32 R32, R16, 0x4000, RZ ;  /* 0x0000400010207824 */ /* 0x000fe200078e00ff */
[C-C-:B------:R-:W-:Y:S02]  /*0190*/  SHF.R.U64 R3, R18.reuse, 0xc, R19.reuse ;  /* 0x0000000c12037819 */ /* 0x140fe40000001213 */
[--C-:B------:R-:W-:Y:S02]  /*01a0*/  SHF.R.U64 R7, R18, 0x6, R19.reuse ;  /* 0x0000000612077819 */ /* 0x100fe40000001213 */
[----:B------:R-:W-:-:S02]  /*01b0*/  SHF.R.U32.HI R6, RZ, 0x18, R19 ;  /* 0x00000018ff067819 */ /* 0x000fc40000011613 */
[----:B------:R-:W-:Y:S02]  /*01c0*/  SHF.R.U64 R2, R18, 0xa, R19 ;  /* 0x0000000a12027819 */ /* 0x000fe40000001213 */
[----:B------:R-:W-:Y:S02]  /*01d0*/  LOP3.LUT R10, R10, 0xc, RZ, 0xc0, !PT ;  /* 0x0000000c0a0a7812 */ /* 0x000fe400078ec0ff */
[----:B------:R-:W-:Y:S02]  /*01e0*/  LOP3.LUT R4, R4, 0xc, RZ, 0xc0, !PT ;  /* 0x0000000c04047812 */ /* 0x000fe400078ec0ff */
[----:B------:R-:W-:Y:S02]  /*01f0*/  LOP3.LUT R5, R5, 0x24, RZ, 0xc0, !PT ;  /* 0x0000002405057812 */ /* 0x000fe400078ec0ff */
[----:B------:R-:W-:Y:S02]  /*0200*/  LOP3.LUT R9, R3, 0x4, RZ, 0xc0, !PT ;  /* 0x0000000403097812 */ /* 0x000fe400078ec0ff */
[----:B------:R-:W-:-:S02]  /*0210*/  LOP3.LUT R7, R7, 0x2, RZ, 0xc0, !PT ;  /* 0x0000000207077812 */ /* 0x000fc400078ec0ff */
[----:B------:R-:W-:Y:S02]  /*0220*/  LOP3.LUT R6, R6, 0x2, RZ, 0xc0, !PT ;  /* 0x0000000206067812 */ /* 0x000fe400078ec0ff */
[----:B------:R-:W-:Y:S02]  /*0230*/  LOP3.LUT R3, R3, 0x2, RZ, 0xc0, !PT ;  /* 0x0000000203037812 */ /* 0x000fe400078ec0ff */
[----:B------:R-:W-:Y:S02]  /*0240*/  LOP3.LUT R2, R2, 0x2, RZ, 0xc0, !PT ;  /* 0x0000000202027812 */ /* 0x000fe400078ec0ff */
[----:B------:R-:W-:Y:S01]  /*0250*/  IADD3 R10, P1, P2, R5, R4, R10 ;  /* 0x00000004050a7210 */ /* 0x000fe20007a3e00a */
[C---:B------:R-:W-:Y:S01]  /*0260*/  IMAD.SHL.U32 R4, R18.reuse, 0x2000000, RZ ;  /* 0x0200000012047824 */ /* 0x040fe200078e00ff */
[----:B------:R-:W-:Y:S01]  /*0270*/  SHF.R.U64 R0, R18, 0x1e, R19 ;  /* 0x0000001e12007819 */ /* 0x000fe20000001213 */
[----:B------:R-:W-:Y:S01]  /*0280*/  IMAD.SHL.U32 R5, R16, 0x4000000, RZ ;  /* 0x0400000010057824 */ /* 0x000fe200078e00ff */
[----:B------:R-:W-:Y:S01]  /*0290*/  IADD3 R6, P4, PT, R6, R7, RZ ;  /* 0x0000000706067210 */ /* 0x000fe20007f9e0ff */
[----:B------:R-:W-:Y:S01]  /*02a0*/  IMAD.SHL.U32 R7, R18, 0x20000, RZ ;  /* 0x0002000012077824 */ /* 0x000fe200078e00ff */
[----:B------:R-:W-:Y:S01]  /*02b0*/  IADD3 R2, P5, PT, R2, R3, RZ ;  /* 0x0000000302027210 */ /* 0x000fe20007fbe0ff */
[C---:B------:R-:W-:Y:S01]  /*02c0*/  IMAD.SHL.U32 R3, R18.reuse, 0x2, RZ ;  /* 0x0000000212037824 */ /* 0x040fe200078e00ff */
[----:B------:R-:W-:Y:S01]  /*02d0*/  LOP3.LUT R0, R9, 0x200, R0, 0xf8, !PT ;  /* 0x0000020009007812 */ /* 0x000fe200078ef800 */
[----:B------:R-:W-:Y:S01]  /*02e0*/  IMAD.SHL.U32 R9, R18, 0x80, RZ ;  /* 0x0000008012097824 */ /* 0x000fe200078e00ff */
[----:B------:R-:W-:-:S02]  /*02f0*/  SHF.R.S32.HI R4, RZ, 0x1f, R4 ;  /* 0x0000001fff047819 */ /* 0x000fc40000011404 */
[----:B------:R-:W-:Y:S01]  /*0300*/  ISETP.GT.U32.AND P3, PT, R6, 0x3, PT ;  /* 0x000000030600780c */ /* 0x000fe20003f64070 */
[----:B------:R-:W-:Y:S01]  /*0310*/  IMAD.X R6, RZ, RZ, RZ, P4 ;  /* 0x000000ffff067224 */ /* 0x000fe200020e06ff */
[----:B------:R-:W-:Y:S02]  /*0320*/  LOP3.LUT R0, R0, 0x800, R3, 0xf8, !PT ;  /* 0x0000080000007812 */ /* 0x000fe400078ef803 */
[----:B------:R-:W-:Y:S01]  /*0330*/  LOP3.LUT R3, R4, 0x5c, RZ, 0xc0, !PT ;  /* 0x0000005c04037812 */ /* 0x000fe200078ec0ff */
[----:B------:R-:W-:Y:S01]  /*0340*/  IMAD.SHL.U32 R4, R16, 0x10000000, RZ ;  /* 0x1000000010047824 */ /* 0x000fe200078e00ff */
[----:B------:R-:W-:Y:S02]  /*0350*/  SHF.R.S32.HI R5, RZ, 0x1f, R5 ;  /* 0x0000001fff057819 */ /* 0x000fe40000011405 */
[----:B------:R-:W-:Y:S02]  /*0360*/  ISETP.GT.U32.AND P0, PT, R2, 0x3, PT ;  /* 0x000000030200780c */ /* 0x000fe40003f04070 */
[----:B------:R-:W-:-:S02]  /*0370*/  SHF.L.U64.HI R2, R16, 0x12, R17 ;  /* 0x0000001210027819 */ /* 0x000fc40000010211 */
[----:B------:R-:W-:Y:S01]  /*0380*/  ISETP.GT.U32.AND.EX P6, PT, R6, RZ, PT, P3 ;  /* 0x000000ff0600720c */ /* 0x000fe20003fc4130 */
[----:B------:R-:W-:Y:S01]  /*0390*/  IMAD.X R6, RZ, RZ, RZ, P5 ;  /* 0x000000ffff067224 */ /* 0x000fe200028e06ff */
[----:B------:R-:W-:Y:S02]  /*03a0*/  LOP3.LUT R5, R5, 0xc, RZ, 0xc0, !PT ;  /* 0x0000000c05057812 */ /* 0x000fe400078ec0ff */
[----:B------:R-:W-:Y:S02]  /*03b0*/  SHF.R.S32.HI R4, RZ, 0x1f, R4 ;  /* 0x0000001fff047819 */ /* 0x000fe40000011404 */
[----:B------:R-:W-:Y:S02]  /*03c0*/  SHF.R.S32.HI R11, RZ, 0x1f, R2 ;  /* 0x0000001fff0b7819 */ /* 0x000fe40000011402 */
[----:B------:R-:W-:Y:S01]  /*03d0*/  IADD3 R10, P3, P4, R5, R10, R3 ;  /* 0x0000000a050a7210 */ /* 0x000fe20007c7e003 */
[----:B------:R-:W-:Y:S01]  /*03e0*/  IMAD.SHL.U32 R3, R18, 0x4, RZ ;  /* 0x0000000412037824 */ /* 0x000fe200078e00ff */
[----:B------:R-:W-:-:S02]  /*03f0*/  ISETP.GT.U32.AND.EX P0, PT, R6, RZ, PT, P0 ;  /* 0x000000ff0600720c */ /* 0x000fc40003f04100 */
[----:B------:R-:W-:Y:S02]  /*0400*/  LOP3.LUT R4, R4, 0xc, RZ, 0xc0, !PT ;  /* 0x0000000c04047812 */ /* 0x000fe400078ec0ff */
[----:B------:R-:W-:Y:S02]  /*0410*/  LOP3.LUT R5, R11, 0x24, RZ, 0xc0, !PT ;  /* 0x000000240b057812 */ /* 0x000fe400078ec0ff */
[----:B------:R-:W-:Y:S02]  /*0420*/  IADD3.X R8, PT, PT, RZ, RZ, RZ, P1, P2 ;  /* 0x000000ffff087210 */ /* 0x000fe40000fe44ff */
[----:B------:R-:W-:Y:S02]  /*0430*/  P2R R22, PR, RZ, 0x1 ;  /* 0x00000001ff167803 */ /* 0x000fe40000000000 */
[----:B------:R-:W-:Y:S01]  /*0440*/  IADD3 R10, P0, P1, R5, R10, R4 ;  /* 0x0000000a050a7210 */ /* 0x000fe2000791e004 */
[----:B------:R-:W-:Y:S01]  /*0450*/  IMAD.SHL.U32 R4, R16, 0x20000, RZ ;  /* 0x0002000010047824 */ /* 0x000fe200078e00ff */
[----:B------:R-:W-:-:S02]  /*0460*/  SHF.L.U64.HI R5, R18, 0xb, R19 ;  /* 0x0000000b12057819 */ /* 0x000fc40000010213 */
[----:B------:R-:W-:Y:S02]  /*0470*/  LOP3.LUT R0, R0, 0x2000, R3, 0xf8, !PT ;  /* 0x0000200000007812 */ /* 0x000fe400078ef803 */
[----:B------:R-:W-:Y:S02]  /*0480*/  SHF.R.U64 R3, R18, 0x16, R19 ;  /* 0x0000001612037819 */ /* 0x000fe40000001213 */
[----:B------:R-:W-:Y:S02]  /*0490*/  SHF.R.S32.HI R5, RZ, 0x1f, R5 ;  /* 0x0000001fff057819 */ /* 0x000fe40000011405 */
[----:B------:R-:W-:Y:S02]  /*04a0*/  SHF.R.S32.HI R14, RZ, 0x1e, R14 ;  /* 0x0000001eff0e7819 */ /* 0x000fe4000001140e */
[----:B------:R-:W-:Y:S02]  /*04b0*/  SHF.R.S32.HI R9, RZ, 0x1f, R9 ;  /* 0x0000001fff097819 */ /* 0x000fe40000011409 */
[----:B------:R-:W-:-:S02]  /*04c0*/  SHF.R.S32.HI R13, RZ, 0x18, R4 ;  /* 0x00000018ff0d7819 */ /* 0x000fc40000011404 */
[----:B------:R-:W-:Y:S02]  /*04d0*/  LOP3.LUT R3, R3, 0x2, RZ, 0xc0, !PT ;  /* 0x0000000203037812 */ /* 0x000fe400078ec0ff */
[----:B------:R-:W-:Y:S02]  /*04e0*/  LOP3.LUT R5, R5, 0xe, RZ, 0xc0, !PT ;  /* 0x0000000e05057812 */ /* 0x000fe400078ec0ff */
[----:B------:R-:W-:Y:S02]  /*04f0*/  LOP3.LUT R14, R14, 0xfffffffe, RZ, 0xc0, !PT ;  /* 0xfffffffe0e0e7812 */ /* 0x000fe400078ec0ff */
[----:B------:R-:W-:Y:S02]  /*0500*/  IADD3.X R8, PT, PT, RZ, R8, RZ, P3, P4 ;  /* 0x00000008ff087210 */ /* 0x000fe40001fe84ff */
[----:B------:R-:W-:Y:S02]  /*0510*/  SHF.R.S32.HI R6, RZ, 0x1e, R7 ;  /* 0x0000001eff067819 */ /* 0x000fe40000011407 */
[----:B------:R-:W-:-:S02]  /*0520*/  LOP3.LUT R9, R9, 0x6, RZ, 0xc0, !PT ;  /* 0x0000000609097812 */ /* 0x000fc400078ec0ff */
[----:B------:R-:W-:Y:S02]  /*0530*/  LOP3.LUT R11, R11, 0x6, RZ, 0xc0, !PT ;  /* 0x000000060b0b7812 */ /* 0x000fe400078ec0ff */
[----:B------:R-:W-:Y:S02]  /*0540*/  LOP3.LUT R13, R13, 0xffffff80, RZ, 0xc0, !PT ;  /* 0xffffff800d0d7812 */ /* 0x000fe400078ec0ff */
[----:B------:R-:W-:Y:S02]  /*0550*/  IADD3 R14, P3, P2, R14, R5, R3 ;  /* 0x000000050e0e7210 */ /* 0x000fe40007a7e003 */
[----:B------:R-:W-:Y:S02]  /*0560*/  IADD3.X R8, PT, PT, RZ, R8, RZ, P0, P1 ;  /* 0x00000008ff087210 */ /* 0x000fe400007e24ff */
[----:B------:R-:W-:Y:S02]  /*0570*/  SHF.L.U64.HI R5, R18, 0x11, R19 ;  /* 0x0000001112057819 */ /* 0x000fe40000010213 */
[----:B------:R-:W-:-:S02]  /*0580*/  IADD3 R3, P0, P4, R11, R6, R9 ;  /* 0x000000060b037210 */ /* 0x000fc40007c1e009 */
[----:B------:R-:W-:Y:S01]  /*0590*/  IADD3 R6, P1, PT, R10, R13, RZ ;  /* 0x0000000d0a067210 */ /* 0x000fe20007f3e0ff */
[----:B------:R-:W-:Y:S01]  /*05a0*/  IMAD.SHL.U32 R13, R18, 0x200000, RZ ;  /* 0x00200000120d7824 */ /* 0x000fe200078e00ff */
[----:B------:R-:W-:Y:S02]  /*05b0*/  SHF.R.S32.HI R9, RZ, 0x1e, R5 ;  /* 0x0000001eff097819 */ /* 0x000fe40000011405 */
[----:B------:R-:W-:Y:S02]  /*05c0*/  SHF.R.S32.HI R12, RZ, 0x1f, R7 ;  /* 0x0000001fff0c7819 */ /* 0x000fe40000011407 */
[----:B------:R-:W-:Y:S02]  /*05d0*/  SHF.R.S32.HI R25, RZ, 0x1f, R4 ;  /* 0x0000001fff197819 */ /* 0x000fe40000011404 */
[----:B------:R-:W-:Y:S02]  /*05e0*/  SHF.R.U32.HI R10, RZ, 0x18, R17 ;  /* 0x00000018ff0a7819 */ /* 0x000fe40000011611 */
[----:B------:R-:W-:-:S02]  /*05f0*/  SHF.R.S32.HI R13, RZ, 0x1f, R13 ;  /* 0x0000001fff0d7819 */ /* 0x000fc4000001140d */
[----:B------:R-:W-:Y:S02]  /*0600*/  SHF.R.S32.HI R15, RZ, 0x1d, R30 ;  /* 0x0000001dff0f7819 */ /* 0x000fe4000001141e */
[----:B------:R-:W-:Y:S02]  /*0610*/  LOP3.LUT R4, R9, 0xfffffffe, RZ, 0xc0, !PT ;  /* 0xfffffffe09047812 */ /* 0x000fe400078ec0ff */
[----:B------:R-:W-:Y:S02]  /*0620*/  IADD3.X R9, PT, PT, RZ, R12, RZ, P0, P4 ;  /* 0x0000000cff097210 */ /* 0x000fe400007e84ff */
[----:B------:R-:W-:Y:S02]  /*0630*/  LOP3.LUT R24, R10, 0x4, RZ, 0xc0, !PT ;  /* 0x000000040a187812 */ /* 0x000fe400078ec0ff */
[----:B------:R-:W-:Y:S02]  /*0640*/  LOP3.LUT R15, R15, 0xfffffffc, RZ, 0xc0, !PT ;  /* 0xfffffffc0f0f7812 */ /* 0x000fe400078ec0ff */
[----:B------:R-:W-:-:S02]  /*0650*/  LOP3.LUT R33, R13, 0x1c, RZ, 0xc0, !PT ;  /* 0x0000001c0d217812 */ /* 0x000fc400078ec0ff */
[----:B------:R-:W-:Y:S01]  /*0660*/  IADD3 R23, P0, PT, RZ, -R4, RZ ;  /* 0x80000004ff177210 */ /* 0x000fe20007f1e0ff */
[----:B------:R-:W-:Y:S01]  /*0670*/  IMAD.X R4, R8, 0x1, R25, P1 ;  /* 0x0000000108047824 */ /* 0x000fe200008e0619 */
[----:B------:R-:W-:Y:S02]  /*0680*/  IADD3.X R12, PT, PT, R25, RZ, RZ, P3, P2 ;  /* 0x000000ff190c7210 */ /* 0x000fe40001fe44ff */
[----:B------:R-:W-:Y:S02]  /*0690*/  IADD3 R33, P2, P4, R33, R15, R24 ;  /* 0x0000000f21217210 */ /* 0x000fe40007c5e018 */
[----:B------:R-:W-:Y:S02]  /*06a0*/  ISETP.NE.U32.AND P3, PT, R14, R23, PT ;  /* 0x000000170e00720c */ /* 0x000fe40003f65070 */
[C-C-:B------:R-:W-:Y:S02]  /*06b0*/  SHF.R.U64 R23, R16.reuse, 0x14, R17.reuse ;  /* 0x0000001410177819 */ /* 0x140fe40000001211 */
[----:B------:R-:W-:-:S02]  /*06c0*/  SHF.R.U64 R15, R16, 0x13, R17 ;  /* 0x00000013100f7819 */ /* 0x000fc40000001211 */
[----:B------:R-:W-:Y:S02]  /*06d0*/  SHF.R.U64 R8, R16, 0x16, R17 ;  /* 0x0000001610087819 */ /* 0x000fe40000001211 */
[----:B------:R-:W-:Y:S02]  /*06e0*/  SHF.R.S32.HI R14, RZ, 0x1f, R30 ;  /* 0x0000001fff0e7819 */ /* 0x000fe4000001141e */
[----:B------:R-:W-:Y:S02]  /*06f0*/  LOP3.LUT R23, R23, 0x1, RZ, 0xc0, !PT ;  /* 0x0000000117177812 */ /* 0x000fe400078ec0ff */
[----:B------:R-:W-:Y:S02]  /*0700*/  LOP3.LUT R15, R15, 0x1, RZ, 0xc0, !PT ;  /* 0x000000010f0f7812 */ /* 0x000fe400078ec0ff */
[----:B------:R-:W-:Y:S02]  /*0710*/  LOP3.LUT R8, R8, 0x1, RZ, 0xc0, !PT ;  /* 0x0000000108087812 */ /* 0x000fe400078ec0ff */
[----:B------:R-:W-:-:S02]  /*0720*/  IADD3.X R14, PT, PT, RZ, R14, RZ, P2, P4 ;  /* 0x0000000eff0e7210 */ /* 0x000fc400017e84ff */
[----:B------:R-:W-:Y:S01]  /*0730*/  IADD3 R8, P1, P2, R8, R23, R15 ;  /* 0x0000001708087210 */ /* 0x000fe20007a3e00f */
[C---:B------:R-:W-:Y:S01]  /*0740*/  IMAD.SHL.U32 R15, R18.reuse, 0x1000, RZ ;  /* 0x00001000120f7824 */ /* 0x040fe200078e00ff */
[----:B------:R-:W-:Y:S02]  /*0750*/  SHF.L.U64.HI R26, R18, 0x3, R19 ;  /* 0x00000003121a7819 */ /* 0x000fe40000010213 */
[----:B------:R-:W-:Y:S02]  /*0760*/  LOP3.LUT R31, R13, 0x6, RZ, 0xc0, !PT ;  /* 0x000000060d1f7812 */ /* 0x000fe400078ec0ff */
[----:B------:R-:W-:Y:S02]  /*0770*/  SHF.R.S32.HI R15, RZ, 0x1f, R15 ;  /* 0x0000001fff0f7819 */ /* 0x000fe4000001140f */
[----:B------:R-:W-:Y:S02]  /*0780*/  SHF.R.S32.HI R26, RZ, 0x1f, R26 ;  /* 0x0000001fff1a7819 */ /* 0x000fe4000001141a */
[----:B------:R-:W-:-:S02]  /*0790*/  LOP3.LUT R15, R15, 0xe, RZ, 0xc0, !PT ;  /* 0x0000000e0f0f7812 */ /* 0x000fc400078ec0ff */
[----:B------:R-:W-:Y:S02]  /*07a0*/  LOP3.LUT R26, R26, 0x6, RZ, 0xc0, !PT ;  /* 0x000000061a1a7812 */ /* 0x000fe400078ec0ff */
[----:B------:R-:W-:Y:S02]  /*07b0*/  IADD3.X R24, PT, PT, RZ, RZ, RZ, P1, P2 ;  /* 0x000000ffff187210 */ /* 0x000fe40000fe44ff */
[----:B------:R-:W-:Y:S02]  /*07c0*/  IADD3 R31, P2, P1, R31, R26, R15 ;  /* 0x0000001a1f1f7210 */ /* 0x000fe4000795e00f */
[--C-:B------:R-:W-:Y:S02]  /*07d0*/  SHF.R.S32.HI R26, RZ, 0x1e, R32.reuse ;  /* 0x0000001eff1a7819 */ /* 0x100fe40000011420 */
[----:B------:R-:W-:Y:S02]  /*07e0*/  SHF.R.S32.HI R15, RZ, 0x1f, R32 ;  /* 0x0000001fff0f7819 */ /* 0x000fe40000011420 */
[----:B------:R-:W-:-:S02]  /*07f0*/  LOP3.LUT R26, R26, 0xfffffffe, RZ, 0xc0, !PT ;  /* 0xfffffffe1a1a7812 */ /* 0x000fc400078ec0ff */
[----:B------:R-:W-:Y:S02]  /*0800*/  SHF.R.S32.HI R32, RZ, 0x1f, R32 ;  /* 0x0000001fff207819 */ /* 0x000fe40000011420 */
[----:B------:R-:W-:Y:S02]  /*0810*/  IADD3 R3, P4, PT, R3, R26, RZ ;  /* 0x0000001a03037210 */ /* 0x000fe40007f9e0ff */
[----:B------:R-:W-:Y:S02]  /*0820*/  SHF.R.S32.HI R26, RZ, 0x1f, R7 ;  /* 0x0000001fff1a7819 */ /* 0x000fe40000011407 */
[----:B------:R-:W-:Y:S01]  /*0830*/  LOP3.LUT R15, R15, 0xfffffffa, RZ, 0xc0, !PT ;  /* 0xfffffffa0f0f7812 */ /* 0x000fe200078ec0ff */
[----:B------:R-:W-:Y:S01]  /*0840*/  IMAD.X R9, R9, 0x1, R32, P4 ;  /* 0x0000000109097824 */ /* 0x000fe200020e0620 */
[----:B------:R-:W-:Y:S02]  /*0850*/  LOP3.LUT R26, R26, 0x6, RZ, 0xc0, !PT ;  /* 0x000000061a1a7812 */ /* 0x000fe400078ec0ff */
[----:B------:R-:W-:-:S02]  /*0860*/  SHF.R.U32.HI R13, RZ, 0x19, R17 ;  /* 0x00000019ff0d7819 */ /* 0x000fc40000011611 */
[----:B------:R-:W-:Y:S02]  /*0870*/  IADD3 R15, P4, PT, R15, R26, RZ ;  /* 0x0000001a0f0f7210 */ /* 0x000fe40007f9e0ff */
[----:B------:R-:W-:Y:S02]  /*0880*/  LOP3.LUT R7, R10, 0x1, RZ, 0xc0, !PT ;  /* 0x000000010a077812 */ /* 0x000fe400078ec0ff */
[----:B------:R-:W-:Y:S01]  /*0890*/  LOP3.LUT R10, R13, 0x1, RZ, 0xc0, !PT ;  /* 0x000000010d0a7812 */ /* 0x000fe200078ec0ff */
[----:B------:R-:W-:Y:S01]  /*08a0*/  IMAD.X R13, RZ, RZ, R32, P4 ;  /* 0x000000ffff0d7224 */ /* 0x000fe200020e0620 */
[----:B------:R-:W-:Y:S02]  /*08b0*/  SHF.R.S32.HI R5, RZ, 0x1f, R5 ;  /* 0x0000001fff057819 */ /* 0x000fe40000011405 */
[----:B------:R-:W-:Y:S02]  /*08c0*/  IADD3 R7, P4, PT, R7, R10, RZ ;  /* 0x0000000a07077210 */ /* 0x000fe40007f9e0ff */
[----:B------:R-:W-:Y:S01]  /*08d0*/  SHF.R.U64 R34, R16, 0x5, R17 ;  /* 0x0000000510227819 */ /* 0x000fe20000001211 */
[----:B------:R-:W-:Y:S01]  /*08e0*/  IMAD.X R5, RZ, RZ, ~R5, P0 ;  /* 0x000000ffff057224 */ /* 0x000fe200000e0e05 */
[----:B------:R-:W-:Y:S01]  /*08f0*/  SHF.R.U32.HI R32, RZ, 0x2, R19 ;  /* 0x00000002ff207819 */ /* 0x000fe20000011613 */
[----:B------:R-:W-:Y:S01]  /*0900*/  IMAD.X R10, RZ, RZ, RZ, P4 ;  /* 0x000000ffff0a7224 */ /* 0x000fe200020e06ff */
[----:B------:R-:W-:-:S02]  /*0910*/  LEA R33, P4, R7, R33, 0x2 ;  /* 0x0000002107217211 */ /* 0x000fc400078810ff */
[----:B------:R-:W-:Y:S02]  /*0920*/  LOP3.LUT R34, R34, 0x1, RZ, 0xc0, !PT ;  /* 0x0000000122227812 */ /* 0x000fe400078ec0ff */
[----:B------:R-:W-:Y:S02]  /*0930*/  LEA.HI.X R14, R7, R14, R10, 0x2, P4 ;  /* 0x0000000e070e7211 */ /* 0x000fe400020f140a */
[----:B------:R-:W-:Y:S02]  /*0940*/  SHF.R.U64 R7, R18, 0x18, R19 ;  /* 0x0000001812077819 */ /* 0x000fe40000001213 */
[----:B------:R-:W-:Y:S02]  /*0950*/  SHF.R.U32.HI R10, RZ, 0xd, R17 ;  /* 0x0000000dff0a7819 */ /* 0x000fe40000011611 */
[----:B------:R-:W-:Y:S02]  /*0960*/  LOP3.LUT R7, R7, 0x1, RZ, 0xc0, !PT ;  /* 0x0000000107077812 */ /* 0x000fe400078ec0ff */
[----:B------:R-:W-:-:S02]  /*0970*/  LOP3.LUT R10, R10, 0x1, RZ, 0xc0, !PT ;  /* 0x000000010a0a7812 */ /* 0x000fc400078ec0ff */
[----:B------:R-:W-:Y:S02]  /*0980*/  ISETP.NE.AND.EX P0, PT, R12, R5, PT, P3 ;  /* 0x000000050c00720c */ /* 0x000fe40003f05330 */
[----:B------:R-:W-:Y:S02]  /*0990*/  IADD3 R10, P4, PT, R10, R7, RZ ;  /* 0x000000070a0a7210 */ /* 0x000fe40007f9e0ff */
[----:B------:R-:W-:Y:S02]  /*09a0*/  SHF.R.U64 R5, R18, 0xd, R19 ;  /* 0x0000000d12057819 */ /* 0x000fe40000001213 */
[----:B------:R-:W-:Y:S01]  /*09b0*/  LOP3.LUT R32, R32, 0x1, RZ, 0xc0, !PT ;  /* 0x0000000120207812 */ /* 0x000fe200078ec0ff */
[----:B------:R-:W-:Y:S01]  /*09c0*/  IMAD.X R7, RZ, RZ, RZ, P4 ;  /* 0x000000ffff077224 */ /* 0x000fe200020e06ff */
[----:B------:R-:W-:Y:S02]  /*09d0*/  LEA R15, P4, R10, R15, 0x1 ;  /* 0x0000000f0a0f7211 */ /* 0x000fe400078808ff */
[----:B------:R-:W-:-:S02]  /*09e0*/  LOP3.LUT R23, R19, 0x1, RZ, 0xc0, !PT ;  /* 0x0000000113177812 */ /* 0x000fc400078ec0ff */
[----:B------:R-:W-:Y:S02]  /*09f0*/  LEA.HI.X R13, R10, R13, R7, 0x1, P4 ;  /* 0x0000000d0a0d7211 */ /* 0x000fe400020f0c07 */
[--C-:B------:R-:W-:Y:S02]  /*0a00*/  SHF.R.U64 R7, R18, 0x11, R19.reuse ;  /* 0x0000001112077819 */ /* 0x100fe40000001213 */
[----:B------:R-:W-:Y:S02]  /*0a10*/  SHF.R.U32.HI R10, RZ, 0x1, R19 ;  /* 0x00000001ff0a7819 */ /* 0x000fe40000011613 */
[----:B------:R-:W-:Y:S02]  /*0a20*/  LOP3.LUT R7, R7, 0x1, RZ, 0xc0, !PT ;  /* 0x0000000107077812 */ /* 0x000fe400078ec0ff */
[----:B------:R-:W-:Y:S02]  /*0a30*/  LOP3.LUT R10, R10, 0x1, RZ, 0xc0, !PT ;  /* 0x000000010a0a7812 */ /* 0x000fe400078ec0ff */
[----:B------:R-:W-:-:S02]  /*0a40*/  IADD3 R34, P4, PT, R34, R7, RZ ;  /* 0x0000000722227210 */ /* 0x000fc40007f9e0ff */
[----:B------:R-:W-:Y:S02]  /*0a50*/  LOP3.LUT R5, R5, 0x2, RZ, 0xc0, !PT ;  /* 0x0000000205057812 */ /* 0x000fe400078ec0ff */
[----:B------:R-:W-:Y:S02]  /*0a60*/  P2R R28, PR, RZ, 0x40 ;  /* 0x00000040ff1c7803 */ /* 0x000fe40000000000 */
[----:B------:R-:W-:Y:S01]  /*0a70*/  IADD3 R32, P5, P6, R32, R23, R10 ;  /* 0x0000001720207210 */ /* 0x000fe20007ebe00a */
[----:B------:R-:W-:Y:S01]  /*0a80*/  IMAD.X R23, RZ, RZ, RZ, P4 ;  /* 0x000000ffff177224 */ /* 0x000fe200020e06ff */
[----:B------:R-:W-:Y:S02]  /*0a90*/  P2R R25, PR, RZ, 0x1 ;  /* 0x00000001ff197803 */ /* 0x000fe40000000000 */
[----:B------:R-:W-:Y:S02]  /*0aa0*/  LEA R5, P0, R34, R5, 0x1 ;  /* 0x0000000522057211 */ /* 0x000fe400078008ff */
[----:B------:R-:W-:-:S02]  /*0ab0*/  SHF.L.U64.HI R12, R16, 0x16, R17 ;  /* 0x00000016100c7819 */ /* 0x000fc40000010211 */
[----:B------:R-:W-:Y:S02]  /*0ac0*/  LEA.HI.X R34, R34, RZ, R23, 0x1, P0 ;  /* 0x000000ff22227211 */ /* 0x000fe400000f0c17 */
[----:B------:R-:W-:Y:S02]  /*0ad0*/  SHF.R.U64 R23, R16, 0x15, R17 ;  /* 0x0000001510177819 */ /* 0x000fe40000001211 */
[----:B------:R-:W-:Y:S02]  /*0ae0*/  ISETP.GT.U32.AND P0, PT, R3, 0x9, PT ;  /* 0x000000090300780c */ /* 0x000fe40003f04070 */
[----:B------:R-:W-:Y:S02]  /*0af0*/  LOP3.LUT P3, RZ, R8, 0x1, R23, 0xf8, !PT ;  /* 0x0000000108ff7812 */ /* 0x000fe4000786f817 */
[----:B------:R-:W-:Y:S02]  /*0b00*/  ISETP.GT.U32.AND.EX P0, PT, R9, RZ, PT, P0 ;  /* 0x000000ff0900720c */ /* 0x000fe40003f04100 */
[----:B------:R-:W-:-:S02]  /*0b10*/  SHF.R.S32.HI R8, RZ, 0x1e, R12 ;  /* 0x0000001eff087819 */ /* 0x000fc4000001140c */
[----:B------:R-:W-:Y:S02]  /*0b20*/  SHF.R.U64 R9, R16, 0xa, R17 ;  /* 0x0000000a10097819 */ /* 0x000fe40000001211 */
[----:B------:R-:W-:Y:S02]  /*0b30*/  LOP3.LUT R8, R8, 0xfffffffe, RZ, 0xc0, !PT ;  /* 0xfffffffe08087812 */ /* 0x000fe400078ec0ff */
[----:B------:R-:W-:Y:S02]  /*0b40*/  LOP3.LUT R0, R0, 0x1, R9, 0xf8, !PT ;  /* 0x0000000100007812 */ /* 0x000fe400078ef809 */
[----:B------:R-:W-:Y:S02]  /*0b50*/  SHF.R.U32.HI R9, RZ, 0x11, R17 ;  /* 0x00000011ff097819 */ /* 0x000fe40000011611 */
[----:B------:R-:W-:Y:S02]  /*0b60*/  SHF.L.U64.HI R10, R18, 0x15, R19 ;  /* 0x00000015120a7819 */ /* 0x000fe40000010213 */
[----:B------:R-:W-:-:S02]  /*0b70*/  SHF.R.U32.HI R3, RZ, 0xc, R17 ;  /* 0x0000000cff037819 */ /* 0x000fc40000011611 */
[----:B------:R-:W-:Y:S02]  /*0b80*/  SHF.R.S32.HI R23, RZ, 0x1f, R12 ;  /* 0x0000001fff177819 */ /* 0x000fe4000001140c */
[----:B------:R-:W-:Y:S02]  /*0b90*/  IADD3 R36, P4, PT, RZ, -R8, RZ ;  /* 0x80000008ff247210 */ /* 0x000fe40007f9e0ff */
[----:B------:R-:W-:Y:S02]  /*0ba0*/  LOP3.LUT R0, R0, 0x10, R9, 0xf8, !PT ;  /* 0x0000001000007812 */ /* 0x000fe400078ef809 */
[----:B------:R-:W-:Y:S01]  /*0bb0*/  SHF.R.S32.HI R10, RZ, 0x1f, R10 ;  /* 0x0000001fff0a7819 */ /* 0x000fe2000001140a */
[----:B------:R-:W-:Y:S01]  /*0bc0*/  IMAD.X R8, RZ, RZ, ~R23, P4 ;  /* 0x000000ffff087224 */ /* 0x000fe200020e0e17 */
[----:B------:R-:W-:Y:S02]  /*0bd0*/  SHF.R.U64 R7, R18, 0x17, R19 ;  /* 0x0000001712077819 */ /* 0x000fe40000001213 */
[----:B------:R-:W-:-:S02]  /*0be0*/  LOP3.LUT R3, R3, 0x2, RZ, 0xc0, !PT ;  /* 0x0000000203037812 */ /* 0x000fc400078ec0ff */
[----:B------:R-:W-:Y:S02]  /*0bf0*/  SHF.R.U32.HI R9, RZ, 0x10, R17 ;  /* 0x00000010ff097819 */ /* 0x000fe40000011611 */
[----:B------:R-:W-:Y:S02]  /*0c00*/  P2R R26, PR, RZ, 0x1 ;  /* 0x00000001ff1a7803 */ /* 0x000fe40000000000 */
[----:B------:R-:W-:Y:S02]  /*0c10*/  LOP3.LUT R7, R7, 0x2, RZ, 0xc0, !PT ;  /* 0x0000000207077812 */ /* 0x000fe400078ec0ff */
[----:B------:R-:W-:Y:S02]  /*0c20*/  LOP3.LUT R10, R10, 0xa, RZ, 0xc0, !PT ;  /* 0x0000000a0a0a7812 */ /* 0x000fe400078ec0ff */
[----:B------:R-:W-:Y:S02]  /*0c30*/  ISETP.NE.U32.AND P0, PT, R3, R36, PT ;  /* 0x000000240300720c */ /* 0x000fe40003f05070 */
[----:B------:R-:W-:-:S02]  /*0c40*/  LOP3.LUT R0, R0, 0x80, R9, 0xf8, !PT ;  /* 0x0000008000007812 */ /* 0x000fc400078ef809 */
[C---:B------:R-:W-:Y:S02]  /*0c50*/  SHF.R.U64 R9, R16.reuse, 0x1b, R17 ;  /* 0x0000001b10097819 */ /* 0x040fe40000001211 */
[----:B------:R-:W-:Y:S02]  /*0c60*/  P2R R27, PR, RZ, 0x40 ;  /* 0x00000040ff1b7803 */ /* 0x000fe40000000000 */
[----:B------:R-:W-:Y:S02]  /*0c70*/  P2R R35, PR, RZ, 0x20 ;  /* 0x00000020ff237803 */ /* 0x000fe40000000000 */
[----:B------:R-:W-:Y:S02]  /*0c80*/  IADD3 R10, P5, P6, R11, R10, R7 ;  /* 0x0000000a0b0a7210 */ /* 0x000fe40007ebe007 */
[----:B------:R-:W-:Y:S01]  /*0c90*/  ISETP.NE.AND.EX P0, PT, RZ, R8, PT, P0 ;  /* 0x00000008ff00720c */ /* 0x000fe20003f05300 */
[----:B------:R-:W-:Y:S01]  /*0ca0*/  IMAD.U32 R8, R16, 0x10000, RZ ;  /* 0x0001000010087824 */ /* 0x000fe200078e00ff */
[----:B------:R-:W-:-:S02]  /*0cb0*/  LOP3.LUT R0, R0, 0x2000000, R9, 0xf8, !PT ;  /* 0x0200000000007812 */ /* 0x000fc400078ef809 */
[----:B------:R-:W-:Y:S02]  /*0cc0*/  SHF.L.U64.HI R9, R16, 0xe, R17 ;  /* 0x0000000e10097819 */ /* 0x000fe40000010211 */
[----:B------:R-:W-:Y:S02]  /*0cd0*/  IADD3.X R7, PT, PT, RZ, RZ, RZ, P5, P6 ;  /* 0x000000ffff077210 */ /* 0x000fe40002fec4ff */
[----:B------:R-:W-:Y:S02]  /*0ce0*/  ISETP.NE.AND P6, PT, R35, RZ, PT ;  /* 0x000000ff2300720c */ /* 0x000fe40003fc5270 */
[----:B------:R-:W-:Y:S02]  /*0cf0*/  SHF.R.S32.HI R9, RZ, 0x1f, R9 ;  /* 0x0000001fff097819 */ /* 0x000fe40000011409 */
[----:B------:R-:W-:Y:S02]  /*0d00*/  SHF.R.S32.HI R35, RZ, 0x1f, R8 ;  /* 0x0000001fff237819 */ /* 0x000fe40000011408 */
[----:B------:R-:W-:-:S02]  /*0d10*/  LOP3.LUT P3, RZ, R24, RZ, RZ, 0xfc, P3 ;  /* 0x000000ff18ff7212 */ /* 0x000fc4000186fcff */
[----:B------:R-:W-:Y:S02]  /*0d20*/  LOP3.LUT R35, R35, 0xfffffff6, RZ, 0xc0, !PT ;  /* 0xfffffff623237812 */ /* 0x000fe400078ec0ff */
[----:B------:R-:W-:Y:S02]  /*0d30*/  LOP3.LUT R9, R9, 0xa, RZ, 0xc0, !PT ;  /* 0x0000000a09097812 */ /* 0x000fe400078ec0ff */
[----:B------:R-:W-:Y:S02]  /*0d40*/  ISETP.NE.AND P5, PT, R27, RZ, PT ;  /* 0x000000ff1b00720c */ /* 0x000fe40003fa5270 */
[----:B------:R-:W-:Y:S02]  /*0d50*/  P2R R24, PR, RZ, 0x8 ;  /* 0x00000008ff187803 */ /* 0x000fe40000000000 */
[----:B------:R-:W-:Y:S02]  /*0d60*/  P2R R27, PR, RZ, 0x1 ;  /* 0x00000001ff1b7803 */ /* 0x000fe40000000000 */
[----:B------:R-:W-:-:S02]  /*0d70*/  SHF.R.S32.HI R8, RZ, 0x1f, R8 ;  /* 0x0000001fff087819 */ /* 0x000fc40000011408 */
[----:B------:R-:W-:Y:S01]  /*0d80*/  IADD3 R10, P0, P3, R9, R10, R35 ;  /* 0x0000000a090a7210 */ /* 0x000fe20007b1e023 */
[C---:B------:R-:W-:Y:S01]  /*0d90*/  IMAD.SHL.U32 R9, R18.reuse, 0x8000, RZ ;  /* 0x0000800012097824 */ /* 0x040fe200078e00ff */
[C-C-:B------:R-:W-:Y:S02]  /*0da0*/  SHF.L.U64.HI R35, R18.reuse, 0x2, R19.reuse ;  /* 0x0000000212237819 */ /* 0x140fe40000010213 */
[----:B------:R-:W-:Y:S02]  /*0db0*/  IADD3.X R7, PT, PT, RZ, R7, R8, P0, P3 ;  /* 0x00000007ff077210 */ /* 0x000fe400007e6408 */
[----:B------:R-:W-:Y:S02]  /*0dc0*/  SHF.L.U64.HI R8, R18, 0x1e, R19 ;  /* 0x0000001e12087819 */ /* 0x000fe40000010213 */
[----:B------:R-:W-:Y:S02]  /*0dd0*/  ISETP.GT.U32.AND P0, PT, R5, 0x5, PT ;  /* 0x000000050500780c */ /* 0x000fe40003f04070 */
[----:B------:R-:W-:-:S02]  /*0de0*/  SHF.R.S32.HI R5, RZ, 0x1f, R9 ;  /* 0x0000001fff057819 */ /* 0x000fc40000011409 */
[----:B------:R-:W-:Y:S02]  /*0df0*/  SHF.R.S32.HI R8, RZ, 0x1f, R8 ;  /* 0x0000001fff087819 */ /* 0x000fe40000011408 */
[----:B------:R-:W-:Y:S01]  /*0e00*/  SHF.R.S32.HI R9, RZ, 0x1f, R35 ;  /* 0x0000001fff097819 */ /* 0x000fe20000011423 */
[----:B------:R-:W-:Y:S01]  /*0e10*/  IMAD.SHL.U32 R35, R16, 0x100, RZ ;  /* 0x0000010010237824 */ /* 0x000fe200078e00ff */
[----:B------:R-:W-:Y:S02]  /*0e20*/  LOP3.LUT R5, R5, 0x1a, RZ, 0xc0, !PT ;  /* 0x0000001a05057812 */ /* 0x000fe400078ec0ff */
[----:B------:R-:W-:Y:S02]  /*0e30*/  LOP3.LUT R8, R8, 0x6, RZ, 0xc0, !PT ;  /* 0x0000000608087812 */ /* 0x000fe400078ec0ff */
[----:B------:R-:W-:Y:S02]  /*0e40*/  LOP3.LUT R9, R9, 0x6, RZ, 0xc0, !PT ;  /* 0x0000000609097812 */ /* 0x000fe400078ec0ff */
[----:B------:R-:W-:-:S02]  /*0e50*/  SHF.R.S32.HI R35, RZ, 0x1f, R35 ;  /* 0x0000001fff237819 */ /* 0x000fc40000011423 */
[----:B------:R-:W-:Y:S02]  /*0e60*/  IADD3 R9, P3, P4, R9, R8, R5 ;  /* 0x0000000809097210 */ /* 0x000fe40007c7e005 */
[C-C-:B------:R-:W-:Y:S02]  /*0e70*/  SHF.L.U64.HI R5, R16.reuse, 0x19, R17.reuse ;  /* 0x0000001910057819 */ /* 0x140fe40000010211 */
[C---:B------:R-:W-:Y:S02]  /*0e80*/  SHF.R.U64 R36, R16.reuse, 0x5, R17 ;  /* 0x0000000510247819 */ /* 0x040fe40000001211 */
[----:B------:R-:W-:Y:S02]  /*0e90*/  SHF.R.S32.HI R8, RZ, 0x1f, R5 ;  /* 0x0000001fff087819 */ /* 0x000fe40000011405 */
[----:B------:R-:W-:Y:S02]  /*0ea0*/  SHF.R.U64 R3, R16, 0x4, R17 ;  /* 0x0000000410037819 */ /* 0x000fe40000001211 */
[----:B------:R-:W-:-:S02]  /*0eb0*/  LOP3.LUT R8, R8, 0xffffffde, RZ, 0xc0, !PT ;  /* 0xffffffde08087812 */ /* 0x000fc400078ec0ff */
[----:B------:R-:W-:Y:S02]  /*0ec0*/  LOP3.LUT R35, R35, 0x26, RZ, 0xc0, !PT ;  /* 0x0000002623237812 */ /* 0x000fe400078ec0ff */
[----:B------:R-:W-:Y:S02]  /*0ed0*/  LOP3.LUT R3, R36, R3, RZ, 0xfc, !PT ;  /* 0x0000000324037212 */ /* 0x000fe400078efcff */
[----:B------:R-:W-:Y:S02]  /*0ee0*/  IADD3.X R36, PT, PT, RZ, RZ, RZ, P3, P4 ;  /* 0x000000ffff247210 */ /* 0x000fe40001fe84ff */
[----:B------:R-:W-:Y:S01]  /*0ef0*/  IADD3 R8, P3, P4, R35, R9, R8 ;  /* 0x0000000923087210 */ /* 0x000fe20007c7e008 */
[----:B------:R-:W-:Y:S01]  /*0f00*/  IMAD.SHL.U32 R35, R16, 0x20, RZ ;  /* 0x0000002010237824 */ /* 0x000fe200078e00ff */
[----:B------:R-:W-:Y:S02]  /*0f10*/  SHF.R.S32.HI R5, RZ, 0x1f, R5 ;  /* 0x0000001fff057819 */ /* 0x000fe40000011405 */
[----:B------:R-:W-:-:S02]  /*0f20*/  SHF.R.S32.HI R9, RZ, 0x1e, R2 ;  /* 0x0000001eff097819 */ /* 0x000fc40000011402 */
[----:B------:R-:W-:Y:S02]  /*0f30*/  IADD3.X R5, PT, PT, RZ, R36, R5, P3, P4 ;  /* 0x00000024ff057210 */ /* 0x000fe40001fe8405 */
[----:B------:R-:W-:Y:S02]  /*0f40*/  SHF.R.S32.HI R36, RZ, 0x1f, R35 ;  /* 0x0000001fff247819 */ /* 0x000fe40000011423 */
[----:B------:R-:W-:Y:S02]  /*0f50*/  LOP3.LUT R9, R9, 0xfffffffe, RZ, 0xc0, !PT ;  /* 0xfffffffe09097812 */ /* 0x000fe400078ec0ff */
[----:B------:R-:W-:Y:S02]  /*0f60*/  LOP3.LUT R36, R36, 0xfffffffa, RZ, 0xc0, !PT ;  /* 0xfffffffa24247812 */ /* 0x000fe400078ec0ff */
[----:B------:R-:W-:Y:S02]  /*0f70*/  SHF.R.S32.HI R2, RZ, 0x1f, R2 ;  /* 0x0000001fff027819 */ /* 0x000fe40000011402 */
[----:B------:R-:W-:-:S02]  /*0f80*/  IADD3 R8, P3, P4, R36, R8, R9 ;  /* 0x0000000824087210 */ /* 0x000fc40007c7e009 */
[----:B------:R-:W-:Y:S02]  /*0f90*/  IADD3.X R9, PT, PT, RZ, RZ, RZ, P2, P1 ;  /* 0x000000ffff097210 */ /* 0x000fe400017e24ff */
[----:B------:R-:W-:Y:S02]  /*0fa0*/  ISETP.GT.U32.AND P2, PT, R33, 0x1b, PT ;  /* 0x0000001b2100780c */ /* 0x000fe40003f44070 */
[----:B------:R-:W-:Y:S02]  /*0fb0*/  SHF.R.S32.HI R35, RZ, 0x1f, R35 ;  /* 0x0000001fff237819 */ /* 0x000fe40000011423 */
[----:B------:R-:W-:Y:S02]  /*0fc0*/  P2R R33, PR, RZ, 0x4 ;  /* 0x00000004ff217803 */ /* 0x000fe40000000000 */
[----:B------:R-:W-:Y:S02]  /*0fd0*/  ISETP.NE.AND P2, PT, R25, RZ, PT ;  /* 0x000000ff1900720c */ /* 0x000fe40003f45270 */
[----:B------:R-:W-:-:S02]  /*0fe0*/  IADD3.X R5, PT, PT, R35, R5, R2, P3, P4 ;  /* 0x0000000523057210 */ /* 0x000fc40001fe8402 */
[----:B------:R-:W-:Y:S02]  /*0ff0*/  P2R R25, PR, RZ, 0x4 ;  /* 0x00000004ff197803 */ /* 0x000fe40000000000 */
[----:B------:R-:W-:Y:S01]  /*1000*/  ISETP.NE.AND P2, PT, R24, RZ, PT ;  /* 0x000000ff1800720c */ /* 0x000fe20003f45270 */
[C---:B------:R-:W-:Y:S01]  /*1010*/  IMAD.SHL.U32 R35, R18.reuse, 0x200, RZ ;  /* 0x0000020012237824 */ /* 0x040fe200078e00ff */
[----:B------:R-:W-:Y:S02]  /*1020*/  SHF.R.S32.HI R30, RZ, 0x1f, R30 ;  /* 0x0000001fff1e7819 */ /* 0x000fe4000001141e */
[----:B------:R-:W-:Y:S02]  /*1030*/  P2R R24, PR, RZ, 0x4 ;  /* 0x00000004ff187803 */ /* 0x000fe40000000000 */
[----:B------:R-:W-:Y:S01]  /*1040*/  ISETP.NE.AND P2, PT, R27, RZ, PT ;  /* 0x000000ff1b00720c */ /* 0x000fe20003f45270 */
[----:B------:R-:W-:Y:S01]  /*1050*/  IMAD.U32 R36, R18, 0x10000, RZ ;  /* 0x0001000012247824 */ /* 0x000fe200078e00ff */
[----:B------:R-:W-:-:S02]  /*1060*/  ISETP.GT.U32.AND.EX P0, PT, R34, RZ, PT, P0 ;  /* 0x000000ff2200720c */ /* 0x000fc40003f04100 */
[----:B------:R-:W-:Y:S02]  /*1070*/  P2R R27, PR, RZ, 0x4 ;  /* 0x00000004ff1b7803 */ /* 0x000fe40000000000 */
[----:B------:R-:W-:Y:S02]  /*1080*/  ISETP.NE.AND P2, PT, R28, RZ, PT ;  /* 0x000000ff1c00720c */ /* 0x000fe40003f45270 */
[----:B------:R-:W-:Y:S02]  /*1090*/  SHF.R.U64 R28, R16, 0x7, R17 ;  /* 0x00000007101c7819 */ /* 0x000fe40000001211 */
[----:B------:R-:W-:Y:S02]  /*10a0*/  SHF.R.S32.HI R35, RZ, 0x1f, R35 ;  /* 0x0000001fff237819 */ /* 0x000fe40000011423 */
[----:B------:R-:W-:Y:S02]  /*10b0*/  SHF.R.S32.HI R36, RZ, 0x1f, R36 ;  /* 0x0000001fff247819 */ /* 0x000fe40000011424 */
[----:B------:R-:W-:-:S02]  /*10c0*/  LOP3.LUT R37, R28, 0x1, RZ, 0xc0, !PT ;  /* 0x000000011c257812 */ /* 0x000fc400078ec0ff */
[----:B------:R-:W-:Y:S02]  /*10d0*/  LOP3.LUT R28, R35, 0x2a, RZ, 0xc0, !PT ;  /* 0x0000002a231c7812 */ /* 0x000fe400078ec0ff */
[----:B------:R-:W-:Y:S02]  /*10e0*/  LOP3.LUT R30, R30, 0xe, RZ, 0xc0, !PT ;  /* 0x0000000e1e1e7812 */ /* 0x000fe400078ec0ff */
[----:B------:R-:W-:Y:S02]  /*10f0*/  ISETP.GT.U32.AND P1, PT, R15, 0x7, PT ;  /* 0x000000070f00780c */ /* 0x000fe40003f24070 */
[----:B------:R-:W-:Y:S02]  /*1100*/  P2R R34, PR, RZ, 0x1 ;  /* 0x00000001ff227803 */ /* 0x000fe40000000000 */
[----:B------:R-:W-:Y:S02]  /*1110*/  LOP3.LUT R15, R36, 0xf8, RZ, 0xc0, !PT ;  /* 0x000000f8240f7812 */ /* 0x000fe400078ec0ff */
[----:B------:R-:W-:Y:S01]  /*1120*/  IADD3 R36, P3, P0, R30, R31, R28 ;  /* 0x0000001f1e247210 */ /* 0x000fe2000787e01c */
[----:B----4-:R-:W-:Y:S01]  /*1130*/  IMAD.SHL.U32 R30, R20, 0x10000000, RZ ;  /* 0x10000000141e7824 */ /* 0x010fe200078e00ff */
[----:B------:R-:W-:-:S04]  /*1140*/  IADD3.X R2, PT, PT, RZ, RZ, RZ, P6, P5 ;  /* 0x000000ffff027210 */ /* 0x000fc800037ea4ff */
[----:B------:R-:W-:-:S04]  /*1150*/  SHF.R.S32.HI R28, RZ, 0x1e, R30 ;  /* 0x0000001eff1c7819 */ /* 0x000fc8000001141e */
[----:B------:R-:W-:Y:S02]  /*1160*/  LOP3.LUT R28, R28, 0xfffffffe, RZ, 0xc0, !PT ;  /* 0xfffffffe1c1c7812 */ /* 0x000fe400078ec0ff */
[----:B------:R-:W-:Y:S02]  /*1170*/  LEA.HI.SX32 R15, P4, R12, R15, 0x4 ;  /* 0x0000000f0c0f7211 */ /* 0x000fe400078922ff */
[----:B------:R-:W-:Y:S02]  /*1180*/  SHF.R.S32.HI R12, RZ, 0x1f, R30 ;  /* 0x0000001fff0c7819 */ /* 0x000fe4000001141e */
[----:B------:R-:W-:Y:S02]  /*1190*/  IADD3 R28, P6, PT, RZ, -R28, RZ ;  /* 0x8000001cff1c7210 */ /* 0x000fe40007fde0ff */
[----:B------:R-:W-:-:S03]  /*11a0*/  SHF.R.U32.HI R31, RZ, 0x8, R19 ;  /* 0x00000008ff1f7819 */ /* 0x000fc60000011613 */
[----:B------:R-:W-:Y:S01]  /*11b0*/  IMAD.X R30, RZ, RZ, ~R12, P6 ;  /* 0x000000ffff1e7224 */ /* 0x000fe200030e0e0c */
[----:B------:R-:W-:Y:S02]  /*11c0*/  ISETP.NE.AND P6, PT, R22, RZ, PT ;  /* 0x000000ff1600720c */ /* 0x000fe40003fc5270 */
[----:B------:R-:W-:Y:S02]  /*11d0*/  LOP3.LUT R31, R31, 0x2, RZ, 0xc0, !PT ;  /* 0x000000021f1f7812 */ /* 0x000fe400078ec0ff */
[----:B------:R-:W-:Y:S02]  /*11e0*/  SEL R12, RZ, 0x20, !P2 ;  /* 0x00000020ff0c7807 */ /* 0x000fe40005000000 */
[----:B------:R-:W-:Y:S02]  /*11f0*/  ISETP.NE.AND P2, PT, R27, RZ, PT ;  /* 0x000000ff1b00720c */ /* 0x000fe40003f45270 */
[----:B------:R-:W-:Y:S02]  /*1200*/  SEL R27, RZ, 0x1000, !P6 ;  /* 0x00001000ff1b7807 */ /* 0x000fe40007000000 */
[----:B------:R-:W-:-:S04]  /*1210*/  ISETP.NE.U32.AND P6, PT, R31, R28, PT ;  /* 0x0000001c1f00720c */ /* 0x000fc80003fc5070 */
[----:B------:R-:W-:Y:S02]  /*1220*/  ISETP.NE.AND.EX P6, PT, RZ, R30, PT, P6 ;  /* 0x0000001eff00720c */ /* 0x000fe40003fc5360 */
[----:B------:R-:W0:Y:S02]  /*1230*/  LDC.64 R30, c[0x0][0x388] ;  /* 0x0000e200ff1e7b82 */ /* 0x000e240000000a00 */
[----:B0-----:R-:W-:-:S05]  /*1240*/  IMAD.WIDE.U32 R30, R29, 0x18, R30 ;  /* 0x000000181d1e7825 */ /* 0x001fca00078e001e */
[----:B------:R-:W2:Y:S01]  /*1250*/  LDG.E.64 R28, desc[UR4][R30.64] ;  /* 0x000000041e1c7981 */ /* 0x000ea2000c1e1b00 */
[----:B------:R-:W-:Y:S01]  /*1260*/  IMAD.SHL.U32 R3, R3, 0x8, RZ ;  /* 0x0000000803037824 */ /* 0x000fe200078e00ff */
[----:B------:R-:W-:Y:S01]  /*1270*/  IADD3 R32, P5, PT, R32, R37, RZ ;  /* 0x0000002520207210 */ /* 0x000fe20007fbe0ff */
[----:B------:R-:W-:Y:S01]  /*1280*/  IMAD.X R23, RZ, RZ, R23, P4 ;  /* 0x000000ffff177224 */ /* 0x000fe200020e0617 */
[----:B--2---:R-:W-:-:S04]  /*1290*/  LOP3.LUT R0, R0, R28, RZ, 0xfc, !PT ;  /* 0x0000001c00007212 */ /* 0x004fc800078efcff */
[----:B------:R-:W-:Y:S02]  /*12a0*/  LOP3.LUT R0, R0, 0x8, R3, 0xf8, !PT ;  /* 0x0000000800007812 */ /* 0x000fe400078ef803 */
[----:B------:R-:W-:Y:S02]  /*12b0*/  SEL R3, RZ, 0x8000, !P2 ;  /* 0x00008000ff037807 */ /* 0x000fe40005000000 */
[----:B------:R-:W-:Y:S02]  /*12c0*/  ISETP.NE.AND P2, PT, R24, RZ, PT ;  /* 0x000000ff1800720c */ /* 0x000fe40003f45270 */
[----:B------:R-:W-:Y:S02]  /*12d0*/  LOP3.LUT R0, R27, R0, R12, 0xfe, !PT ;  /* 0x000000001b007212 */ /* 0x000fe400078efe0c */
[----:B------:R-:W-:Y:S02]  /*12e0*/  SEL R12, RZ, 0x400, !P6 ;  /* 0x00000400ff0c7807 */ /* 0x000fe40007000000 */
[----:B------:R-:W-:-:S02]  /*12f0*/  SEL R22, RZ, 0x100, !P2 ;  /* 0x00000100ff167807 */ /* 0x000fc40005000000 */
[----:B------:R-:W-:Y:S02]  /*1300*/  ISETP.NE.AND P2, PT, R25, RZ, PT ;  /* 0x000000ff1900720c */ /* 0x000fe40003f45270 */
[----:B------:R-:W-:Y:S02]  /*1310*/  LOP3.LUT R0, R12, R0, R3, 0xfe, !PT ;  /* 0x000000000c007212 */ /* 0x000fe400078efe03 */
[----:B------:R-:W-:-:S04]  /*1320*/  SEL R3, RZ, 0x800000, !P2 ;  /* 0x00800000ff037807 */ /* 0x000fc80005000000 */
[----:B------:R-:W-:Y:S01]  /*1330*/  LOP3.LUT R0, R22, R0, R3, 0xfe, !PT ;  /* 0x0000000016007212 */ /* 0x000fe200078efe03 */
[----:B------:R-:W-:Y:S01]  /*1340*/  IMAD.X R3, RZ, RZ, R2, P5 ;  /* 0x000000ffff037224 */ /* 0x000fe200028e0602 */
[----:B------:R-:W-:-:S04]  /*1350*/  LEA R2, P4, R32, R15, 0x3 ;  /* 0x0000000f20027211 */ /* 0x000fc800078818ff */
[----:B------:R-:W-:Y:S02]  /*1360*/  LEA.HI.X R32, R32, R23, R3, 0x3, P4 ;  /* 0x0000001720207211 */ /* 0x000fe400020f1c03 */
[----:B------:R-:W-:Y:S01]  /*1370*/  ISETP.GT.U32.AND P4, PT, R2, 0xf7, PT ;  /* 0x000000f70200780c */ /* 0x000fe20003f84070 */
[----:B------:R-:W2:Y:S04]  /*1380*/  LDG.E.64 R22, desc[UR4][R30.64+0x8] ;  /* 0x000008041e167981 */ /* 0x000ea8000c1e1b00 */
[----:B------:R-:W3:Y:S01]  /*1390*/  LDG.E.64 R2, desc[UR4][R30.64+0x10] ;  /* 0x000010041e027981 */ /* 0x000ee2000c1e1b00 */
[----:B------:R-:W-:Y:S02]  /*13a0*/  ISETP.NE.AND P5, PT, R34, RZ, PT ;  /* 0x000000ff2200720c */ /* 0x000fe40003fa5270 */
[----:B------:R-:W-:-:S02]  /*13b0*/  ISETP.NE.AND P2, PT, R33, RZ, PT ;  /* 0x000000ff2100720c */ /* 0x000fc40003f45270 */
[----:B------:R-:W-:Y:S02]  /*13c0*/  ISETP.NE.AND P6, PT, R26, RZ, PT ;  /* 0x000000ff1a00720c */ /* 0x000fe40003fc5270 */
[----:B------:R-:W-:Y:S02]  /*13d0*/  SEL R15, RZ, 0x200000, !P5 ;  /* 0x00200000ff0f7807 */ /* 0x000fe40006800000 */
[----:B------:R-:W-:Y:S02]  /*13e0*/  IADD3 R36, P5, PT, R36, R11, RZ ;  /* 0x0000000b24247210 */ /* 0x000fe40007fbe0ff */
[----:B------:R-:W-:Y:S02]  /*13f0*/  IADD3.X R11, PT, PT, RZ, R9, RZ, P3, P0 ;  /* 0x00000009ff0b7210 */ /* 0x000fe40001fe04ff */
[----:B------:R-:W-:Y:S02]  /*1400*/  ISETP.GT.U32.AND.EX P2, PT, R14, RZ, PT, P2 ;  /* 0x000000ff0e00720c */ /* 0x000fe40003f44120 */
[----:B------:R-:W-:-:S02]  /*1410*/  SEL R12, RZ, 0x4000, !P6 ;  /* 0x00004000ff0c7807 */ /* 0x000fc40007000000 */
[----:B------:R-:W-:Y:S02]  /*1420*/  ISETP.GT.U32.AND.EX P3, PT, R13, RZ, PT, P1 ;  /* 0x000000ff0d00720c */ /* 0x000fe40003f64110 */
[----:B------:R-:W-:Y:S02]  /*1430*/  ISETP.GT.U32.AND P0, PT, R10, 0x7, PT ;  /* 0x000000070a00780c */ /* 0x000fe40003f04070 */
[----:B------:R-:W-:Y:S02]  /*1440*/  SEL R9, RZ, 0x400000, !P2 ;  /* 0x00400000ff097807 */ /* 0x000fe40005000000 */
[----:B------:R-:W-:Y:S02]  /*1450*/  LOP3.LUT R0, R12, R0, R15, 0xfe, !PT ;  /* 0x000000000c007212 */ /* 0x000fe400078efe0f */
[----:B------:R-:W-:Y:S02]  /*1460*/  SEL R10, RZ, 0x20000, !P3 ;  /* 0x00020000ff0a7807 */ /* 0x000fe40005800000 */
[----:B------:R-:W-:Y:S01]  /*1470*/  ISETP.GT.U32.AND P2, PT, R8, 0xf, PT ;  /* 0x0000000f0800780c */ /* 0x000fe20003f44070 */
[----:B------:R-:W-:Y:S01]  /*1480*/  IMAD.X R8, RZ, RZ, R11, P5 ;  /* 0x000000ffff087224 */ /* 0x000fe200028e060b */
[----:B------:R-:W-:-:S02]  /*1490*/  ISETP.GT.U32.AND.EX P4, PT, R32, RZ, PT, P4 ;  /* 0x000000ff2000720c */ /* 0x000fc40003f84140 */
[----:B------:R-:W-:Y:S02]  /*14a0*/  ISETP.GT.U32.AND.EX P0, PT, R7, RZ, PT, P0 ;  /* 0x000000ff0700720c */ /* 0x000fe40003f04100 */
[----:B------:R-:W-:Y:S02]  /*14b0*/  ISETP.GT.U32.AND P1, PT, R36, 0x11, PT ;  /* 0x000000112400780c */ /* 0x000fe40003f24070 */
[----:B------:R-:W-:Y:S02]  /*14c0*/  LOP3.LUT R0, R9, R0, R10, 0xfe, !PT ;  /* 0x0000000009007212 */ /* 0x000fe400078efe0a */
[----:B------:R-:W-:Y:S02]  /*14d0*/  SEL R9, RZ, 0x40000, !P4 ;  /* 0x00040000ff097807 */ /* 0x000fe40006000000 */
[----:B------:R-:W-:Y:S02]  /*14e0*/  SEL R7, RZ, 0x1000000, !P0 ;  /* 0x01000000ff077807 */ /* 0x000fe40004000000 */
[----:B------:R-:W-:-:S02]  /*14f0*/  ISETP.GT.U32.AND.EX P1, PT, R8, RZ, PT, P1 ;  /* 0x000000ff0800720c */ /* 0x000fc40003f24110 */
[----:B------:R-:W-:Y:S02]  /*1500*/  ISETP.GT.U32.AND.EX P0, PT, R5, RZ, PT, P2 ;  /* 0x000000ff0500720c */ /* 0x000fe40003f04120 */
[----:B------:R-:W-:Y:S02]  /*1510*/  ISETP.GT.U32.AND P2, PT, R6, -0x21, PT ;  /* 0xffffffdf0600780c */ /* 0x000fe40003f44070 */
[----:B------:R-:W-:Y:S02]  /*1520*/  LOP3.LUT R5, R9, R0, R7, 0xfe, !PT ;  /* 0x0000000009057212 */ /* 0x000fe400078efe07 */
[----:B------:R-:W-:Y:S02]  /*1530*/  SEL R0, RZ, 0x100000, !P1 ;  /* 0x00100000ff007807 */ /* 0x000fe40004800000 */
[----:B------:R-:W-:Y:S02]  /*1540*/  SEL R6, RZ, 0x10000, !P0 ;  /* 0x00010000ff067807 */ /* 0x000fe40004000000 */
[----:B------:R-:W-:-:S02]  /*1550*/  ISETP.GT.U32.AND.EX P0, PT, R4, -0x1, PT, P2 ;  /* 0xffffffff0400780c */ /* 0x000fc40003f04120 */
[----:B------:R-:W-:Y:S02]  /*1560*/  LOP3.LUT R5, R6, R5, R0, 0xfe, !PT ;  /* 0x0000000506057212 */ /* 0x000fe400078efe00 */
[----:B------:R-:W-:-:S04]  /*1570*/  SEL R0, RZ, 0x40, !P0 ;  /* 0x00000040ff007807 */ /* 0x000fc80004000000 */
[----:B------:R-:W-:Y:S02]  /*1580*/  LOP3.LUT R0, R18, R5, R0, 0xfe, !PT ;  /* 0x0000000512007212 */ /* 0x000fe400078efe00 */
[----:B------:R-:W-:Y:S02]  /*1590*/  LOP3.LUT R19, R29, R19, RZ, 0xfc, !PT ;  /* 0x000000131d137212 */ /* 0x000fe400078efcff */
        /* <DEDUP_REMOVED lines=9> */
.L_x_4:
        /* <DEDUP_REMOVED lines=13> */
.L_x_58:


//--------------------- .text._Z20passo_bool_18_parte5P10ulonglong3S0_y --------------------------
	.section	.text._Z20passo_bool_18_parte5P10ulonglong3S0_y,"ax",@progbits
	.align	128
        .global         _Z20passo_bool_18_parte5P10ulonglong3S0_y
        .type           _Z20passo_bool_18_parte5P10ulonglong3S0_y,@function
        .size           _Z20passo_bool_18_parte5P10ulonglong3S0_y,(.L_x_59 - _Z20passo_bool_18_parte5P10ulonglong3S0_y)
        .other          _Z20passo_bool_18_parte5P10ulonglong3S0_y,@"STO_CUDA_ENTRY STV_DEFAULT"
_Z20passo_bool_18_parte5P10ulonglong3S0_y:
.text._Z20passo_bool_18_parte5P10ulonglong3S0_y:
        /* <DEDUP_REMOVED lines=16> */
[----:B------:R-:W4:Y:S04]  /*0100*/  LDG.E.64 R2, desc[UR4][R16.64+0x8] ;  /* 0x0000080410027981 */ /* 0x000f28000c1e1b00 */
[----:B------:R0:W5:Y:S01]  /*0110*/  LDG.E.64 R8, desc[UR4][R16.64+0x10] ;  /* 0x0000100410087981 */ /* 0x000162000c1e1b00 */
[----:B---3--:R-:W-:-:S05]  /*0120*/  IMAD.WIDE.U32 R4, R11, 0x18, R4 ;  /* 0x000000180b047825 */ /* 0x008fca00078e0004 */
[----:B------:R-:W3:Y:S01]  /*0130*/  LDG.E.64 R10, desc[UR4][R4.64+0x8] ;  /* 0x00000804040a7981 */ /* 0x000ee2000c1e1b00 */
[C-C-:B--2---:R-:W-:Y:S01]  /*0140*/  SHF.R.U64 R13, R6.reuse, 0x8, R7.reuse ;  /* 0x00000008060d7819 */ /* 0x144fe20000001207 */
[C---:B------:R-:W-:Y:S01]  /*0150*/  IMAD.SHL.U32 R21, R6.reuse, 0x4000, RZ ;  /* 0x0000400006157824 */ /* 0x040fe200078e00ff */
[----:B------:R-:W-:Y:S02]  /*0160*/  SHF.R.U64 R19, R6, 0x1, R7 ;  /* 0x0000000106137819 */ /* 0x000fe40000001207 */
[C-C-:B----4-:R-:W-:Y:S02]  /*0170*/  SHF.R.U64 R26, R2.reuse, 0x13, R3.reuse ;  /* 0x00000013021a7819 */ /* 0x150fe40000001203 */
[----:B------:R-:W-:Y:S02]  /*0180*/  SHF.R.U64 R28, R2, 0x14, R3 ;  /* 0x00000014021c7819 */ /* 0x000fe40000001203 */
[----:B------:R-:W-:Y:S02]  /*0190*/  SHF.R.U32.HI R18, RZ, 0x1e, R7 ;  /* 0x0000001eff127819 */ /* 0x000fe40000011607 */
[----:B------:R-:W-:-:S02]  /*01a0*/  LOP3.LUT R0, R13, R28, R26, 0xe, !PT ;  /* 0x0000001c0d007212 */ /* 0x000fc400078e0e1a */
[C-C-:B------:R-:W-:Y:S02]  /*01b0*/  SHF.R.U64 R15, R6.reuse, 0x18, R7.reuse ;  /* 0x00000018060f7819 */ /* 0x140fe40000001207 */
[----:B------:R-:W-:Y:S02]  /*01c0*/  SHF.R.U64 R12, R6, 0xe, R7 ;  /* 0x0000000e060c7819 */ /* 0x000fe40000001207 */
[----:B------:R-:W-:Y:S02]  /*01d0*/  SHF.R.U64 R25, R2, 0x10, R3 ;  /* 0x0000001002197819 */ /* 0x000fe40000001203 */
[----:B------:R-:W-:Y:S02]  /*01e0*/  LOP3.LUT R18, R18, 0x1, R19, 0x8, !PT ;  /* 0x0000000112127812 */ /* 0x000fe400078e0813 */
[----:B------:R-:W-:Y:S02]  /*01f0*/  LOP3.LUT R19, R21, 0x1, R0, 0xc8, !PT ;  /* 0x0000000115137812 */ /* 0x000fe400078ec800 */
[----:B------:R-:W-:-:S02]  /*0200*/  SHF.R.U64 R24, R6, 0x1f, R7 ;  /* 0x0000001f06187819 */ /* 0x000fc40000001207 */
[----:B------:R-:W-:Y:S02]  /*0210*/  SHF.R.U32.HI R0, RZ, 0x1b, R3 ;  /* 0x0000001bff007819 */ /* 0x000fe40000011603 */
[----:B------:R-:W-:Y:S02]  /*0220*/  LOP3.LUT R25, R25, R15, R12, 0xe0, !PT ;  /* 0x0000000f19197212 */ /* 0x000fe400078ee00c */
[--C-:B------:R-:W-:Y:S02]  /*0230*/  SHF.R.U32.HI R12, RZ, 0x1b, R7.reuse ;  /* 0x0000001bff0c7819 */ /* 0x100fe40000011607 */
[----:B------:R-:W-:Y:S02]  /*0240*/  SHF.R.U64 R31, R6, 0x11, R7 ;  /* 0x00000011061f7819 */ /* 0x000fe40000001207 */
[----:B------:R-:W-:Y:S02]  /*0250*/  SHF.R.U64 R29, R2, 0x5, R3 ;  /* 0x00000005021d7819 */ /* 0x000fe40000001203 */
[----:B------:R-:W-:-:S02]  /*0260*/  SHF.R.U64 R23, R6, 0xa, R7 ;  /* 0x0000000a06177819 */ /* 0x000fc40000001207 */
[----:B------:R-:W-:Y:S02]  /*0270*/  SHF.R.U32.HI R21, RZ, 0x5, R7 ;  /* 0x00000005ff157819 */ /* 0x000fe40000011607 */
[C-C-:B------:R-:W-:Y:S02]  /*0280*/  SHF.R.U64 R14, R2.reuse, 0x3, R3.reuse ;  /* 0x00000003020e7819 */ /* 0x140fe40000001203 */
[C-C-:B------:R-:W-:Y:S02]  /*0290*/  SHF.R.U64 R22, R2.reuse, 0x4, R3.reuse ;  /* 0x0000000402167819 */ /* 0x140fe40000001203 */
[----:B------:R-:W-:Y:S02]  /*02a0*/  LOP3.LUT R24, R13, R0, R24, 0xe0, !PT ;  /* 0x000000000d187212 */ /* 0x000fe400078ee018 */
[----:B------:R-:W-:Y:S02]  /*02b0*/  SHF.R.U64 R27, R2, 0x12, R3 ;  /* 0x00000012021b7819 */ /* 0x000fe40000001203 */
[----:B0-----:R-:W-:-:S02]  /*02c0*/  SHF.R.U64 R16, R6, 0x17, R7 ;  /* 0x0000001706107819 */ /* 0x001fc40000001207 */
[----:B------:R-:W-:Y:S02]  /*02d0*/  SHF.R.U64 R34, R6, 0x1b, R7 ;  /* 0x0000001b06227819 */ /* 0x000fe40000001207 */
[C-C-:B------:R-:W-:Y:S02]  /*02e0*/  LOP3.LUT R32, R29.reuse, R31, R12.reuse, 0x80, !PT ;  /* 0x0000001f1d207212 */ /* 0x140fe400078e800c */
[C---:B------:R-:W-:Y:S02]  /*02f0*/  LOP3.LUT R23, R29.reuse, R14, R23, 0xfe, !PT ;  /* 0x0000000e1d177212 */ /* 0x040fe400078efe17 */
[----:B------:R-:W-:Y:S01]  /*0300*/  LOP3.LUT R12, R22, R21, R12, 0xfe, !PT ;  /* 0x00000015160c7212 */ /* 0x000fe200078efe0c */
[----:B------:R-:W-:Y:S01]  /*0310*/  IMAD.SHL.U32 R32, R32, 0x1000, RZ ;  /* 0x0000100020207824 */ /* 0x000fe200078e00ff */
[----:B------:R-:W-:Y:S02]  /*0320*/  LOP3.LUT R25, R24, R27, R25, 0xfe, !PT ;  /* 0x0000001b18197212 */ /* 0x000fe400078efe19 */
[----:B------:R-:W-:-:S02]  /*0330*/  LOP3.LUT R14, R29, 0x1, R14, 0xc8, !PT ;  /* 0x000000011d0e7812 */ /* 0x000fc400078ec80e */
[----:B------:R-:W-:Y:S02]  /*0340*/  LOP3.LUT R21, R29, R16, R21, 0x20, !PT ;  /* 0x000000101d157212 */ /* 0x000fe400078e2015 */
[----:B------:R-:W-:Y:S02]  /*0350*/  LOP3.LUT R34, R34, R29, RZ, 0xc0, !PT ;  /* 0x0000001d22227212 */ /* 0x000fe400078ec0ff */
[----:B------:R-:W-:Y:S02]  /*0360*/  LOP3.LUT R27, R19, R18, RZ, 0xfc, !PT ;  /* 0x00000012131b7212 */ /* 0x000fe400078efcff */
[----:B------:R-:W-:Y:S01]  /*0370*/  SHF.R.U64 R18, R6, 0x16, R7 ;  /* 0x0000001606127819 */ /* 0x000fe20000001207 */
[----:B------:R-:W-:Y:S01]  /*0380*/  IMAD.SHL.U32 R34, R34, 0x20000000, RZ ;  /* 0x2000000022227824 */ /* 0x000fe200078e00ff */
[--C-:B------:R-:W-:Y:S02]  /*0390*/  SHF.R.U32.HI R24, RZ, 0xb, R3.reuse ;  /* 0x0000000bff187819 */ /* 0x100fe40000011603 */
[----:B------:R-:W-:-:S02]  /*03a0*/  SHF.R.U64 R29, R2, 0xf, R3 ;  /* 0x0000000f021d7819 */ /* 0x000fc40000001203 */
[--C-:B------:R-:W-:Y:S02]  /*03b0*/  SHF.R.U32.HI R17, RZ, 0x3, R3.reuse ;  /* 0x00000003ff117819 */ /* 0x100fe40000011603 */
[----:B------:R-:W-:Y:S02]  /*03c0*/  SHF.R.U32.HI R20, RZ, 0x2, R3 ;  /* 0x00000002ff147819 */ /* 0x000fe40000011603 */
[----:B------:R-:W-:Y:S02]  /*03d0*/  LOP3.LUT R24, R24, R18, R29, 0x80, !PT ;  /* 0x0000001218187212 */ /* 0x000fe400078e801d */
[----:B-----5:R-:W-:Y:S02]  /*03e0*/  LOP3.LUT R29, R8, 0x200, RZ, 0xc0, !PT ;  /* 0x00000200081d7812 */ /* 0x020fe400078ec0ff */
[----:B------:R-:W-:Y:S02]  /*03f0*/  LOP3.LUT R17, R22, R17, R20, 0xfe, !PT ;  /* 0x0000001116117212 */ /* 0x000fe400078efe14 */
[----:B------:R-:W-:-:S02]  /*0400*/  SHF.R.U64 R20, R6, 0x5, R7 ;  /* 0x0000000506147819 */ /* 0x000fc40000001207 */
[----:B------:R-:W-:Y:S02]  /*0410*/  SHF.R.U32.HI R19, RZ, 0x16, R3 ;  /* 0x00000016ff137819 */ /* 0x000fe40000011603 */
[----:B------:R-:W-:Y:S02]  /*0420*/  LOP3.LUT P2, RZ, R29, 0x100000, R2, 0xf8, !PT ;  /* 0x001000001dff7812 */ /* 0x000fe4000784f802 */
[----:B------:R-:W-:Y:S02]  /*0430*/  LOP3.LUT R29, R8, 0x400, RZ, 0xc0, !PT ;  /* 0x00000400081d7812 */ /* 0x000fe400078ec0ff */
[----:B------:R-:W-:Y:S02]  /*0440*/  LOP3.LUT R19, R22, R19, R20, 0x8, !PT ;  /* 0x0000001316137212 */ /* 0x000fe400078e0814 */
[C---:B------:R-:W-:Y:S02]  /*0450*/  LOP3.LUT R33, R8.reuse, 0x100, RZ, 0xc0, !PT ;  /* 0x0000010008217812 */ /* 0x040fe400078ec0ff */
[----:B------:R-:W-:-:S02]  /*0460*/  SHF.R.U64 R30, R8, 0x7, R9 ;  /* 0x00000007081e7819 */ /* 0x000fc40000001209 */
[----:B------:R-:W-:Y:S02]  /*0470*/  SHF.R.U32.HI R20, RZ, 0x11, R3 ;  /* 0x00000011ff147819 */ /* 0x000fe40000011603 */
[--C-:B------:R-:W-:Y:S02]  /*0480*/  LOP3.LUT P0, RZ, R29, 0x100000, R2.reuse, 0xf8, !PT ;  /* 0x001000001dff7812 */ /* 0x100fe4000780f802 */
[----:B------:R-:W-:Y:S02]  /*0490*/  LOP3.LUT P1, RZ, R33, 0x80000, R2, 0xf8, !PT ;  /* 0x0008000021ff7812 */ /* 0x000fe4000782f802 */
[----:B------:R-:W-:Y:S02]  /*04a0*/  LOP3.LUT R23, R15, R23, R22, 0xe, !PT ;  /* 0x000000170f177212 */ /* 0x000fe400078e0e16 */
[----:B------:R-:W-:Y:S02]  /*04b0*/  LOP3.LUT R29, R3, 0x1000000, RZ, 0xc0, !PT ;  /* 0x01000000031d7812 */ /* 0x000fe400078ec0ff */
[----:B------:R-:W-:-:S02]  /*04c0*/  LOP3.LUT R27, R27, 0x1, R30, 0xf8, !PT ;  /* 0x000000011b1b7812 */ /* 0x000fc400078ef81e */
[----:B------:R-:W-:Y:S02]  /*04d0*/  LOP3.LUT R22, R22, 0x1, R20, 0x40, !PT ;  /* 0x0000000116167812 */ /* 0x000fe400078e4014 */
[----:B------:R-:W-:Y:S02]  /*04e0*/  LOP3.LUT P1, RZ, R29, RZ, RZ, 0xfc, P1 ;  /* 0x000000ff1dff7212 */ /* 0x000fe4000082fcff */
[----:B---3--:R-:W-:Y:S02]  /*04f0*/  LOP3.LUT R10, R10, R27, R22, 0xfe, !PT ;  /* 0x0000001b0a0a7212 */ /* 0x008fe400078efe16 */
[----:B------:R-:W-:Y:S02]  /*0500*/  SHF.R.U32.HI R22, RZ, 0xd, R3 ;  /* 0x0000000dff167819 */ /* 0x000fe40000011603 */
[----:B------:R-:W-:Y:S02]  /*0510*/  LOP3.LUT R27, R3, 0x2000000, RZ, 0xc0, !PT ;  /* 0x02000000031b7812 */ /* 0x000fe400078ec0ff */
[----:B------:R-:W-:-:S02]  /*0520*/  SEL R29, RZ, 0x1, P1 ;  /* 0x00000001ff1d7807 */ /* 0x000fc40000800000 */
[----:B------:R-:W-:Y:S02]  /*0530*/  LOP3.LUT R10, R10, 0x1, R21, 0xf8, !PT ;  /* 0x000000010a0a7812 */ /* 0x000fe400078ef815 */
[----:B------:R-:W-:Y:S02]  /*0540*/  LOP3.LUT R21, R22, R24, R15, 0x80, !PT ;  /* 0x0000001816157212 */ /* 0x000fe400078e800f */
[----:B------:R-:W-:Y:S02]  /*0550*/  LOP3.LUT P2, RZ, R27, RZ, RZ, 0xfc, P2 ;  /* 0x000000ff1bff7212 */ /* 0x000fe4000104fcff */
[--C-:B------:R-:W-:Y:S02]  /*0560*/  LOP3.LUT R24, R15, 0x1, R22.reuse, 0x80, !PT ;  /* 0x000000010f187812 */ /* 0x100fe400078e8016 */
[----:B------:R-:W-:Y:S02]  /*0570*/  LOP3.LUT R27, R3, 0x4000000, RZ, 0xc0, !PT ;  /* 0x04000000031b7812 */ /* 0x000fe400078ec0ff */
[----:B------:R-:W-:-:S02]  /*0580*/  LOP3.LUT R23, R23, 0x1, R22, 0x40, !PT ;  /* 0x0000000117177812 */ /* 0x000fc400078e4016 */
[----:B------:R-:W-:Y:S02]  /*0590*/  LOP3.LUT R26, R29, 0x1, R26, 0xf8, !PT ;  /* 0x000000011d1a7812 */ /* 0x000fe400078ef81a */
[--C-:B------:R-:W-:Y:S02]  /*05a0*/  SHF.R.U32.HI R29, RZ, 0xd, R7.reuse ;  /* 0x0000000dff1d7819 */ /* 0x100fe40000011607 */
[----:B------:R-:W-:Y:S02]  /*05b0*/  SHF.R.U32.HI R33, RZ, 0xe, R7 ;  /* 0x0000000eff217819 */ /* 0x000fe40000011607 */
[--C-:B------:R-:W-:Y:S02]  /*05c0*/  SHF.R.U32.HI R36, RZ, 0x8, R3.reuse ;  /* 0x00000008ff247819 */ /* 0x100fe40000011603 */
[----:B------:R-:W-:Y:S02]  /*05d0*/  SHF.R.U64 R30, R2, 0xe, R3 ;  /* 0x0000000e021e7819 */ /* 0x000fe40000001203 */
[----:B------:R-:W-:-:S02]  /*05e0*/  LOP3.LUT R21, R24, R18, R21, 0x40, !PT ;  /* 0x0000001218157212 */ /* 0x000fc400078e4015 */
[----:B------:R-:W-:Y:S02]  /*05f0*/  LOP3.LUT P0, RZ, R27, RZ, RZ, 0xfc, P0 ;  /* 0x000000ff1bff7212 */ /* 0x000fe4000000fcff */
[----:B------:R-:W-:Y:S02]  /*0600*/  LOP3.LUT R24, R24, R10, R23, 0xfe, !PT ;  /* 0x0000000a18187212 */ /* 0x000fe400078efe17 */
[----:B------:R-:W-:Y:S02]  /*0610*/  SHF.R.U32.HI R10, RZ, 0xa, R3 ;  /* 0x0000000aff0a7819 */ /* 0x000fe40000011603 */
[----:B------:R-:W-:Y:S02]  /*0620*/  LOP3.LUT R29, R29, R36, R33, 0x70, !PT ;  /* 0x000000241d1d7212 */ /* 0x000fe400078e7021 */
[----:B------:R-:W-:Y:S02]  /*0630*/  LOP3.LUT R35, R36, 0x1, R30, 0x4c, !PT ;  /* 0x0000000124237812 */ /* 0x000fe400078e4c1e */
[----:B------:R-:W-:-:S02]  /*0640*/  SEL R27, RZ, 0x1, P2 ;  /* 0x00000001ff1b7807 */ /* 0x000fc40001000000 */
[----:B------:R-:W-:Y:S02]  /*0650*/  SEL R23, RZ, 0x1, P0 ;  /* 0x00000001ff177807 */ /* 0x000fe40000000000 */
[----:B------:R-:W-:Y:S02]  /*0660*/  LOP3.LUT R36, R10, R36, R33, 0x70, !PT ;  /* 0x000000240a247212 */ /* 0x000fe400078e7021 */
[----:B------:R-:W-:Y:S02]  /*0670*/  LOP3.LUT R24, R24, R29, R35, 0xf8, !PT ;  /* 0x0000001d18187212 */ /* 0x000fe400078ef823 */
[----:B------:R-:W-:Y:S02]  /*0680*/  SHF.R.U64 R29, R6, 0x12, R7 ;  /* 0x00000012061d7819 */ /* 0x000fe40000001207 */
[--C-:B------:R-:W-:Y:S02]  /*0690*/  LOP3.LUT R27, R27, 0x1, R28.reuse, 0xf8, !PT ;  /* 0x000000011b1b7812 */ /* 0x100fe400078ef81c */
[----:B------:R-:W-:-:S02]  /*06a0*/  LOP3.LUT R28, R23, 0x1, R28, 0xf8, !PT ;  /* 0x00000001171c7812 */ /* 0x000fc400078ef81c */
[----:B------:R-:W-:Y:S02]  /*06b0*/  LOP3.LUT R23, R36, R35, RZ, 0xc0, !PT ;  /* 0x0000002324177212 */ /* 0x000fe400078ec0ff */
[----:B------:R-:W-:Y:S02]  /*06c0*/  LOP3.LUT R36, R29, 0x1, R22, 0x4c, !PT ;  /* 0x000000011d247812 */ /* 0x000fe400078e4c16 */
[----:B------:R-:W-:Y:S02]  /*06d0*/  SHF.R.U32.HI R29, RZ, 0x8, R7 ;  /* 0x00000008ff1d7819 */ /* 0x000fe40000011607 */
[----:B------:R-:W-:Y:S02]  /*06e0*/  LOP3.LUT R25, R36, R25, R18, 0xe0, !PT ;  /* 0x0000001924197212 */ /* 0x000fe400078ee012 */
[----:B------:R-:W-:Y:S02]  /*06f0*/  SHF.R.U32.HI R35, RZ, 0x14, R3 ;  /* 0x00000014ff237819 */ /* 0x000fe40000011603 */
[----:B------:R-:W-:-:S02]  /*0700*/  LOP3.LUT R24, R24, R25, RZ, 0xfc, !PT ;  /* 0x0000001918187212 */ /* 0x000fc400078efcff */
[----:B------:R-:W-:Y:S02]  /*0710*/  SHF.R.U64 R25, R6, 0x1d, R7 ;  /* 0x0000001d06197819 */ /* 0x000fe40000001207 */
[--C-:B------:R-:W-:Y:S02]  /*0720*/  LOP3.LUT R26, R26, 0x1, R13.reuse, 0x6c, !PT ;  /* 0x000000011a1a7812 */ /* 0x100fe400078e6c0d */
[----:B------:R-:W-:Y:S02]  /*0730*/  LOP3.LUT R25, R36, R25, R13, 0x80, !PT ;  /* 0x0000001924197212 */ /* 0x000fe400078e800d */
[----:B------:R-:W-:Y:S02]  /*0740*/  SHF.R.U32.HI R36, RZ, 0x13, R3 ;  /* 0x00000013ff247819 */ /* 0x000fe40000011603 */
[----:B------:R-:W-:Y:S02]  /*0750*/  LOP3.LUT R27, R27, 0x1, R13, 0x6c, !PT ;  /* 0x000000011b1b7812 */ /* 0x000fe400078e6c0d */
[----:B------:R-:W-:-:S02]  /*0760*/  LOP3.LUT R35, R29, R35, R36, 0xe, !PT ;  /* 0x000000231d237212 */ /* 0x000fc400078e0e24 */
[----:B------:R-:W-:Y:S02]  /*0770*/  SHF.L.U64.HI R36, R6, 0xe, R7 ;  /* 0x0000000e06247819 */ /* 0x000fe40000010207 */
[----:B------:R-:W-:Y:S02]  /*0780*/  LOP3.LUT R29, R8, 0x20, RZ, 0xc0, !PT ;  /* 0x00000020081d7812 */ /* 0x000fe400078ec0ff */
[----:B------:R-:W-:Y:S02]  /*0790*/  LOP3.LUT R35, R36, 0x100000, R35, 0xc8, !PT ;  /* 0x0010000024237812 */ /* 0x000fe400078ec823 */
[----:B------:R-:W-:Y:S02]  /*07a0*/  SHF.L.U64.HI R36, R2, 0x1, R3 ;  /* 0x0000000102247819 */ /* 0x000fe40000010203 */
[----:B------:R-:W-:Y:S02]  /*07b0*/  LOP3.LUT P0, RZ, R29, 0x400000, R2, 0xf8, !PT ;  /* 0x004000001dff7812 */ /* 0x000fe4000780f802 */
[----:B------:R-:W-:-:S02]  /*07c0*/  LOP3.LUT R35, R35, 0x200000, R36, 0xf8, !PT ;  /* 0x0020000023237812 */ /* 0x000fc400078ef824 */
[--C-:B------:R-:W-:Y:S02]  /*07d0*/  SHF.R.U32.HI R36, RZ, 0x2, R3.reuse ;  /* 0x00000002ff247819 */ /* 0x100fe40000011603 */
[----:B------:R-:W-:Y:S02]  /*07e0*/  LOP3.LUT R29, R3, 0x8000000, RZ, 0xc0, !PT ;  /* 0x08000000031d7812 */ /* 0x000fe400078ec0ff */
[----:B------:R-:W-:Y:S02]  /*07f0*/  LOP3.LUT R35, R35, 0x4000, R36, 0xf8, !PT ;  /* 0x0000400023237812 */ /* 0x000fe400078ef824 */
[----:B------:R-:W-:Y:S02]  /*0800*/  SHF.R.U32.HI R36, RZ, 0x1, R3 ;  /* 0x00000001ff247819 */ /* 0x000fe40000011603 */
[----:B------:R-:W-:Y:S02]  /*0810*/  LOP3.LUT P0, RZ, R29, RZ, RZ, 0xfc, P0 ;  /* 0x000000ff1dff7212 */ /* 0x000fe4000000fcff */
[----:B------:R-:W-:-:S02]  /*0820*/  LOP3.LUT R35, R35, 0x80000, R36, 0xf8, !PT ;  /* 0x0008000023237812 */ /* 0x000fc400078ef824 */
[----:B------:R-:W-:Y:S02]  /*0830*/  SHF.R.U64 R36, R2, 0x16, R3 ;  /* 0x0000001602247819 */ /* 0x000fe40000001203 */
[----:B------:R-:W-:Y:S02]  /*0840*/  SEL R29, RZ, 0x1, P0 ;  /* 0x00000001ff1d7807 */ /* 0x000fe40000000000 */
[----:B------:R-:W-:Y:S02]  /*0850*/  LOP3.LUT R28, R28, 0x1, R13, 0x6c, !PT ;  /* 0x000000011c1c7812 */ /* 0x000fe400078e6c0d */
[----:B------:R-:W-:-:S04]  /*0860*/  LOP3.LUT R29, R29, 0x1, R36, 0xf8, !PT ;  /* 0x000000011d1d7812 */ /* 0x000fc800078ef824 */
[----:B------:R-:W-:Y:S02]  /*0870*/  LOP3.LUT R29, R29, 0x1, R13, 0x6c, !PT ;  /* 0x000000011d1d7812 */ /* 0x000fe400078e6c0d */
[----:B------:R-:W-:Y:S01]  /*0880*/  LOP3.LUT R13, R36, R13, RZ, 0x30, !PT ;  /* 0x0000000d240d7212 */ /* 0x000fe200078e30ff */
[----:B------:R-:W-:-:S05]  /*0890*/  IMAD.SHL.U32 R36, R8, 0x100, RZ ;  /* 0x0000010008247824 */ /* 0x000fca00078e00ff */
[----:B------:R-:W-:Y:S01]  /*08a0*/  LOP3.LUT R35, R35, 0x8000, R36, 0xf8, !PT ;  /* 0x0000800023237812 */ /* 0x000fe200078ef824 */
[----:B------:R-:W-:-:S05]  /*08b0*/  IMAD.SHL.U32 R36, R13, 0x8000000, RZ ;  /* 0x080000000d247824 */ /* 0x000fca00078e00ff */
[----:B------:R-:W-:-:S04]  /*08c0*/  LOP3.LUT R13, R35, 0x8000000, R36, 0xf8, !PT ;  /* 0x08000000230d7812 */ /* 0x000fc800078ef824 */
[----:B------:R-:W-:Y:S02]  /*08d0*/  LOP3.LUT R13, R13, 0x20000000, R34, 0xf8, !PT ;  /* 0x200000000d0d7812 */ /* 0x000fe400078ef822 */
[----:B------:R-:W-:Y:S02]  /*08e0*/  LOP3.LUT R34, R2, R6, RZ, 0xfc, !PT ;  /* 0x0000000602227212 */ /* 0x000fe400078efcff */
[----:B------:R-:W-:-:S04]  /*08f0*/  LOP3.LUT R11, R13, R11, RZ, 0xfc, !PT ;  /* 0x0000000b0d0b7212 */ /* 0x000fc800078efcff */
[----:B------:R-:W-:Y:S02]  /*0900*/  LOP3.LUT R32, R11, 0x1000, R32, 0xf8, !PT ;  /* 0x000010000b207812 */ /* 0x000fe400078ef820 */
[----:B------:R-:W-:-:S04]  /*0910*/  SHF.R.U64 R11, R6, 0x10, R7 ;  /* 0x00000010060b7819 */ /* 0x000fc80000001207 */
[----:B------:R-:W-:-:S04]  /*0920*/  LOP3.LUT R13, R11, R22, R15, 0xe0, !PT ;  /* 0x000000160b0d7212 */ /* 0x000fc800078ee00f */
[----:B------:R-:W-:Y:S02]  /*0930*/  LOP3.LUT R31, R12, R13, R31, 0x80, !PT ;  /* 0x0000000d0c1f7212 */ /* 0x000fe400078e801f */
[----:B------:R-:W-:-:S04]  /*0940*/  LOP3.LUT R13, R3, R7, RZ, 0xfc, !PT ;  /* 0x00000007030d7212 */ /* 0x000fc800078efcff */
[----:B------:R-:W-:-:S04]  /*0950*/  SHF.R.U64 R34, R34, 0x11, R13 ;  /* 0x0000001122227819 */ /* 0x000fc8000000120d */
[----:B------:R-:W-:-:S04]  /*0960*/  LOP3.LUT R34, R34, R22, R15, 0xe, !PT ;  /* 0x0000001622227212 */ /* 0x000fc800078e0e0f */
[----:B------:R-:W-:Y:S02]  /*0970*/  LOP3.LUT R34, R12, R34, R11, 0x80, !PT ;  /* 0x000000220c227212 */ /* 0x000fe400078e800b */
[--C-:B------:R-:W-:Y:S02]  /*0980*/  SHF.R.U32.HI R12, RZ, 0xc, R7.reuse ;  /* 0x0000000cff0c7819 */ /* 0x100fe40000011607 */
[----:B------:R-:W-:-:S04]  /*0990*/  SHF.R.U32.HI R11, RZ, 0xb, R7 ;  /* 0x0000000bff0b7819 */ /* 0x000fc80000011607 */
[----:B------:R-:W-:Y:S02]  /*09a0*/  LOP3.LUT R10, R10, R12, R11, 0xfe, !PT ;  /* 0x0000000c0a0a7212 */ /* 0x000fe400078efe0b */
[----:B------:R-:W2:Y:S02]  /*09b0*/  LDG.E.64 R12, desc[UR4][R4.64+0x10] ;  /* 0x00001004040c7981 */ /* 0x000ea4000c1e1b00 */
[----:B------:R-:W-:Y:S02]  /*09c0*/  LOP3.LUT R30, R33, R10, R30, 0x4, !PT ;  /* 0x0000000a211e7212 */ /* 0x000fe400078e041e */
[----:B------:R-:W3:Y:S01]  /*09d0*/  LDG.E.64 R10, desc[UR4][R4.64] ;  /* 0x00000004040a7981 */ /* 0x000ee2000c1e1b00 */
[----:B------:R-:W-:Y:S02]  /*09e0*/  SHF.R.U64 R33, R8, 0x5, R9 ;  /* 0x0000000508217819 */ /* 0x000fe40000001209 */
[----:B------:R-:W-:Y:S02]  /*09f0*/  ISETP.GT.U32.AND P0, PT, R2, -0x1, PT ;  /* 0xffffffff0200780c */ /* 0x000fe40003f04070 */
[----:B------:R-:W-:-:S02]  /*0a00*/  LOP3.LUT R29, R29, R33, R0, 0xe0, !PT ;  /* 0x000000211d1d7212 */ /* 0x000fc400078ee000 */
[----:B------:R-:W-:Y:S02]  /*0a10*/  SHF.R.U32.HI R33, RZ, 0x9, R3 ;  /* 0x00000009ff217819 */ /* 0x000fe40000011603 */
[----:B------:R-:W-:Y:S02]  /*0a20*/  ISETP.GT.AND.EX P0, PT, R3, -0x1, PT, P0 ;  /* 0xffffffff0300780c */ /* 0x000fe40003f04300 */
[----:B------:R-:W-:Y:S02]  /*0a30*/  LOP3.LUT R33, R18, R33, R15, 0x10, !PT ;  /* 0x0000002112217212 */ /* 0x000fe400078e100f */
[--C-:B------:R-:W-:Y:S02]  /*0a40*/  SHF.R.U32.HI R0, RZ, 0x1e, R3.reuse ;  /* 0x0000001eff007819 */ /* 0x100fe40000011603 */
[----:B------:R-:W-:Y:S02]  /*0a50*/  SEL R18, RZ, 0xffffffff, !P0 ;  /* 0xffffffffff127807 */ /* 0x000fe40004000000 */
[----:B------:R-:W-:-:S02]  /*0a60*/  SHF.R.U64 R35, R2, 0x8, R3 ;  /* 0x0000000802237819 */ /* 0x000fc40000001203 */
[----:B------:R-:W-:Y:S02]  /*0a70*/  LOP3.LUT R15, R15, R0, R18, 0xfb, !PT ;  /* 0x000000000f0f7212 */ /* 0x000fe400078efb12 */
[----:B------:R-:W-:Y:S02]  /*0a80*/  LOP3.LUT R18, R14, R35, R22, 0xe0, !PT ;  /* 0x000000230e127212 */ /* 0x000fe400078ee016 */
[----:B------:R-:W-:Y:S02]  /*0a90*/  SHF.R.U64 R0, R6, 0xc, R7 ;  /* 0x0000000c06007819 */ /* 0x000fe40000001207 */
[----:B------:R-:W-:Y:S02]  /*0aa0*/  LOP3.LUT R24, R24, R18, R17, 0xf8, !PT ;  /* 0x0000001218187212 */ /* 0x000fe400078ef811 */
[----:B------:R-:W-:Y:S02]  /*0ab0*/  LOP3.LUT R14, R17, R14, R0, 0x80, !PT ;  /* 0x0000000e110e7212 */ /* 0x000fe400078e8000 */
[----:B------:R-:W-:-:S02]  /*0ac0*/  SHF.R.U32.HI R0, RZ, 0x18, R7 ;  /* 0x00000018ff007819 */ /* 0x000fc40000011607 */
[--C-:B------:R-:W-:Y:S02]  /*0ad0*/  SHF.R.U32.HI R17, RZ, 0x11, R7.reuse ;  /* 0x00000011ff117819 */ /* 0x100fe40000011607 */
[----:B------:R-:W-:-:S04]  /*0ae0*/  SHF.R.U32.HI R18, RZ, 0x12, R7 ;  /* 0x00000012ff127819 */ /* 0x000fc80000011607 */
[----:B------:R-:W-:Y:S02]  /*0af0*/  LOP3.LUT R18, R18, R0, R17, 0xfe, !PT ;  /* 0x0000000012127212 */ /* 0x000fe400078efe11 */
[--C-:B------:R-:W-:Y:S02]  /*0b00*/  SHF.R.U32.HI R17, RZ, 0x13, R7.reuse ;  /* 0x00000013ff117819 */ /* 0x100fe40000011607 */
[----:B------:R-:W-:-:S04]  /*0b10*/  SHF.R.U32.HI R0, RZ, 0x15, R7 ;  /* 0x00000015ff007819 */ /* 0x000fc80000011607 */
[----:B------:R-:W-:Y:S02]  /*0b20*/  LOP3.LUT R0, R0, R18, R17, 0xfe, !PT ;  /* 0x0000001200007212 */ /* 0x000fe400078efe11 */
[----:B------:R-:W-:Y:S02]  /*0b30*/  SHF.R.U32.HI R17, RZ, 0x16, R7 ;  /* 0x00000016ff117819 */ /* 0x000fe40000011607 */
[----:B------:R-:W-:Y:S02]  /*0b40*/  SHF.R.U32.HI R18, RZ, 0xe, R3 ;  /* 0x0000000eff127819 */ /* 0x000fe40000011603 */
[--C-:B------:R-:W-:Y:S02]  /*0b50*/  LOP3.LUT R33, R33, 0x1, R22.reuse, 0x40, !PT ;  /* 0x0000000121217812 */ /* 0x100fe400078e4016 */
[----:B------:R-:W-:Y:S02]  /*0b60*/  LOP3.LUT R0, R18, R0, R17, 0xfe, !PT ;  /* 0x0000000012007212 */ /* 0x000fe400078efe11 */
[----:B------:R-:W-:-:S02]  /*0b70*/  LOP3.LUT R17, R20, 0x1, R22, 0x80, !PT ;  /* 0x0000000114117812 */ /* 0x000fc400078e8016 */
[----:B------:R-:W-:Y:S02]  /*0b80*/  LOP3.LUT R22, R15, R22, RZ, 0xc0, !PT ;  /* 0x000000160f167212 */ /* 0x000fe400078ec0ff */
[--C-:B------:R-:W-:Y:S02]  /*0b90*/  SHF.R.U32.HI R15, RZ, 0x14, R3.reuse ;  /* 0x00000014ff0f7819 */ /* 0x100fe40000011603 */
[----:B------:R-:W-:Y:S02]  /*0ba0*/  LOP3.LUT R19, R19, 0x1, R20, 0x80, !PT ;  /* 0x0000000113137812 */ /* 0x000fe400078e8014 */
[----:B------:R-:W-:Y:S02]  /*0bb0*/  LOP3.LUT R20, R24, R17, RZ, 0xfc, !PT ;  /* 0x0000001118147212 */ /* 0x000fe400078efcff */
[----:B------:R-:W-:Y:S02]  /*0bc0*/  LOP3.LUT R17, R8, R15, RZ, 0xc, !PT ;  /* 0x0000000f08117212 */ /* 0x000fe400078e0cff */
[----:B------:R-:W-:-:S03]  /*0bd0*/  SHF.R.U64 R15, R2, 0x11, R3 ;  /* 0x00000011020f7819 */ /* 0x000fc60000001203 */
[----:B------:R-:W-:Y:S01]  /*0be0*/  IMAD.U32 R17, R17, 0x10000, RZ ;  /* 0x0001000011117824 */ /* 0x000fe200078e00ff */
[----:B------:R-:W-:Y:S01]  /*0bf0*/  LOP3.LUT R15, R15, 0x1, RZ, 0xc, !PT ;  /* 0x000000010f0f7812 */ /* 0x000fe200078e0cff */
[----:B------:R-:W-:Y:S01]  /*0c00*/  IMAD.SHL.U32 R33, R33, 0x40000000, RZ ;  /* 0x4000000021217824 */ /* 0x000fe200078e00ff */
[----:B------:R-:W-:Y:S02]  /*0c10*/  SHF.L.U64.HI R18, R6, 0xd, R7 ;  /* 0x0000000d06127819 */ /* 0x000fe40000010207 */
[----:B------:R-:W-:Y:S01]  /*0c20*/  LOP3.LUT R32, R32, 0x10000, R17, 0xf8, !PT ;  /* 0x0001000020207812 */ /* 0x000fe200078ef811 */
[----:B------:R-:W-:Y:S01]  /*0c30*/  IMAD.SHL.U32 R17, R23, 0x100, RZ ;  /* 0x0000010017117824 */ /* 0x000fe200078e00ff */
[----:B------:R-:W-:Y:S01]  /*0c40*/  LOP3.LUT R20, R20, R31, R15, 0xf8, !PT ;  /* 0x0000001f14147212 */ /* 0x000fe200078ef80f */
[----:B------:R-:W-:Y:S01]  /*0c50*/  IMAD.U32 R23, R22, -0x80000000, RZ ;  /* 0x8000000016177824 */ /* 0x000fe200078e00ff */
[----:B------:R-:W-:Y:S01]  /*0c60*/  SHF.R.U64 R22, R6, 0x4, R7 ;  /* 0x0000000406167819 */ /* 0x000fe20000001207 */
[----:B------:R-:W-:Y:S01]  /*0c70*/  IMAD.SHL.U32 R25, R25, 0x2000, RZ ;  /* 0x0000200019197824 */ /* 0x000fe200078e00ff */
[----:B------:R-:W-:-:S02]  /*0c80*/  LOP3.LUT R18, R17, 0x200, R18, 0xf8, !PT ;  /* 0x0000020011127812 */ /* 0x000fc400078ef812 */
[----:B------:R-:W-:Y:S02]  /*0c90*/  LOP3.LUT R20, R20, R29, RZ, 0xfc, !PT ;  /* 0x0000001d14147212 */ /* 0x000fe400078efcff */
[----:B------:R-:W-:Y:S02]  /*0ca0*/  SHF.R.U32.HI R17, RZ, 0x17, R7 ;  /* 0x00000017ff117819 */ /* 0x000fe40000011607 */
[----:B------:R-:W-:Y:S02]  /*0cb0*/  LOP3.LUT R22, R22, 0x1, RZ, 0xc0, !PT ;  /* 0x0000000116167812 */ /* 0x000fe400078ec0ff */
[----:B------:R-:W-:Y:S02]  /*0cc0*/  SHF.R.U32.HI R29, RZ, 0x13, R3 ;  /* 0x00000013ff1d7819 */ /* 0x000fe40000011603 */
[----:B------:R-:W-:Y:S02]  /*0cd0*/  LOP3.LUT R23, R23, R32, R33, 0xfe, !PT ;  /* 0x0000002017177212 */ /* 0x000fe400078efe21 */
[----:B------:R-:W-:-:S02]  /*0ce0*/  SHF.R.U64 R24, R8, 0x9, R9 ;  /* 0x0000000908187819 */ /* 0x000fc40000001209 */
[C---:B------:R-:W-:Y:S02]  /*0cf0*/  LOP3.LUT R17, R22.reuse, R17, RZ, 0xc0, !PT ;  /* 0x0000001116117212 */ /* 0x040fe400078ec0ff */
[----:B------:R-:W-:Y:S02]  /*0d00*/  LOP3.LUT R0, R22, R0, R29, 0xe0, !PT ;  /* 0x0000000016007212 */ /* 0x000fe400078ee01d */
[----:B------:R-:W-:Y:S02]  /*0d10*/  LOP3.LUT R18, R25, R23, R18, 0xfe, !PT ;  /* 0x0000001719127212 */ /* 0x000fe400078efe12 */
[----:B------:R-:W-:Y:S02]  /*0d20*/  LOP3.LUT R27, R20, R27, R24, 0xf8, !PT ;  /* 0x0000001b141b7212 */ /* 0x000fe400078ef818 */
[----:B------:R-:W-:Y:S02]  /*0d30*/  SHF.R.U64 R22, R8, 0x8, R9 ;  /* 0x0000000808167819 */ /* 0x000fe40000001209 */
[----:B------:R-:W-:-:S02]  /*0d40*/  SHF.R.U32.HI R23, RZ, 0x1f, R7 ;  /* 0x0000001fff177819 */ /* 0x000fc40000011607 */
[--C-:B------:R-:W-:Y:S01]  /*0d50*/  SHF.R.U64 R20, R8, 0x1, R9.reuse ;  /* 0x0000000108147819 */ /* 0x100fe20000001209 */
[----:B------:R-:W-:Y:S01]  /*0d60*/  IMAD.SHL.U32 R25, R19, 0x400000, RZ ;  /* 0x0040000013197824 */ /* 0x000fe200078e00ff */
[----:B------:R-:W-:Y:S01]  /*0d70*/  LOP3.LUT R19, R27, R26, R22, 0xf8, !PT ;  /* 0x0000001a1b137212 */ /* 0x000fe200078ef816 */
[----:B------:R-:W-:Y:S01]  /*0d80*/  IMAD.SHL.U32 R14, R14, 0x40000, RZ ;  /* 0x000400000e0e7824 */ /* 0x000fe200078e00ff */
[----:B------:R-:W-:Y:S02]  /*0d90*/  LOP3.LUT R16, R16, R23, R20, 0x40, !PT ;  /* 0x0000001710107212 */ /* 0x000fe400078e4014 */
[----:B------:R-:W-:Y:S02]  /*0da0*/  LOP3.LUT R34, R34, R15, RZ, 0xc0, !PT ;  /* 0x0000000f22227212 */ /* 0x000fe400078ec0ff */
[----:B------:R-:W-:Y:S01]  /*0db0*/  LOP3.LUT R15, R19, R0, RZ, 0xfc, !PT ;  /* 0x00000000130f7212 */ /* 0x000fe200078efcff */
[----:B------:R-:W-:Y:S01]  /*0dc0*/  IMAD.SHL.U32 R0, R17, 0x400, RZ ;  /* 0x0000040011007824 */ /* 0x000fe200078e00ff */
[----:B------:R-:W-:Y:S01]  /*0dd0*/  LOP3.LUT R14, R25, R18, R14, 0xfe, !PT ;  /* 0x00000012190e7212 */ /* 0x000fe200078efe0e */
[----:B------:R-:W-:Y:S01]  /*0de0*/  IMAD.SHL.U32 R19, R16, 0x2, RZ ;  /* 0x0000000210137824 */ /* 0x000fe200078e00ff */
[----:B------:R-:W-:Y:S01]  /*0df0*/  SHF.R.U64 R18, R8, 0xa, R9 ;  /* 0x0000000a08127819 */ /* 0x000fe20000001209 */
[----:B------:R-:W-:Y:S01]  /*0e00*/  IMAD.SHL.U32 R17, R34, 0x800000, RZ ;  /* 0x0080000022117824 */ /* 0x000fe200078e00ff */
[----:B------:R-:W-:Y:S01]  /*0e10*/  SHF.L.U64.HI R23, R16, 0x1, RZ ;  /* 0x0000000110177819 */ /* 0x000fe200000102ff */
[----:B------:R-:W-:Y:S01]  /*0e20*/  IMAD.SHL.U32 R21, R21, 0x800, RZ ;  /* 0x0000080015157824 */ /* 0x000fe200078e00ff */
[----:B------:R-:W-:-:S02]  /*0e30*/  LOP3.LUT R19, R19, 0x1, R30, 0xf8, !PT ;  /* 0x0000000113137812 */ /* 0x000fc400078ef81e */
[----:B------:R-:W-:Y:S02]  /*0e40*/  LOP3.LUT R17, R0, R14, R17, 0xfe, !PT ;  /* 0x0000000e00117212 */ /* 0x000fe400078efe11 */
[----:B------:R-:W-:Y:S02]  /*0e50*/  LOP3.LUT R15, R15, R28, R18, 0xf8, !PT ;  /* 0x0000001c0f0f7212 */ /* 0x000fe400078ef812 */
[----:B------:R-:W-:Y:S02]  /*0e60*/  LOP3.LUT R3, R3, R17, R21, 0xfe, !PT ;  /* 0x0000001103037212 */ /* 0x000fe400078efe15 */
[----:B------:R-:W-:-:S05]  /*0e70*/  LOP3.LUT R2, R15, R2, RZ, 0xfc, !PT ;  /* 0x000000020f027212 */ /* 0x000fca00078efcff */
[----:B------:R-:W-:Y:S01]  /*0e80*/  STG.E.64 desc[UR4][R4.64+0x8], R2 ;  /* 0x0000080204007986 */ /* 0x000fe2000c101b04 */
[----:B--2---:R-:W-:Y:S02]  /*0e90*/  LOP3.LUT R9, R9, R13, R23, 0xfe, !PT ;  /* 0x0000000d09097212 */ /* 0x004fe400078efe17 */
[----:B------:R-:W-:Y:S02]  /*0ea0*/  LOP3.LUT R8, R8, R12, R19, 0xfe, !PT ;  /* 0x0000000c08087212 */ /* 0x000fe400078efe13 */
[----:B---3--:R-:W-:Y:S02]  /*0eb0*/  LOP3.LUT R6, R10, R6, RZ, 0xfc, !PT ;  /* 0x000000060a067212 */ /* 0x008fe400078efcff */
[----:B------:R-:W-:Y:S01]  /*0ec0*/  LOP3.LUT R7, R11, R7, RZ, 0xfc, !PT ;  /* 0x000000070b077212 */ /* 0x000fe200078efcff */
[----:B------:R-:W-:Y:S04]  /*0ed0*/  STG.E.64 desc[UR4][R4.64+0x10], R8 ;  /* 0x0000100804007986 */ /* 0x000fe8000c101b04 */
[----:B------:R-:W-:Y:S01]  /*0ee0*/  STG.E.64 desc[UR4][R4.64], R6 ;  /* 0x0000000604007986 */ /* 0x000fe2000c101b04 */
[----:B------:R-:W-:Y:S05]  /*0ef0*/  EXIT ;  /* 0x000000000000794d */ /* 0x000fea0003800000 */
.L_x_5:
        /* <DEDUP_REMOVED lines=16> */
.L_x_59:


//--------------------- .text._Z20passo_bool_18_parte4P10ulonglong3S0_y --------------------------
	.section	.text._Z20passo_bool_18_parte4P10ulonglong3S0_y,"ax",@progbits
	.align	128
        .global         _Z20passo_bool_18_parte4P10ulonglong3S0_y
        .type           _Z20passo_bool_18_parte4P10ulonglong3S0_y,@function
        .size           _Z20passo_bool_18_parte4P10ulonglong3S0_y,(.L_x_60 - _Z20passo_bool_18_parte4P10ulonglong3S0_y)
        .other          _Z20passo_bool_18_parte4P10ulonglong3S0_y,@"STO_CUDA_ENTRY STV_DEFAULT"
_Z20passo_bool_18_parte4P10ulonglong3S0_y:
.text._Z20passo_bool_18_parte4P10ulonglong3S0_y:
        /* <DEDUP_REMOVED lines=11> */
[----:B------:R-:W-:-:S06]  /*00b0*/  UMOV UR4, URZ ;  /* 0x000000ff00047c82 */ /* 0x000fcc0008000000 */
[----:B------:R-:W2:Y:S01]  /*00c0*/  LDC.64 R10, c[0x0][0x388] ;  /* 0x0000e200ff0a7b82 */ /* 0x000ea20000000a00 */
[----:B0-----:R-:W-:-:S04]  /*00d0*/  IMAD.WIDE.U32 R2, R5, 0x18, R2 ;  /* 0x0000001805027825 */ /* 0x001fc800078e0002 */
[----:B------:R-:W-:Y:S02]  /*00e0*/  VIADD R3, R3, UR4 ;  /* 0x0000000403037c36 */ /* 0x000fe40008000000 */
[----:B--2---:R-:W-:-:S03]  /*00f0*/  IMAD.WIDE.U32 R10, R5, 0x18, R10 ;  /* 0x00000018050a7825 */ /* 0x004fc600078e000a */
[----:B-1----:R-:W2:Y:S01]  /*0100*/  LDG.E.64 R6, desc[UR6][R2.64+0x8] ;  /* 0x0000080602067981 */ /* 0x002ea2000c1e1b00 */
[----:B------:R-:W-:-:S03]  /*0110*/  VIADD R11, R11, UR4 ;  /* 0x000000040b0b7c36 */ /* 0x000fc60008000000 */
[----:B------:R-:W3:Y:S04]  /*0120*/  LDG.E.64 R4, desc[UR6][R2.64] ;  /* 0x0000000602047981 */ /* 0x000ee8000c1e1b00 */
[----:B------:R-:W3:Y:S04]  /*0130*/  LDG.E.64 R12, desc[UR6][R10.64] ;  /* 0x000000060a0c7981 */ /* 0x000ee8000c1e1b00 */
[----:B------:R-:W4:Y:S04]  /*0140*/  LDG.E.64 R14, desc[UR6][R10.64+0x8] ;  /* 0x000008060a0e7981 */ /* 0x000f28000c1e1b00 */
[----:B------:R-:W5:Y:S04]  /*0150*/  LDG.E.64 R8, desc[UR6][R2.64+0x10] ;  /* 0x0000100602087981 */ /* 0x000f68000c1e1b00 */
[----:B------:R-:W5:Y:S01]  /*0160*/  LDG.E.64 R16, desc[UR6][R10.64+0x10] ;  /* 0x000010060a107981 */ /* 0x000f62000c1e1b00 */
[----:B--2---:R-:W-:-:S02]  /*0170*/  SHF.L.U64.HI R19, R6, 0x2, R7 ;  /* 0x0000000206137819 */ /* 0x004fc40000010207 */
[----:B---3--:R-:W-:Y:S02]  /*0180*/  LOP3.LUT R5, R13, R5, RZ, 0xfc, !PT ;  /* 0x000000050d057212 */ /* 0x008fe400078efcff */
[----:B----4-:R-:W-:Y:S02]  /*0190*/  LOP3.LUT R13, R15, 0x80, R19, 0xf8, !PT ;  /* 0x000000800f0d7812 */ /* 0x010fe400078ef813 */
[----:B------:R-:W-:Y:S02]  /*01a0*/  LOP3.LUT R4, R12, R4, RZ, 0xfc, !PT ;  /* 0x000000040c047212 */ /* 0x000fe400078efcff */
[----:B------:R-:W-:Y:S02]  /*01b0*/  LOP3.LUT R14, R14, R6, RZ, 0xfc, !PT ;  /* 0x000000060e0e7212 */ /* 0x000fe400078efcff */
[----:B------:R-:W-:Y:S02]  /*01c0*/  LOP3.LUT R15, R13, R7, RZ, 0xfc, !PT ;  /* 0x000000070d0f7212 */ /* 0x000fe400078efcff */
[----:B-----5:R-:W-:-:S02]  /*01d0*/  LOP3.LUT R8, R16, R8, RZ, 0xfc, !PT ;  /* 0x0000000810087212 */ /* 0x020fc400078efcff */
[----:B------:R-:W-:Y:S01]  /*01e0*/  LOP3.LUT R9, R17, R9, RZ, 0xfc, !PT ;  /* 0x0000000911097212 */ /* 0x000fe200078efcff */
[----:B------:R-:W-:Y:S04]  /*01f0*/  STG.E.64 desc[UR6][R10.64], R4 ;  /* 0x000000040a007986 */ /* 0x000fe8000c101b06 */
[----:B------:R-:W-:Y:S04]  /*0200*/  STG.E.64 desc[UR6][R10.64+0x10], R8 ;  /* 0x000010080a007986 */ /* 0x000fe8000c101b06 */
[----:B------:R-:W-:Y:S01]  /*0210*/  STG.E.64 desc[UR6][R10.64+0x8], R14 ;  /* 0x0000080e0a007986 */ /* 0x000fe2000c101b06 */
[----:B------:R-:W-:Y:S05]  /*0220*/  EXIT ;  /* 0x000000000000794d */ /* 0x000fea0003800000 */
.L_x_6:
        /* <DEDUP_REMOVED lines=13> */
.L_x_60:


//--------------------- .text._Z20passo_bool_18_parte3P10ulonglong3S0_y --------------------------
	.section	.text._Z20passo_bool_18_parte3P10ulonglong3S0_y,"ax",@progbits
	.align	128
        .global         _Z20passo_bool_18_parte3P10ulonglong3S0_y
        .type           _Z20passo_bool_18_parte3P10ulonglong3S0_y,@function
        .size           _Z20passo_bool_18_parte3P10ulonglong3S0_y,(.L_x_61 - _Z20passo_bool_18_parte3P10ulonglong3S0_y)
        .other          _Z20passo_bool_18_parte3P10ulonglong3S0_y,@"STO_CUDA_ENTRY STV_DEFAULT"
_Z20passo_bool_18_parte3P10ulonglong3S0_y:
.text._Z20passo_bool_18_parte3P10ulonglong3S0_y:
        /* <DEDUP_REMOVED lines=17> */
[----:B---3--:R-:W-:-:S03]  /*0110*/  IMAD.WIDE.U32 R2, R5, 0x18, R2 ;  /* 0x0000001805027825 */ /* 0x008fc600078e0002 */
[----:B------:R2:W3:Y:S04]  /*0120*/  LDG.E.64 R4, desc[UR4][R16.64+0x10] ;  /* 0x0000100410047981 */ /* 0x0004e8000c1e1b00 */
[----:B------:R-:W5:Y:S04]  /*0130*/  LDG.E.64 R14, desc[UR4][R2.64+0x8] ;  /* 0x00000804020e7981 */ /* 0x000f68000c1e1b00 */
[----:B------:R-:W3:Y:S04]  /*0140*/  LDG.E.64 R12, desc[UR4][R2.64] ;  /* 0x00000004020c7981 */ /* 0x000ee8000c1e1b00 */
[----:B------:R-:W3:Y:S01]  /*0150*/  LDG.E.64 R10, desc[UR4][R2.64+0x10] ;  /* 0x00001004020a7981 */ /* 0x000ee2000c1e1b00 */
[----:B--2---:R-:W-:-:S02]  /*0160*/  SHF.R.U64 R17, R6, 0xd, R7 ;  /* 0x0000000d06117819 */ /* 0x004fc40000001207 */
[--C-:B------:R-:W-:Y:S02]  /*0170*/  SHF.R.U32.HI R18, RZ, 0x19, R7.reuse ;  /* 0x00000019ff127819 */ /* 0x100fe40000011607 */
[--C-:B------:R-:W-:Y:S02]  /*0180*/  SHF.R.U32.HI R19, RZ, 0xf, R7.reuse ;  /* 0x0000000fff137819 */ /* 0x100fe40000011607 */
[--C-:B------:R-:W-:Y:S02]  /*0190*/  SHF.R.U64 R28, R6, 0xb, R7.reuse ;  /* 0x0000000b061c7819 */ /* 0x100fe40000001207 */
[----:B------:R-:W-:Y:S02]  /*01a0*/  SHF.R.U32.HI R21, RZ, 0x10, R7 ;  /* 0x00000010ff157819 */ /* 0x000fe40000011607 */
[C-C-:B----4-:R-:W-:Y:S02]  /*01b0*/  SHF.R.U64 R47, R8.reuse, 0x1a, R9.reuse ;  /* 0x0000001a082f7819 */ /* 0x150fe40000001209 */
[----:B------:R-:W-:-:S02]  /*01c0*/  SHF.R.U64 R49, R8, 0x7, R9 ;  /* 0x0000000708317819 */ /* 0x000fc40000001209 */
[C-C-:B------:R-:W-:Y:S02]  /*01d0*/  SHF.R.U64 R23, R6.reuse, 0x1, R7.reuse ;  /* 0x0000000106177819 */ /* 0x140fe40000001207 */
[C---:B------:R-:W-:Y:S02]  /*01e0*/  SHF.R.U64 R26, R6.reuse, 0x10, R7 ;  /* 0x00000010061a7819 */ /* 0x040fe40000001207 */
[----:B------:R-:W-:Y:S02]  /*01f0*/  LOP3.LUT R20, R6, 0x400, R17, 0x80, !PT ;  /* 0x0000040006147812 */ /* 0x000fe400078e8011 */
[----:B------:R-:W-:Y:S02]  /*0200*/  LOP3.LUT R39, R28, R19, R18, 0x40, !PT ;  /* 0x000000131c277212 */ /* 0x000fe400078e4012 */
[----:B------:R-:W-:Y:S02]  /*0210*/  LOP3.LUT R28, R19, R21, R28, 0x20, !PT ;  /* 0x00000015131c7212 */ /* 0x000fe400078e201c */
[----:B------:R-:W-:-:S02]  /*0220*/  SHF.R.U32.HI R19, RZ, 0x7, R9 ;  /* 0x00000007ff137819 */ /* 0x000fc40000011609 */
[----:B------:R-:W-:Y:S02]  /*0230*/  SHF.R.U64 R0, R8, 0x10, R9 ;  /* 0x0000001008007819 */ /* 0x000fe40000001209 */
[--C-:B------:R-:W-:Y:S02]  /*0240*/  SHF.R.U32.HI R16, RZ, 0x1d, R7.reuse ;  /* 0x0000001dff107819 */ /* 0x100fe40000011607 */
[----:B------:R-:W-:Y:S02]  /*0250*/  SHF.R.U32.HI R48, RZ, 0x7, R7 ;  /* 0x00000007ff307819 */ /* 0x000fe40000011607 */
[----:B------:R-:W-:Y:S02]  /*0260*/  LOP3.LUT R45, R49, R47, R26, 0xe, !PT ;  /* 0x0000002f312d7212 */ /* 0x000fe400078e0e1a */
[----:B------:R-:W-:Y:S02]  /*0270*/  LOP3.LUT R20, R20, 0x4, R23, 0xf8, !PT ;  /* 0x0000000414147812 */ /* 0x000fe400078ef817 */
[----:B------:R-:W-:-:S02]  /*0280*/  SHF.R.U32.HI R30, RZ, 0xb, R9 ;  /* 0x0000000bff1e7819 */ /* 0x000fc40000011609 */
[----:B------:R-:W-:Y:S02]  /*0290*/  SHF.R.U32.HI R23, RZ, 0x5, R7 ;  /* 0x00000005ff177819 */ /* 0x000fe40000011607 */
[----:B------:R-:W-:Y:S02]  /*02a0*/  LOP3.LUT R48, R19, R48, R16, 0xfe, !PT ;  /* 0x0000003013307212 */ /* 0x000fe400078efe10 */
[----:B------:R-:W-:Y:S02]  /*02b0*/  LOP3.LUT R45, R16, R0, R45, 0x20, !PT ;  /* 0x00000000102d7212 */ /* 0x000fe400078e202d */
[----:B------:R-:W-:Y:S02]  /*02c0*/  SHF.R.U64 R27, R8, 0xe, R9 ;  /* 0x0000000e081b7819 */ /* 0x000fe40000001209 */
[----:B------:R-:W-:Y:S02]  /*02d0*/  SHF.R.U32.HI R32, RZ, 0x14, R7 ;  /* 0x00000014ff207819 */ /* 0x000fe40000011607 */
[----:B------:R-:W-:-:S02]  /*02e0*/  SHF.R.U32.HI R41, RZ, 0x5, R9 ;  /* 0x00000005ff297819 */ /* 0x000fc40000011609 */
[----:B------:R-:W-:Y:S02]  /*02f0*/  SHF.R.U64 R24, R8, 0x1b, R9 ;  /* 0x0000001b08187819 */ /* 0x000fe40000001209 */
[--C-:B------:R-:W-:Y:S02]  /*0300*/  SHF.R.U32.HI R0, RZ, 0x16, R7.reuse ;  /* 0x00000016ff007819 */ /* 0x100fe40000011607 */
[--C-:B------:R-:W-:Y:S02]  /*0310*/  SHF.R.U32.HI R17, RZ, 0x15, R7.reuse ;  /* 0x00000015ff117819 */ /* 0x100fe40000011607 */
[----:B------:R-:W-:Y:S02]  /*0320*/  SHF.R.U32.HI R16, RZ, 0x1a, R7 ;  /* 0x0000001aff107819 */ /* 0x000fe40000011607 */
[----:B------:R-:W-:Y:S02]  /*0330*/  LOP3.LUT R22, R30, R23, RZ, 0xfc, !PT ;  /* 0x000000171e167212 */ /* 0x000fe400078efcff */
[----:B------:R-:W-:-:S02]  /*0340*/  LOP3.LUT R38, R18, R21, RZ, 0xc0, !PT ;  /* 0x0000001512267212 */ /* 0x000fc400078ec0ff */
[----:B------:R-:W-:Y:S02]  /*0350*/  LOP3.LUT R18, R18, R21, RZ, 0x30, !PT ;  /* 0x0000001512127212 */ /* 0x000fe400078e30ff */
[----:B------:R-:W-:Y:S02]  /*0360*/  LOP3.LUT R32, R32, 0x1, R27, 0x4c, !PT ;  /* 0x0000000120207812 */ /* 0x000fe400078e4c1b */
[----:B------:R-:W-:Y:S02]  /*0370*/  SHF.R.U32.HI R21, RZ, 0x17, R7 ;  /* 0x00000017ff157819 */ /* 0x000fe40000011607 */
[----:B------:R-:W-:Y:S02]  /*0380*/  SHF.R.U32.HI R25, RZ, 0x13, R9 ;  /* 0x00000013ff197819 */ /* 0x000fe40000011609 */
[----:B------:R-:W-:Y:S02]  /*0390*/  LOP3.LUT R17, R24, R17, R0, 0xe0, !PT ;  /* 0x0000001118117212 */ /* 0x000fe400078ee000 */
[----:B------:R-:W-:-:S02]  /*03a0*/  LOP3.LUT R16, R22, R41, R16, 0xe0, !PT ;  /* 0x0000002916107212 */ /* 0x000fc400078ee010 */
[C-C-:B------:R-:W-:Y:S02]  /*03b0*/  SHF.R.U64 R29, R6.reuse, 0x1d, R7.reuse ;  /* 0x0000001d061d7819 */ /* 0x140fe40000001207 */
[C-C-:B------:R-:W-:Y:S02]  /*03c0*/  SHF.R.U64 R35, R6.reuse, 0x3, R7.reuse ;  /* 0x0000000306237819 */ /* 0x140fe40000001207 */
[C-C-:B------:R-:W-:Y:S02]  /*03d0*/  SHF.R.U64 R40, R6.reuse, 0x11, R7.reuse ;  /* 0x0000001106287819 */ /* 0x140fe40000001207 */
[----:B------:R-:W-:Y:S02]  /*03e0*/  SHF.R.U64 R22, R6, 0x1e, R7 ;  /* 0x0000001e06167819 */ /* 0x000fe40000001207 */
[C---:B------:R-:W-:Y:S02]  /*03f0*/  LOP3.LUT R21, R32.reuse, R24, R21, 0x80, !PT ;  /* 0x0000001820157212 */ /* 0x040fe400078e8015 */
[----:B------:R-:W-:-:S02]  /*0400*/  LOP3.LUT R17, R32, R17, R25, 0xe0, !PT ;  /* 0x0000001120117212 */ /* 0x000fc400078ee019 */
[--C-:B------:R-:W-:Y:S02]  /*0410*/  SHF.R.U64 R33, R6, 0xc, R7.reuse ;  /* 0x0000000c06217819 */ /* 0x100fe40000001207 */
[----:B------:R-:W-:Y:S02]  /*0420*/  SHF.R.U32.HI R24, RZ, 0x1c, R7 ;  /* 0x0000001cff187819 */ /* 0x000fe40000011607 */
[----:B------:R-:W-:Y:S02]  /*0430*/  LOP3.LUT R40, R29, R35, R40, 0xfe, !PT ;  /* 0x000000231d287212 */ /* 0x000fe400078efe28 */
[----:B------:R-:W-:Y:S02]  /*0440*/  SHF.R.U64 R32, R8, 0x8, R9 ;  /* 0x0000000808207819 */ /* 0x000fe40000001209 */
[----:B------:R-:W-:Y:S02]  /*0450*/  LOP3.LUT R22, R22, 0x1, RZ, 0xc0, !PT ;  /* 0x0000000116167812 */ /* 0x000fe400078ec0ff */
[----:B------:R-:W-:-:S02]  /*0460*/  LOP3.LUT R20, R20, 0x2, R29, 0xf8, !PT ;  /* 0x0000000214147812 */ /* 0x000fc400078ef81d */
[--C-:B------:R-:W-:Y:S02]  /*0470*/  SHF.R.U64 R43, R8, 0x2, R9.reuse ;  /* 0x00000002082b7819 */ /* 0x100fe40000001209 */
[----:B------:R-:W-:Y:S02]  /*0480*/  SHF.R.U32.HI R36, RZ, 0x11, R9 ;  /* 0x00000011ff247819 */ /* 0x000fe40000011609 */
[----:B------:R-:W-:Y:S02]  /*0490*/  SHF.R.U64 R31, R6, 0xa, R7 ;  /* 0x0000000a061f7819 */ /* 0x000fe40000001207 */
[----:B------:R-:W-:Y:S02]  /*04a0*/  LOP3.LUT R33, R33, 0x1, RZ, 0xc0, !PT ;  /* 0x0000000121217812 */ /* 0x000fe400078ec0ff */
[----:B------:R-:W-:Y:S02]  /*04b0*/  LOP3.LUT R42, R19, 0x1, R24, 0xc8, !PT ;  /* 0x00000001132a7812 */ /* 0x000fe400078ec818 */
[----:B------:R-:W-:-:S02]  /*04c0*/  SHF.R.U64 R34, R8, 0xb, R9 ;  /* 0x0000000b08227819 */ /* 0x000fc40000001209 */
[--C-:B------:R-:W-:Y:S02]  /*04d0*/  SHF.R.U32.HI R51, RZ, 0x1, R7.reuse ;  /* 0x00000001ff337819 */ /* 0x100fe40000011607 */
[----:B------:R-:W-:Y:S02]  /*04e0*/  SHF.R.U64 R44, R6, 0x1c, R7 ;  /* 0x0000001c062c7819 */ /* 0x000fe40000001207 */
[----:B------:R-:W-:Y:S02]  /*04f0*/  LOP3.LUT R19, R49, 0x1, R22, 0xac, !PT ;  /* 0x0000000131137812 */ /* 0x000fe400078eac16 */
[----:B------:R-:W-:Y:S02]  /*0500*/  LOP3.LUT R40, R41, R40, R32, 0xfe, !PT ;  /* 0x0000002829287212 */ /* 0x000fe400078efe20 */
[----:B------:R-:W-:Y:S02]  /*0510*/  LOP3.LUT R37, R36, 0x1, R43, 0x80, !PT ;  /* 0x0000000124257812 */ /* 0x000fe400078e802b */
[----:B------:R-:W-:-:S02]  /*0520*/  LOP3.LUT R55, R20, R33, R31, 0xf8, !PT ;  /* 0x0000002114377212 */ /* 0x000fc400078ef81f */
[C---:B------:R-:W-:Y:S02]  /*0530*/  LOP3.LUT R20, R51.reuse, R34, R19, 0x80, !PT ;  /* 0x0000002233147212 */ /* 0x040fe400078e8013 */
[----:B------:R-:W-:Y:S02]  /*0540*/  LOP3.LUT R40, R51, R40, R44, 0xfe, !PT ;  /* 0x0000002833287212 */ /* 0x000fe400078efe2c */
[--C-:B------:R-:W-:Y:S02]  /*0550*/  SHF.R.U32.HI R51, RZ, 0x15, R9.reuse ;  /* 0x00000015ff337819 */ /* 0x100fe40000011609 */
[----:B------:R-:W-:Y:S02]  /*0560*/  SHF.R.U32.HI R25, RZ, 0x1c, R9 ;  /* 0x0000001cff197819 */ /* 0x000fe40000011609 */
[----:B------:R-:W-:Y:S02]  /*0570*/  LOP3.LUT R36, R27, 0x1, R49, 0x4c, !PT ;  /* 0x000000011b247812 */ /* 0x000fe400078e4c31 */
[----:B------:R-:W-:-:S02]  /*0580*/  SHF.R.U64 R53, R8, 0x9, R9 ;  /* 0x0000000908357819 */ /* 0x000fc40000001209 */
[--C-:B------:R-:W-:Y:S02]  /*0590*/  SHF.R.U64 R50, R6, 0x13, R7.reuse ;  /* 0x0000001306327819 */ /* 0x100fe40000001207 */
[----:B------:R-:W-:Y:S02]  /*05a0*/  SHF.R.U32.HI R29, RZ, 0x1f, R7 ;  /* 0x0000001fff1d7819 */ /* 0x000fe40000011607 */
[----:B------:R-:W-:Y:S02]  /*05b0*/  LOP3.LUT R55, R42, R55, R37, 0xfe, !PT ;  /* 0x000000372a377212 */ /* 0x000fe400078efe25 */
[C---:B------:R-:W-:Y:S02]  /*05c0*/  LOP3.LUT P0, RZ, R8.reuse, 0x4000, RZ, 0xc0, !PT ;  /* 0x0000400008ff7812 */ /* 0x040fe4000780c0ff */
[--C-:B------:R-:W-:Y:S02]  /*05d0*/  SHF.R.U64 R42, R8, 0x1, R9.reuse ;  /* 0x00000001082a7819 */ /* 0x100fe40000001209 */
[----:B------:R-:W-:-:S02]  /*05e0*/  SHF.R.U32.HI R44, RZ, 0xd, R9 ;  /* 0x0000000dff2c7819 */ /* 0x000fc40000011609 */
[----:B------:R-:W-:Y:S02]  /*05f0*/  SHF.R.U64 R19, R6, 0x16, R7 ;  /* 0x0000001606137819 */ /* 0x000fe40000001207 */
[----:B------:R-:W-:Y:S02]  /*0600*/  LOP3.LUT R34, R51, 0x1, R32, 0x4c, !PT ;  /* 0x0000000133227812 */ /* 0x000fe400078e4c20 */
[----:B------:R-:W-:Y:S02]  /*0610*/  LOP3.LUT R27, R36, R49, R25, 0x80, !PT ;  /* 0x00000031241b7212 */ /* 0x000fe400078e8019 */
[----:B------:R-:W-:Y:S02]  /*0620*/  LOP3.LUT R51, R50, R53, R31, 0x80, !PT ;  /* 0x0000003532337212 */ /* 0x000fe400078e801f */
[----:B------:R-:W-:Y:S02]  /*0630*/  LOP3.LUT R25, R36, R25, R29, 0x80, !PT ;  /* 0x0000001924197212 */ /* 0x000fe400078e801d */
[----:B------:R-:W-:-:S02]  /*0640*/  LOP3.LUT P0, RZ, R9, 0x200000, RZ, 0xc0, P0 ;  /* 0x0020000009ff7812 */ /* 0x000fc4000000c0ff */
[----:B------:R-:W-:Y:S02]  /*0650*/  LOP3.LUT R50, R32, R29, R53, 0x40, !PT ;  /* 0x0000001d20327212 */ /* 0x000fe400078e4035 */
[----:B------:R-:W-:Y:S02]  /*0660*/  LOP3.LUT R54, R42, 0x1, R43, 0x80, !PT ;  /* 0x000000012a367812 */ /* 0x000fe400078e802b */
[----:B------:R-:W-:Y:S02]  /*0670*/  LOP3.LUT R56, R19, 0x1, R44, 0x80, !PT ;  /* 0x0000000113387812 */ /* 0x000fe400078e802c */
[--C-:B------:R-:W-:Y:S02]  /*0680*/  LOP3.LUT R29, R29, 0x1, R32.reuse, 0x40, !PT ;  /* 0x000000011d1d7812 */ /* 0x100fe400078e4020 */
[----:B------:R-:W-:Y:S02]  /*0690*/  LOP3.LUT R36, R47, R41, R32, 0xfe, !PT ;  /* 0x000000292f247212 */ /* 0x000fe400078efe20 */
[----:B------:R-:W-:-:S02]  /*06a0*/  LOP3.LUT R52, R6, R53, R31, 0x80, !PT ;  /* 0x0000003506347212 */ /* 0x000fc400078e801f */
[----:B------:R-:W-:Y:S02]  /*06b0*/  LOP3.LUT R41, R53, 0x1, R32, 0x40, !PT ;  /* 0x0000000135297812 */ /* 0x000fe400078e4020 */
[----:B------:R-:W-:Y:S02]  /*06c0*/  SEL R31, R32, RZ, !P0 ;  /* 0x000000ff201f7207 */ /* 0x000fe40004000000 */
[--C-:B------:R-:W-:Y:S02]  /*06d0*/  SHF.R.U64 R37, R8, 0x4, R9.reuse ;  /* 0x0000000408257819 */ /* 0x100fe40000001209 */
[----:B------:R-:W-:Y:S01]  /*06e0*/  LOP3.LUT R55, R54, R55, R56, 0xfe, !PT ;  /* 0x0000003736377212 */ /* 0x000fe200078efe38 */
[----:B------:R-:W-:Y:S01]  /*06f0*/  IMAD.SHL.U32 R54, R29, 0x200, RZ ;  /* 0x000002001d367824 */ /* 0x000fe200078e00ff */
[----:B------:R-:W-:Y:S02]  /*0700*/  SHF.R.U64 R32, R8, 0x5, R9 ;  /* 0x0000000508207819 */ /* 0x000fe40000001209 */
[----:B------:R-:W-:-:S02]  /*0710*/  LOP3.LUT R31, R34, R31, R52, 0xe0, !PT ;  /* 0x0000001f221f7212 */ /* 0x000fc400078ee034 */
[----:B------:R-:W-:Y:S02]  /*0720*/  SHF.R.U64 R46, R6, 0x17, R7 ;  /* 0x00000017062e7819 */ /* 0x000fe40000001207 */
[----:B------:R-:W-:Y:S02]  /*0730*/  LOP3.LUT R52, R32, R33, R37, 0x80, !PT ;  /* 0x0000002120347212 */ /* 0x000fe400078e8025 */
[----:B------:R-:W-:Y:S02]  /*0740*/  LOP3.LUT R33, R51, R34, RZ, 0xc0, !PT ;  /* 0x0000002233217212 */ /* 0x000fe400078ec0ff */
[----:B------:R-:W-:Y:S02]  /*0750*/  LOP3.LUT R34, R54, R50, R41, 0xfe, !PT ;  /* 0x0000003236227212 */ /* 0x000fe400078efe29 */
[----:B------:R-:W-:Y:S02]  /*0760*/  SHF.R.U64 R50, R8, 0x6, R9 ;  /* 0x0000000608327819 */ /* 0x000fe40000001209 */
[----:B------:R-:W-:-:S02]  /*0770*/  LOP3.LUT R53, R37, R46, RZ, 0xc0, !PT ;  /* 0x0000002e25357212 */ /* 0x000fc400078ec0ff */
[----:B------:R-:W-:Y:S02]  /*0780*/  LOP3.LUT R54, R42, R50, RZ, 0x30, !PT ;  /* 0x000000322a367212 */ /* 0x000fe400078e30ff */
[----:B------:R-:W-:Y:S02]  /*0790*/  LOP3.LUT R53, R53, 0x1, R32, 0x80, !PT ;  /* 0x0000000135357812 */ /* 0x000fe400078e8020 */
[----:B------:R-:W-:Y:S02]  /*07a0*/  LOP3.LUT P1, RZ, R8, 0x4, RZ, 0xc0, !PT ;  /* 0x0000000408ff7812 */ /* 0x000fe4000782c0ff */
[----:B------:R-:W-:Y:S01]  /*07b0*/  SHF.R.U64 R51, R6, 0x18, R7 ;  /* 0x0000001806337819 */ /* 0x000fe20000001207 */
[----:B------:R-:W-:Y:S01]  /*07c0*/  IMAD.SHL.U32 R54, R54, 0x40, RZ ;  /* 0x0000004036367824 */ /* 0x000fe200078e00ff */
[----:B------:R-:W-:Y:S02]  /*07d0*/  LOP3.LUT R55, R53, R55, R52, 0xfe, !PT ;  /* 0x0000003735377212 */ /* 0x000fe400078efe34 */
[----:B------:R-:W-:-:S02]  /*07e0*/  LOP3.LUT R52, R37, 0x1, R32, 0xc8, !PT ;  /* 0x0000000125347812 */ /* 0x000fc400078ec820 */
[----:B------:R-:W-:Y:S02]  /*07f0*/  LOP3.LUT P0, RZ, R9, 0x20000, RZ, 0xc0, P1 ;  /* 0x0002000009ff7812 */ /* 0x000fe4000080c0ff */
[----:B------:R-:W-:Y:S02]  /*0800*/  LOP3.LUT R37, R51, 0x1, RZ, 0xc0, !PT ;  /* 0x0000000133257812 */ /* 0x000fe400078ec0ff */
[----:B------:R-:W-:Y:S02]  /*0810*/  LOP3.LUT R55, R55, 0x40, R54, 0xf8, !PT ;  /* 0x0000004037377812 */ /* 0x000fe400078ef836 */
[----:B------:R-:W-:Y:S02]  /*0820*/  SEL R54, R37, RZ, !P0 ;  /* 0x000000ff25367207 */ /* 0x000fe40004000000 */
[----:B------:R-:W-:Y:S02]  /*0830*/  SHF.R.U64 R41, R6, 0x5, R7 ;  /* 0x0000000506297819 */ /* 0x000fe40000001207 */
[----:B------:R-:W-:-:S02]  /*0840*/  LOP3.LUT R55, R55, R54, R44, 0xf8, !PT ;  /* 0x0000003637377212 */ /* 0x000fc400078ef82c */
[C---:B------:R-:W-:Y:S02]  /*0850*/  LOP3.LUT R41, R52.reuse, R41, R35, 0x40, !PT ;  /* 0x0000002934297212 */ /* 0x040fe400078e4023 */
[----:B------:R-:W-:Y:S02]  /*0860*/  LOP3.LUT R52, R52, R35, RZ, 0xc0, !PT ;  /* 0x0000002334347212 */ /* 0x000fe400078ec0ff */
[C-C-:B------:R-:W-:Y:S02]  /*0870*/  SHF.R.U64 R35, R8.reuse, 0x3, R9.reuse ;  /* 0x0000000308237819 */ /* 0x140fe40000001209 */
[----:B------:R-:W-:Y:S02]  /*0880*/  LOP3.LUT R53, RZ, R8, RZ, 0x33, !PT ;  /* 0x00000008ff357212 */ /* 0x000fe400078e33ff */
[--C-:B------:R-:W-:Y:S02]  /*0890*/  SHF.R.U64 R37, R8, 0xf, R9.reuse ;  /* 0x0000000f08257819 */ /* 0x100fe40000001209 */
[----:B------:R-:W-:-:S02]  /*08a0*/  SHF.R.U32.HI R56, RZ, 0x3, R9 ;  /* 0x00000003ff387819 */ /* 0x000fc40000011609 */
[----:B-----5:R-:W-:Y:S02]  /*08b0*/  LOP3.LUT R55, R55, R14, RZ, 0xfc, !PT ;  /* 0x0000000e37377212 */ /* 0x020fe400078efcff */
[----:B------:R-:W-:Y:S02]  /*08c0*/  LOP3.LUT R14, R7, 0x2010000, RZ, 0xc0, !PT ;  /* 0x02010000070e7812 */ /* 0x000fe400078ec0ff */
[----:B------:R-:W-:Y:S02]  /*08d0*/  SEL R53, R53, RZ, !P1 ;  /* 0x000000ff35357207 */ /* 0x000fe40004800000 */
[----:B------:R-:W-:Y:S02]  /*08e0*/  LOP3.LUT R54, R37, R35, R50, 0x40, !PT ;  /* 0x0000002325367212 */ /* 0x000fe400078e4032 */
[----:B------:R-:W-:Y:S02]  /*08f0*/  LOP3.LUT R40, R56, R40, R51, 0xfe, !PT ;  /* 0x0000002838287212 */ /* 0x000fe400078efe33 */
[----:B------:R-:W-:-:S02]  /*0900*/  ISETP.NE.AND.EX P1, PT, R14, 0x2010000, PT, !PT ;  /* 0x020100000e00780c */ /* 0x000fc40003f253f0 */
[----:B------:R-:W-:Y:S02]  /*0910*/  LOP3.LUT R53, R54, R53, R50, 0xf8, !PT ;  /* 0x0000003536357212 */ /* 0x000fe400078ef832 */
[----:B------:R-:W-:Y:S02]  /*0920*/  LOP3.LUT R40, R55, 0x1, R40, 0xf8, !PT ;  /* 0x0000000137287812 */ /* 0x000fe400078ef828 */
[--C-:B------:R-:W-:Y:S02]  /*0930*/  SHF.R.U32.HI R54, RZ, 0x1b, R7.reuse ;  /* 0x0000001bff367819 */ /* 0x100fe40000011607 */
[----:B------:R-:W-:Y:S02]  /*0940*/  SHF.R.U64 R14, R6, 0x6, R7 ;  /* 0x00000006060e7819 */ /* 0x000fe40000001207 */
[----:B------:R-:W-:Y:S02]  /*0950*/  SEL R55, R48, RZ, P1 ;  /* 0x000000ff30377207 */ /* 0x000fe40000800000 */
[----:B------:R-:W-:-:S02]  /*0960*/  LOP3.LUT R50, R50, 0x1, R43, 0x4c, !PT ;  /* 0x0000000132327812 */ /* 0x000fc400078e4c2b */
[----:B------:R-:W-:Y:S02]  /*0970*/  LOP3.LUT R48, R23, R54, R14, 0xf4, !PT ;  /* 0x0000003617307212 */ /* 0x000fe400078ef40e */
[----:B------:R-:W-:Y:S02]  /*0980*/  LOP3.LUT R14, R38, R55, R39, 0xe, !PT ;  /* 0x00000037260e7212 */ /* 0x000fe400078e0e27 */
[----:B------:R-:W-:Y:S01]  /*0990*/  LOP3.LUT R36, R52, R41, R36, 0xf8, !PT ;  /* 0x0000002934247212 */ /* 0x000fe200078ef824 */
[----:B------:R-:W-:Y:S01]  /*09a0*/  IMAD.SHL.U32 R52, R6, 0x20, RZ ;  /* 0x0000002006347824 */ /* 0x000fe200078e00ff */
[----:B------:R-:W-:Y:S02]  /*09b0*/  LOP3.LUT R39, R40, R53, R50, 0xf8, !PT ;  /* 0x0000003528277212 */ /* 0x000fe400078ef832 */
[----:B------:R-:W-:Y:S02]  /*09c0*/  SHF.R.U32.HI R53, RZ, 0xe, R7 ;  /* 0x0000000eff357819 */ /* 0x000fe40000011607 */
[----:B------:R-:W-:-:S02]  /*09d0*/  LOP3.LUT R57, R6, 0x400000, RZ, 0xc0, !PT ;  /* 0x0040000006397812 */ /* 0x000fc400078ec0ff */
[----:B------:R-:W-:Y:S02]  /*09e0*/  SHF.R.U32.HI R38, RZ, 0x1, R7 ;  /* 0x00000001ff267819 */ /* 0x000fe40000011607 */
[----:B------:R-:W-:Y:S02]  /*09f0*/  LOP3.LUT R53, R52, 0x8000000, R53, 0xc8, !PT ;  /* 0x0800000034357812 */ /* 0x000fe400078ec835 */
[----:B------:R-:W-:Y:S02]  /*0a00*/  LOP3.LUT P0, RZ, R57, 0x20, R8, 0xf8, !PT ;  /* 0x0000002039ff7812 */ /* 0x000fe4000780f808 */
[----:B------:R-:W-:Y:S02]  /*0a10*/  SHF.R.U32.HI R54, RZ, 0x14, R9 ;  /* 0x00000014ff367819 */ /* 0x000fe40000011609 */
[----:B------:R-:W-:Y:S02]  /*0a20*/  LOP3.LUT R50, R7, 0x10000000, RZ, 0xc0, !PT ;  /* 0x1000000007327812 */ /* 0x000fe400078ec0ff */
[----:B------:R-:W-:-:S02]  /*0a30*/  SHF.R.U64 R40, R6, 0x19, R7 ;  /* 0x0000001906287819 */ /* 0x000fc40000001207 */
[----:B------:R-:W-:Y:S02]  /*0a40*/  LOP3.LUT R53, R53, 0x4000000, R38, 0xf8, !PT ;  /* 0x0400000035357812 */ /* 0x000fe400078ef826 */
[----:B------:R-:W-:Y:S02]  /*0a50*/  LOP3.LUT P0, RZ, R50, RZ, RZ, 0xfc, P0 ;  /* 0x000000ff32ff7212 */ /* 0x000fe4000000fcff */
[-C--:B------:R-:W-:Y:S02]  /*0a60*/  LOP3.LUT R38, R54, R47.reuse, R40, 0xfe, !PT ;  /* 0x0000002f36267212 */ /* 0x080fe400078efe28 */
[----:B------:R-:W-:Y:S02]  /*0a70*/  SHF.R.U64 R50, R6, 0x8, R7 ;  /* 0x0000000806327819 */ /* 0x000fe40000001207 */
[----:B------:R-:W-:Y:S02]  /*0a80*/  LOP3.LUT R40, R54, R47, RZ, 0xfc, !PT ;  /* 0x0000002f36287212 */ /* 0x000fe400078efcff */
[----:B------:R-:W-:-:S02]  /*0a90*/  LOP3.LUT R54, R6, 0x1, RZ, 0xc, !PT ;  /* 0x0000000106367812 */ /* 0x000fc400078e0cff */
[C---:B------:R-:W-:Y:S02]  /*0aa0*/  LOP3.LUT R58, R48.reuse, R47, RZ, 0xc0, !PT ;  /* 0x0000002f303a7212 */ /* 0x040fe400078ec0ff */
[----:B------:R-:W-:Y:S02]  /*0ab0*/  LOP3.LUT R56, R48, R26, RZ, 0xc0, !PT ;  /* 0x0000001a30387212 */ /* 0x000fe400078ec0ff */
[----:B------:R-:W-:Y:S02]  /*0ac0*/  LOP3.LUT R46, R46, 0x1, R50, 0x8, !PT ;  /* 0x000000012e2e7812 */ /* 0x000fe400078e0832 */
[----:B------:R-:W-:Y:S02]  /*0ad0*/  LOP3.LUT R48, R50, 0x1, R49, 0x80, !PT ;  /* 0x0000000132307812 */ /* 0x000fe400078e8031 */
[----:B------:R-:W-:Y:S02]  /*0ae0*/  SEL R50, R54, RZ, !P0 ;  /* 0x000000ff36327207 */ /* 0x000fe40004000000 */
[----:B------:R-:W-:-:S02]  /*0af0*/  LOP3.LUT R52, R53, 0x200000, R52, 0xf8, !PT ;  /* 0x0020000035347812 */ /* 0x000fc400078ef834 */
[----:B------:R-:W-:Y:S02]  /*0b00*/  SHF.R.U64 R53, R8, 0xc, R9 ;  /* 0x0000000c08357819 */ /* 0x000fe40000001209 */
[----:B------:R-:W-:Y:S02]  /*0b10*/  LOP3.LUT R55, R6, 0x1000000, RZ, 0xc0, !PT ;  /* 0x0100000006377812 */ /* 0x000fe400078ec0ff */
[CC--:B------:R-:W-:Y:S02]  /*0b20*/  LOP3.LUT R50, R44.reuse, R51.reuse, R50, 0x80, !PT ;  /* 0x000000332c327212 */ /* 0x0c0fe400078e8032 */
[C---:B------:R-:W-:Y:S02]  /*0b30*/  LOP3.LUT R51, R44.reuse, R51, RZ, 0xc0, !PT ;  /* 0x000000332c337212 */ /* 0x040fe400078ec0ff */
[----:B------:R-:W-:Y:S02]  /*0b40*/  LOP3.LUT R54, R45, 0x1, R44, 0x80, !PT ;  /* 0x000000012d367812 */ /* 0x000fe400078e802c */
[----:B------:R-:W-:-:S02]  /*0b50*/  LOP3.LUT R44, R44, R53, R8, 0xfe, !PT ;  /* 0x000000352c2c7212 */ /* 0x000fc400078efe08 */
[----:B------:R-:W-:Y:S02]  /*0b60*/  ISETP.NE.U32.AND P0, PT, R55, RZ, PT ;  /* 0x000000ff3700720c */ /* 0x000fe40003f05070 */
[----:B------:R-:W-:Y:S02]  /*0b70*/  LOP3.LUT R53, R9, 0x2000, RZ, 0xc0, !PT ;  /* 0x0000200009357812 */ /* 0x000fe400078ec0ff */
[----:B------:R-:W-:Y:S02]  /*0b80*/  LOP3.LUT R45, R8, 0x1, R35, 0x40, !PT ;  /* 0x00000001082d7812 */ /* 0x000fe400078e4023 */
[--C-:B------:R-:W-:Y:S02]  /*0b90*/  LOP3.LUT R47, R58, 0x1, R49.reuse, 0x40, !PT ;  /* 0x000000013a2f7812 */ /* 0x100fe400078e4031 */
[----:B------:R-:W-:Y:S02]  /*0ba0*/  LOP3.LUT P0, RZ, R53, RZ, RZ, 0xfc, P0 ;  /* 0x000000ff35ff7212 */ /* 0x000fe4000000fcff */
[----:B------:R-:W-:-:S02]  /*0bb0*/  LOP3.LUT R49, R56, 0x1, R49, 0x40, !PT ;  /* 0x0000000138317812 */ /* 0x000fc400078e4031 */
[C---:B------:R-:W-:Y:S02]  /*0bc0*/  LOP3.LUT R53, R6.reuse, 0x1, RZ, 0xc0, !PT ;  /* 0x0000000106357812 */ /* 0x040fe400078ec0ff */
[----:B------:R-:W-:Y:S02]  /*0bd0*/  LOP3.LUT R56, R37, 0x1, R32, 0x4c, !PT ;  /* 0x0000000125387812 */ /* 0x000fe400078e4c20 */
[----:B------:R-:W-:Y:S02]  /*0be0*/  LOP3.LUT R42, R45, R42, RZ, 0xc0, !PT ;  /* 0x0000002a2d2a7212 */ /* 0x000fe400078ec0ff */
[----:B------:R-:W-:Y:S02]  /*0bf0*/  SHF.R.U64 R45, R6, 0xe, R7 ;  /* 0x0000000e062d7819 */ /* 0x000fe40000001207 */
[----:B------:R-:W-:Y:S02]  /*0c00*/  SEL R53, R53, RZ, !P0 ;  /* 0x000000ff35357207 */ /* 0x000fe40004000000 */
[----:B------:R-:W-:-:S02]  /*0c10*/  LOP3.LUT R43, R43, R35, R56, 0x80, !PT ;  /* 0x000000232b2b7212 */ /* 0x000fc400078e8038 */
[----:B------:R-:W-:Y:S02]  /*0c20*/  LOP3.LUT R45, R26, 0x1, R45, 0xc8, !PT ;  /* 0x000000011a2d7812 */ /* 0x000fe400078ec82d */
[----:B------:R-:W-:Y:S02]  /*0c30*/  SHF.R.U32.HI R56, RZ, 0xe, R9 ;  /* 0x0000000eff387819 */ /* 0x000fe40000011609 */
[----:B------:R-:W-:Y:S02]  /*0c40*/  LOP3.LUT R41, R41, R26, RZ, 0xc0, !PT ;  /* 0x0000001a29297212 */ /* 0x000fe400078ec0ff */
[----:B------:R-:W-:Y:S02]  /*0c50*/  LOP3.LUT R26, R53, 0x1, R24, 0x6c, !PT ;  /* 0x00000001351a7812 */ /* 0x000fe400078e6c18 */
[----:B------:R-:W-:Y:S02]  /*0c60*/  LOP3.LUT P0, RZ, R8, 0x8004, RZ, 0xc0, !PT ;  /* 0x0000800408ff7812 */ /* 0x000fe4000780c0ff */
[----:B------:R-:W-:-:S02]  /*0c70*/  LOP3.LUT R53, R35, 0x1, RZ, 0xc0, !PT ;  /* 0x0000000123357812 */ /* 0x000fc400078ec0ff */
[----:B------:R-:W-:Y:S02]  /*0c80*/  LOP3.LUT R34, R39, R34, RZ, 0xfc, !PT ;  /* 0x0000002227227212 */ /* 0x000fe400078efcff */
[----:B------:R-:W-:Y:S01]  /*0c90*/  LOP3.LUT R39, R45, 0x1, R56, 0xf8, !PT ;  /* 0x000000012d277812 */ /* 0x000fe200078ef838 */
[----:B------:R-:W-:Y:S01]  /*0ca0*/  IMAD.SHL.U32 R35, R42, 0x8, RZ ;  /* 0x000000082a237824 */ /* 0x000fe200078e00ff */
[----:B------:R-:W-:Y:S02]  /*0cb0*/  SHF.L.U64.HI R45, R8, 0x12, R9 ;  /* 0x00000012082d7819 */ /* 0x000fe40000010209 */
[----:B------:R-:W-:Y:S02]  /*0cc0*/  SEL R53, R53, RZ, !P0 ;  /* 0x000000ff35357207 */ /* 0x000fe40004000000 */
[----:B---3--:R-:W-:Y:S02]  /*0cd0*/  LOP3.LUT R39, R39, R12, RZ, 0xfc, !PT ;  /* 0x0000000c27277212 */ /* 0x008fe400078efcff */
[----:B------:R-:W-:-:S02]  /*0ce0*/  SHF.R.U64 R56, R4, 0x1, R5 ;  /* 0x0000000104387819 */ /* 0x000fc40000001205 */
[----:B------:R-:W-:Y:S01]  /*0cf0*/  LOP3.LUT R12, R52, 0x80000000, R45, 0xf8, !PT ;  /* 0x80000000340c7812 */ /* 0x000fe200078ef82d */
[----:B------:R-:W-:Y:S01]  /*0d00*/  IMAD.SHL.U32 R45, R43, 0x20, RZ ;  /* 0x000000202b2d7824 */ /* 0x000fe200078e00ff */
[----:B------:R-:W-:Y:S02]  /*0d10*/  LOP3.LUT R34, R34, R35, R53, 0xfe, !PT ;  /* 0x0000002322227212 */ /* 0x000fe400078efe35 */
[----:B------:R-:W-:Y:S02]  /*0d20*/  LOP3.LUT R39, R39, 0x1, R56, 0xf8, !PT ;  /* 0x0000000127277812 */ /* 0x000fe400078ef838 */
[----:B------:R-:W-:Y:S02]  /*0d30*/  SHF.L.U64.HI R53, R8, 0x1e, R9 ;  /* 0x0000001e08357819 */ /* 0x000fe40000010209 */
[----:B------:R-:W-:Y:S01]  /*0d40*/  LOP3.LUT R34, R34, R45, RZ, 0xfc, !PT ;  /* 0x0000002d22227212 */ /* 0x000fe200078efcff */
[----:B------:R-:W-:Y:S01]  /*0d50*/  IMAD.SHL.U32 R45, R8, 0x8000, RZ ;  /* 0x00008000082d7824 */ /* 0x000fe200078e00ff */
[----:B------:R-:W-:-:S02]  /*0d60*/  LOP3.LUT R12, R12, 0x1000000, R53, 0xf8, !PT ;  /* 0x010000000c0c7812 */ /* 0x000fc400078ef835 */
[----:B------:R-:W-:Y:S02]  /*0d70*/  LOP3.LUT R28, R39, 0x1, R28, 0xf8, !PT ;  /* 0x00000001271c7812 */ /* 0x000fe400078ef81c */
[----:B------:R-:W-:Y:S02]  /*0d80*/  SHF.L.U64.HI R39, R29, 0x9, RZ ;  /* 0x000000091d277819 */ /* 0x000fe400000102ff */
[----:B------:R-:W-:Y:S02]  /*0d90*/  SHF.L.U64.HI R42, R42, 0x3, RZ ;  /* 0x000000032a2a7819 */ /* 0x000fe400000102ff */
[----:B------:R-:W-:Y:S02]  /*0da0*/  LOP3.LUT R53, R23, 0x1, R30, 0x80, !PT ;  /* 0x0000000117357812 */ /* 0x000fe400078e801e */
[----:B------:R-:W-:Y:S02]  /*0db0*/  LOP3.LUT R29, R12, 0x10000000, R45, 0xf8, !PT ;  /* 0x100000000c1d7812 */ /* 0x000fe400078ef82d */
[----:B------:R-:W-:-:S02]  /*0dc0*/  LOP3.LUT R12, R42, R15, R39, 0xfe, !PT ;  /* 0x0000000f2a0c7212 */ /* 0x000fc400078efe27 */
[----:B------:R-:W-:Y:S02]  /*0dd0*/  LOP3.LUT R15, R28, R53, RZ, 0xfc, !PT ;  /* 0x000000351c0f7212 */ /* 0x000fe400078efcff */
[----:B------:R-:W-:Y:S02]  /*0de0*/  LOP3.LUT R0, R0, 0x1, R19, 0x8, !PT ;  /* 0x0000000100007812 */ /* 0x000fe400078e0813 */
[----:B------:R-:W-:Y:S02]  /*0df0*/  LOP3.LUT R15, R15, 0x1, R16, 0xf8, !PT ;  /* 0x000000010f0f7812 */ /* 0x000fe400078ef810 */
[----:B------:R-:W-:Y:S01]  /*0e00*/  LOP3.LUT R19, R32, R19, R26, 0x80, !PT ;  /* 0x0000001320137212 */ /* 0x000fe200078e801a */
[----:B------:R-:W-:Y:S01]  /*0e10*/  IMAD.SHL.U32 R26, R25, 0x80, RZ ;  /* 0x00000080191a7824 */ /* 0x000fe200078e00ff */
[----:B------:R-:W-:Y:S02]  /*0e20*/  LOP3.LUT R16, R29, R13, RZ, 0xfc, !PT ;  /* 0x0000000d1d107212 */ /* 0x000fe400078efcff */
[----:B------:R-:W-:-:S02]  /*0e30*/  SHF.R.U64 R55, R6, 0x1c, R7 ;  /* 0x0000001c06377819 */ /* 0x000fc40000001207 */
[----:B------:R-:W-:Y:S02]  /*0e40*/  SHF.R.U32.HI R35, RZ, 0x3, R9 ;  /* 0x00000003ff237819 */ /* 0x000fe40000011609 */
[----:B------:R-:W-:Y:S02]  /*0e50*/  LOP3.LUT R13, R15, R46, RZ, 0xfc, !PT ;  /* 0x0000002e0f0d7212 */ /* 0x000fe400078efcff */
[----:B------:R-:W-:Y:S02]  /*0e60*/  SHF.L.U64.HI R43, R43, 0x5, RZ ;  /* 0x000000052b2b7819 */ /* 0x000fe400000102ff */
[----:B------:R-:W-:Y:S01]  /*0e70*/  SHF.L.U64.HI R39, R25, 0x7, RZ ;  /* 0x0000000719277819 */ /* 0x000fe200000102ff */
[----:B------:R-:W-:Y:S01]  /*0e80*/  IMAD.SHL.U32 R25, R41, 0x2000, RZ ;  /* 0x0000200029197824 */ /* 0x000fe200078e00ff */
[----:B------:R-:W-:Y:S02]  /*0e90*/  SHF.R.U32.HI R24, RZ, 0x6, R7 ;  /* 0x00000006ff187819 */ /* 0x000fe40000011607 */
[----:B------:R-:W-:-:S02]  /*0ea0*/  LOP3.LUT R40, R40, 0x1, R55, 0x40, !PT ;  /* 0x0000000128287812 */ /* 0x000fc400078e4037 */
[----:B------:R-:W-:Y:S02]  /*0eb0*/  LOP3.LUT R35, R38, 0x1, R35, 0xc8, !PT ;  /* 0x0000000126237812 */ /* 0x000fe400078ec823 */
[----:B------:R-:W-:Y:S02]  /*0ec0*/  LOP3.LUT R27, R34, R26, R27, 0xfe, !PT ;  /* 0x0000001a221b7212 */ /* 0x000fe400078efe1b */
[----:B------:R-:W-:Y:S02]  /*0ed0*/  LOP3.LUT R14, R13, 0x1, R14, 0xf8, !PT ;  /* 0x000000010d0e7812 */ /* 0x000fe400078ef80e */
[----:B------:R-:W-:Y:S02]  /*0ee0*/  LOP3.LUT R12, R39, R12, R43, 0xfe, !PT ;  /* 0x0000000c270c7212 */ /* 0x000fe400078efe2b */
[C---:B------:R-:W-:Y:S01]  /*0ef0*/  SHF.L.U64.HI R15, R33.reuse, 0x8, RZ ;  /* 0x00000008210f7819 */ /* 0x040fe200000102ff */
[----:B------:R-:W-:Y:S01]  /*0f00*/  IMAD.SHL.U32 R33, R33, 0x100, RZ ;  /* 0x0000010021217824 */ /* 0x000fe200078e00ff */
[----:B------:R-:W-:-:S02]  /*0f10*/  SHF.L.U64.HI R41, R41, 0xd, RZ ;  /* 0x0000000d29297819 */ /* 0x000fc400000102ff */
[----:B------:R-:W-:Y:S02]  /*0f20*/  LOP3.LUT R24, R24, 0x1, R55, 0x40, !PT ;  /* 0x0000000118187812 */ /* 0x000fe400078e4037 */
[----:B------:R-:W-:Y:S01]  /*0f30*/  LOP3.LUT R36, R27, R36, R25, 0xfe, !PT ;  /* 0x000000241b247212 */ /* 0x000fe200078efe19 */
[----:B------:R-:W-:Y:S01]  /*0f40*/  IMAD.SHL.U32 R25, R18, 0x2000000, RZ ;  /* 0x0200000012197824 */ /* 0x000fe200078e00ff */
[----:B------:R-:W-:Y:S02]  /*0f50*/  LOP3.LUT R40, R40, R14, R35, 0xfe, !PT ;  /* 0x0000000e28287212 */ /* 0x000fe400078efe23 */
[----:B------:R-:W-:Y:S01]  /*0f60*/  LOP3.LUT R13, R15, R12, R41, 0xfe, !PT ;  /* 0x0000000c0f0d7212 */ /* 0x000fe200078efe29 */
[----:B------:R-:W-:Y:S01]  /*0f70*/  IMAD.SHL.U32 R12, R20, 0x800, RZ ;  /* 0x00000800140c7824 */ /* 0x000fe200078e00ff */
[----:B------:R-:W-:Y:S01]  /*0f80*/  LOP3.LUT R31, R36, R31, R33, 0xfe, !PT ;  /* 0x0000001f241f7212 */ /* 0x000fe200078efe21 */
[----:B------:R-:W-:Y:S01]  /*0f90*/  IMAD.SHL.U32 R26, R19, 0x1000, RZ ;  /* 0x00001000131a7824 */ /* 0x000fe200078e00ff */
[----:B------:R-:W-:Y:S01]  /*0fa0*/  LOP3.LUT R23, R0, R23, RZ, 0xc0, !PT ;  /* 0x0000001700177212 */ /* 0x000fe200078ec0ff */
[----:B------:R-:W-:Y:S01]  /*0fb0*/  IMAD.SHL.U32 R48, R48, 0x40000000, RZ ;  /* 0x4000000030307824 */ /* 0x000fe200078e00ff */
[----:B------:R-:W-:Y:S01]  /*0fc0*/  LOP3.LUT R17, R40, R17, RZ, 0xfc, !PT ;  /* 0x0000001128117212 */ /* 0x000fe200078efcff */
[----:B------:R-:W-:Y:S01]  /*0fd0*/  IMAD.SHL.U32 R24, R24, 0x800000, RZ ;  /* 0x0080000018187824 */ /* 0x000fe200078e00ff */
[----:B------:R-:W-:-:S02]  /*0fe0*/  LOP3.LUT R51, R51, 0x1, R32, 0x80, !PT ;  /* 0x0000000133337812 */ /* 0x000fc400078e8020 */
[----:B------:R-:W-:Y:S01]  /*0ff0*/  LOP3.LUT R15, R16, 0x2000000, R25, 0xf8, !PT ;  /* 0x02000000100f7812 */ /* 0x000fe200078ef819 */
[----:B------:R-:W-:Y:S01]  /*1000*/  IMAD.SHL.U32 R21, R21, 0x100000, RZ ;  /* 0x0010000015157824 */ /* 0x000fe200078e00ff */
[----:B------:R-:W-:Y:S01]  /*1010*/  LOP3.LUT R22, R31, R12, R22, 0xfe, !PT ;  /* 0x0000000c1f167212 */ /* 0x000fe200078efe16 */
[----:B------:R-:W-:Y:S01]  /*1020*/  IMAD.SHL.U32 R12, R23, 0x400000, RZ ;  /* 0x00400000170c7824 */ /* 0x000fe200078e00ff */
[----:B------:R-:W-:Y:S02]  /*1030*/  LOP3.LUT R44, R17, R44, R0, 0xf8, !PT ;  /* 0x0000002c112c7212 */ /* 0x000fe400078ef800 */
[----:B------:R-:W-:Y:S02]  /*1040*/  SHF.L.U64.HI R20, R20, 0xb, RZ ;  /* 0x0000000b14147819 */ /* 0x000fe400000102ff */
[----:B------:R-:W-:Y:S02]  /*1050*/  SHF.L.U64.HI R0, R19, 0xc, RZ ;  /* 0x0000000c13007819 */ /* 0x000fe400000102ff */
[----:B------:R-:W-:-:S02]  /*1060*/  LOP3.LUT R51, R26, R51, R50, 0xfe, !PT ;  /* 0x000000331a337212 */ /* 0x000fc400078efe32 */
[----:B------:R-:W-:Y:S01]  /*1070*/  LOP3.LUT R15, R24, R15, R48, 0xfe, !PT ;  /* 0x0000000f180f7212 */ /* 0x000fe200078efe30 */
[----:B------:R-:W-:Y:S01]  /*1080*/  IMAD.SHL.U32 R49, R49, 0x20000000, RZ ;  /* 0x2000000031317824 */ /* 0x000fe200078e00ff */
[----:B------:R-:W-:Y:S02]  /*1090*/  LOP3.LUT R13, R0, R13, R20, 0xfe, !PT ;  /* 0x0000000d000d7212 */ /* 0x000fe400078efe14 */
[----:B------:R-:W-:Y:S02]  /*10a0*/  LOP3.LUT R37, R37, 0x1, R32, 0x80, !PT ;  /* 0x0000000125257812 */ /* 0x000fe400078e8020 */
[----:B------:R-:W-:Y:S02]  /*10b0*/  LOP3.LUT R15, R12, R15, R21, 0xfe, !PT ;  /* 0x0000000f0c0f7212 */ /* 0x000fe400078efe15 */
[----:B------:R-:W-:Y:S02]  /*10c0*/  LOP3.LUT R47, R44, R47, R54, 0xfe, !PT ;  /* 0x0000002f2c2f7212 */ /* 0x000fe400078efe36 */
[----:B------:R-:W-:-:S02]  /*10d0*/  LOP3.LUT R0, R8, R22, R51, 0xfe, !PT ;  /* 0x0000001608007212 */ /* 0x000fc400078efe33 */
[----:B------:R-:W-:Y:S02]  /*10e0*/  LOP3.LUT R7, R7, R15, R49, 0xfe, !PT ;  /* 0x0000000f07077212 */ /* 0x000fe400078efe31 */
[----:B------:R-:W-:Y:S02]  /*10f0*/  LOP3.LUT R6, R47, R6, RZ, 0xfc, !PT ;  /* 0x000000062f067212 */ /* 0x000fe400078efcff */
[----:B------:R-:W-:Y:S02]  /*1100*/  LOP3.LUT R4, R10, R4, RZ, 0xfc, !PT ;  /* 0x000000040a047212 */ /* 0x000fe400078efcff */
[----:B------:R-:W-:Y:S02]  /*1110*/  LOP3.LUT R5, R11, R5, RZ, 0xfc, !PT ;  /* 0x000000050b057212 */ /* 0x000fe400078efcff */
[----:B------:R-:W-:Y:S02]  /*1120*/  LOP3.LUT R9, R13, R9, RZ, 0xfc, !PT ;  /* 0x000000090d097212 */ /* 0x000fe400078efcff */
[----:B------:R-:W-:Y:S01]  /*1130*/  LOP3.LUT R8, R0, R37, RZ, 0xfc, !PT ;  /* 0x0000002500087212 */ /* 0x000fe200078efcff */
[----:B------:R-:W-:Y:S04]  /*1140*/  STG.E.64 desc[UR4][R2.64], R6 ;  /* 0x0000000602007986 */ /* 0x000fe8000c101b04 */
[----:B------:R-:W-:Y:S04]  /*1150*/  STG.E.64 desc[UR4][R2.64+0x10], R4 ;  /* 0x0000100402007986 */ /* 0x000fe8000c101b04 */
[----:B------:R-:W-:Y:S01]  /*1160*/  STG.E.64 desc[UR4][R2.64+0x8], R8 ;  /* 0x0000080802007986 */ /* 0x000fe2000c101b04 */
[----:B------:R-:W-:Y:S05]  /*1170*/  EXIT ;  /* 0x000000000000794d */ /* 0x000fea0003800000 */
.L_x_7:
        /* <DEDUP_REMOVED lines=16> */
.L_x_61:


//--------------------- .text._Z20passo_bool_18_parte2P10ulonglong3S0_y --------------------------
	.section	.text._Z20passo_bool_18_parte2P10ulonglong3S0_y,"ax",@progbits
	.align	128
        .global         _Z20passo_bool_18_parte2P10ulonglong3S0_y
        .type           _Z20passo_bool_18_parte2P10ulonglong3S0_y,@function
        .size           _Z20passo_bool_18_parte2P10ulonglong3S0_y,(.L_x_62 - _Z20passo_bool_18_parte2P10ulonglong3S0_y)
        .other          _Z20passo_bool_18_parte2P10ulonglong3S0_y,@"STO_CUDA_ENTRY STV_DEFAULT"
_Z20passo_bool_18_parte2P10ulonglong3S0_y:
.text._Z20passo_bool_18_parte2P10ulonglong3S0_y:
        /* <DEDUP_REMOVED lines=19> */
[----:B------:R-:W4:Y:S04]  /*0130*/  LDG.E.64 R14, desc[UR6][R4.64] ;  /* 0x00000006040e7981 */ /* 0x000f28000c1e1b00 */
[----:B------:R-:W5:Y:S04]  /*0140*/  LDG.E.64 R10, desc[UR6][R4.64+0x8] ;  /* 0x00000806040a7981 */ /* 0x000f68000c1e1b00 */
[----:B------:R0:W5:Y:S04]  /*0150*/  LDG.E.64 R8, desc[UR6][R16.64+0x10] ;  /* 0x0000100610087981 */ /* 0x000168000c1e1b00 */
[----:B------:R-:W5:Y:S01]  /*0160*/  LDG.E.64 R12, desc[UR6][R4.64+0x10] ;  /* 0x00001006040c7981 */ /* 0x000f62000c1e1b00 */
[----:B--2---:R-:W-:-:S02]  /*0170*/  SHF.R.U32.HI R20, RZ, 0x8, R7 ;  /* 0x00000008ff147819 */ /* 0x004fc40000011607 */
[----:B------:R-:W-:Y:S02]  /*0180*/  SHF.R.U64 R23, R6, 0x1a, R7 ;  /* 0x0000001a06177819 */ /* 0x000fe40000001207 */
[----:B---3--:R-:W-:Y:S01]  /*0190*/  SHF.R.U32.HI R19, RZ, 0x6, R3 ;  /* 0x00000006ff137819 */ /* 0x008fe20000011603 */
[----:B------:R-:W-:Y:S01]  /*01a0*/  IMAD.SHL.U32 R18, R2, 0x8, RZ ;  /* 0x0000000802127824 */ /* 0x000fe200078e00ff */
[----:B------:R-:W-:Y:S01]  /*01b0*/  LOP3.LUT R20, R20, 0x1, RZ, 0xc0, !PT ;  /* 0x0000000114147812 */ /* 0x000fe200078ec0ff */
[----:B------:R-:W-:Y:S01]  /*01c0*/  IMAD.SHL.U32 R21, R2, 0x2, RZ ;  /* 0x0000000202157824 */ /* 0x000fe200078e00ff */
[----:B------:R-:W-:Y:S02]  /*01d0*/  LOP3.LUT R19, R23, 0x1, R19, 0xc8, !PT ;  /* 0x0000000117137812 */ /* 0x000fe400078ec813 */
[----:B----4-:R-:W-:Y:S02]  /*01e0*/  LOP3.LUT R0, R14, 0x1, R23, 0xf8, !PT ;  /* 0x000000010e007812 */ /* 0x010fe400078ef817 */
[----:B0-----:R-:W-:-:S02]  /*01f0*/  LOP3.LUT R16, R20, R23, RZ, 0xc0, !PT ;  /* 0x0000001714107212 */ /* 0x001fc400078ec0ff */
[----:B------:R-:W-:Y:S02]  /*0200*/  LOP3.LUT R18, R18, 0x80000, RZ, 0xc0, !PT ;  /* 0x0008000012127812 */ /* 0x000fe400078ec0ff */
[----:B------:R-:W-:Y:S01]  /*0210*/  LOP3.LUT R17, R0, R19, RZ, 0xfc, !PT ;  /* 0x0000001300117212 */ /* 0x000fe200078efcff */
[----:B------:R-:W-:Y:S01]  /*0220*/  IMAD.SHL.U32 R19, R16, 0x40000, RZ ;  /* 0x0004000010137824 */ /* 0x000fe200078e00ff */
[----:B------:R-:W-:Y:S02]  /*0230*/  LOP3.LUT R14, R18, 0x20000, R21, 0xf8, !PT ;  /* 0x00020000120e7812 */ /* 0x000fe400078ef815 */
[----:B------:R-:W-:Y:S02]  /*0240*/  SHF.R.U64 R0, R2, 0x10, R3 ;  /* 0x0000001002007819 */ /* 0x000fe40000001203 */
[----:B------:R-:W-:Y:S02]  /*0250*/  LOP3.LUT R15, R19, R14, R15, 0xfe, !PT ;  /* 0x0000000e130f7212 */ /* 0x000fe400078efe0f */
[----:B------:R-:W-:-:S02]  /*0260*/  LOP3.LUT R17, R17, R20, R0, 0xf8, !PT ;  /* 0x0000001411117212 */ /* 0x000fc400078ef800 */
[----:B-----5:R-:W-:Y:S02]  /*0270*/  LOP3.LUT R6, R10, R6, RZ, 0xfc, !PT ;  /* 0x000000060a067212 */ /* 0x020fe400078efcff */
        /* <DEDUP_REMOVED lines=9> */
.L_x_8:
        /* <DEDUP_REMOVED lines=15> */
.L_x_62:


//--------------------- .text._Z20passo_bool_18_parte1P10ulonglong3S0_y --------------------------
	.section	.text._Z20passo_bool_18_parte1P10ulonglong3S0_y,"ax",@progbits
	.align	128
        .global         _Z20passo_bool_18_parte1P10ulonglong3S0_y
        .type           _Z20passo_bool_18_parte1P10ulonglong3S0_y,@function
        .size           _Z20passo_bool_18_parte1P10ulonglong3S0_y,(.L_x_63 - _Z20passo_bool_18_parte1P10ulonglong3S0_y)
        .other          _Z20passo_bool_18_parte1P10ulonglong3S0_y,@"STO_CUDA_ENTRY STV_DEFAULT"
_Z20passo_bool_18_parte1P10ulonglong3S0_y:
.text._Z20passo_bool_18_parte1P10ulonglong3S0_y:
        /* <DEDUP_REMOVED lines=14> */
[----:B------:R-:W-:-:S05]  /*00e0*/  VIADD R13, R13, UR4 ;  /* 0x000000040d0d7c36 */ /* 0x000fca0008000000 */
[----:B-1----:R-:W3:Y:S04]  /*00f0*/  LDG.E.64 R8, desc[UR6][R12.64] ;  /* 0x000000060c087981 */ /* 0x002ee8000c1e1b00 */
[----:B------:R-:W4:Y:S04]  /*0100*/  LDG.E.64 R6, desc[UR6][R12.64+0x8] ;  /* 0x000008060c067981 */ /* 0x000f28000c1e1b00 */
[----:B------:R0:W5:Y:S01]  /*0110*/  LDG.E.64 R4, desc[UR6][R12.64+0x10] ;  /* 0x000010060c047981 */ /* 0x000162000c1e1b00 */
[----:B--2---:R-:W-:-:S04]  /*0120*/  IMAD.WIDE.U32 R2, R11, 0x18, R2 ;  /* 0x000000180b027825 */ /* 0x004fc800078e0002 */
[----:B------:R-:W-:-:S05]  /*0130*/  VIADD R3, R3, UR4 ;  /* 0x0000000403037c36 */ /* 0x000fca0008000000 */
[----:B------:R-:W2:Y:S01]  /*0140*/  LDG.E.64 R10, desc[UR6][R2.64] ;  /* 0x00000006020a7981 */ /* 0x000ea2000c1e1b00 */
[C-C-:B---3--:R-:W-:Y:S01]  /*0150*/  SHF.R.U64 R0, R8.reuse, 0x2, R9.reuse ;  /* 0x0000000208007819 */ /* 0x148fe20000001209 */
[C---:B------:R-:W-:Y:S01]  /*0160*/  IMAD.SHL.U32 R20, R8.reuse, 0x4, RZ ;  /* 0x0000000408147824 */ /* 0x040fe200078e00ff */
[----:B------:R-:W-:Y:S02]  /*0170*/  SHF.R.U64 R15, R8, 0x1e, R9 ;  /* 0x0000001e080f7819 */ /* 0x000fe40000001209 */
[----:B------:R-:W-:Y:S02]  /*0180*/  LOP3.LUT R0, R0, 0x100000, RZ, 0xc0, !PT ;  /* 0x0010000000007812 */ /* 0x000fe400078ec0ff */
[----:B----4-:R-:W-:Y:S02]  /*0190*/  LOP3.LUT R14, R6, 0x80, RZ, 0xc0, !PT ;  /* 0x00000080060e7812 */ /* 0x010fe400078ec0ff */
[----:B0-----:R-:W-:Y:S01]  /*01a0*/  LOP3.LUT R13, R0, 0x200, R15, 0xf8, !PT ;  /* 0x00000200000d7812 */ /* 0x001fe200078ef80f */
[----:B------:R-:W-:Y:S01]  /*01b0*/  IMAD.SHL.U32 R0, R8, 0x2, RZ ;  /* 0x0000000208007824 */ /* 0x000fe200078e00ff */
[----:B------:R-:W-:-:S02]  /*01c0*/  ISETP.NE.U32.AND P1, PT, R14, RZ, PT ;  /* 0x000000ff0e00720c */ /* 0x000fc40003f25070 */
[C---:B------:R-:W-:Y:S02]  /*01d0*/  SHF.R.U64 R18, R6.reuse, 0x7, R7 ;  /* 0x0000000706127819 */ /* 0x040fe40000001207 */
[----:B------:R-:W-:Y:S02]  /*01e0*/  SHF.R.U32.HI R19, RZ, 0x2, R9 ;  /* 0x00000002ff137819 */ /* 0x000fe40000011609 */
[----:B------:R-:W-:Y:S02]  /*01f0*/  SHF.R.U64 R12, R6, 0xe, R7 ;  /* 0x0000000e060c7819 */ /* 0x000fe40000001207 */
[--C-:B------:R-:W-:Y:S02]  /*0200*/  SHF.R.U64 R14, R8, 0x17, R9.reuse ;  /* 0x00000017080e7819 */ /* 0x100fe40000001209 */
[----:B------:R-:W-:Y:S02]  /*0210*/  SHF.R.U32.HI R15, RZ, 0xe, R9 ;  /* 0x0000000eff0f7819 */ /* 0x000fe40000011609 */
[----:B------:R-:W-:-:S02]  /*0220*/  LOP3.LUT R13, R13, 0x800, R0, 0xf8, !PT ;  /* 0x000008000d0d7812 */ /* 0x000fc400078ef800 */
[----:B------:R-:W-:Y:S02]  /*0230*/  LOP3.LUT R18, R18, R19, R9, 0xfe, !PT ;  /* 0x0000001312127212 */ /* 0x000fe400078efe09 */
[----:B------:R-:W-:Y:S02]  /*0240*/  LOP3.LUT R14, R15, R14, R12, 0x4, !PT ;  /* 0x0000000e0f0e7212 */ /* 0x000fe400078e040c */
[C-C-:B------:R-:W-:Y:S02]  /*0250*/  SHF.R.U64 R0, R6.reuse, 0x5, R7.reuse ;  /* 0x0000000506007819 */ /* 0x140fe40000001207 */
[----:B------:R-:W-:Y:S02]  /*0260*/  SHF.R.U64 R19, R6, 0x3, R7 ;  /* 0x0000000306137819 */ /* 0x000fe40000001207 */
[----:B------:R-:W-:Y:S02]  /*0270*/  SHF.R.U32.HI R23, RZ, 0x7, R9 ;  /* 0x00000007ff177819 */ /* 0x000fe40000011609 */
[----:B------:R-:W-:-:S02]  /*0280*/  LOP3.LUT R16, R7, 0x200, RZ, 0xc0, !PT ;  /* 0x0000020007107812 */ /* 0x000fc400078ec0ff */
[----:B------:R-:W-:Y:S02]  /*0290*/  LOP3.LUT R15, R9, 0x7, RZ, 0xc0, !PT ;  /* 0x00000007090f7812 */ /* 0x000fe400078ec0ff */
[----:B------:R-:W-:Y:S02]  /*02a0*/  LOP3.LUT R13, R13, 0x2000, R20, 0xf8, !PT ;  /* 0x000020000d0d7812 */ /* 0x000fe400078ef814 */
[----:B------:R-:W-:Y:S02]  /*02b0*/  SHF.R.U64 R20, R8, 0x6, R9 ;  /* 0x0000000608147819 */ /* 0x000fe40000001209 */
[--C-:B------:R-:W-:Y:S02]  /*02c0*/  SHF.R.U32.HI R17, RZ, 0x1a, R7.reuse ;  /* 0x0000001aff117819 */ /* 0x100fe40000011607 */
[----:B------:R-:W-:Y:S02]  /*02d0*/  SHF.R.U32.HI R26, RZ, 0x19, R7 ;  /* 0x00000019ff1a7819 */ /* 0x000fe40000011607 */
[----:B------:R-:W-:-:S02]  /*02e0*/  LOP3.LUT R23, R23, R0, R19, 0xe0, !PT ;  /* 0x0000000017177212 */ /* 0x000fc400078ee013 */
[----:B------:R-:W-:Y:S02]  /*02f0*/  LOP3.LUT P1, RZ, R16, R15, RZ, 0xfc, P1 ;  /* 0x0000000f10ff7212 */ /* 0x000fe4000082fcff */
[--C-:B------:R-:W-:Y:S02]  /*0300*/  SHF.R.U32.HI R19, RZ, 0x1, R9.reuse ;  /* 0x00000001ff137819 */ /* 0x100fe40000011609 */
[----:B------:R-:W-:Y:S02]  /*0310*/  SHF.R.U64 R28, R8, 0x13, R9 ;  /* 0x00000013081c7819 */ /* 0x000fe40000001209 */
[----:B------:R-:W-:Y:S02]  /*0320*/  LOP3.LUT R20, R20, 0x1, RZ, 0xc0, !PT ;  /* 0x0000000114147812 */ /* 0x000fe400078ec0ff */
[----:B------:R-:W-:Y:S02]  /*0330*/  LOP3.LUT R26, R17, R26, RZ, 0xfc, !PT ;  /* 0x0000001a111a7212 */ /* 0x000fe400078efcff */
[----:B------:R-:W-:-:S02]  /*0340*/  LOP3.LUT R17, R6, 0x4000000, RZ, 0xc0, !PT ;  /* 0x0400000006117812 */ /* 0x000fc400078ec0ff */
[----:B------:R-:W-:Y:S02]  /*0350*/  SHF.R.U64 R21, R6, 0xe, R7 ;  /* 0x0000000e06157819 */ /* 0x000fe40000001207 */
[----:B------:R-:W-:Y:S02]  /*0360*/  SHF.R.U64 R30, R8, 0xf, R9 ;  /* 0x0000000f081e7819 */ /* 0x000fe40000001209 */
[----:B------:R-:W-:Y:S02]  /*0370*/  LOP3.LUT R16, R18, 0x1, R19, 0xc8, !PT ;  /* 0x0000000112107812 */ /* 0x000fe400078ec813 */
[----:B------:R-:W-:Y:S02]  /*0380*/  SEL R15, RZ, 0x1, P1 ;  /* 0x00000001ff0f7807 */ /* 0x000fe40000800000 */
[----:B------:R-:W-:Y:S02]  /*0390*/  SHF.R.U64 R33, R6, 0x8, R7 ;  /* 0x0000000806217819 */ /* 0x000fe40000001207 */
[----:B------:R-:W-:-:S02]  /*03a0*/  LOP3.LUT R28, R28, 0x1, RZ, 0xc0, !PT ;  /* 0x000000011c1c7812 */ /* 0x000fc400078ec0ff */
[----:B------:R-:W-:Y:S02]  /*03b0*/  LOP3.LUT R23, R23, 0x1, R20, 0x60, !PT ;  /* 0x0000000117177812 */ /* 0x000fe400078e6014 */
[----:B------:R-:W-:Y:S02]  /*03c0*/  SHF.R.U32.HI R32, RZ, 0xd, R7 ;  /* 0x0000000dff207819 */ /* 0x000fe40000011607 */
[----:B------:R-:W-:Y:S02]  /*03d0*/  LOP3.LUT P0, RZ, R17, 0x10000, R8, 0xf8, !PT ;  /* 0x0001000011ff7812 */ /* 0x000fe4000780f808 */
[----:B------:R-:W-:Y:S02]  /*03e0*/  LOP3.LUT R21, R20, R21, RZ, 0x30, !PT ;  /* 0x0000001514157212 */ /* 0x000fe400078e30ff */
[----:B------:R-:W-:Y:S02]  /*03f0*/  LOP3.LUT R15, R30, R16, R15, 0xe0, !PT ;  /* 0x000000101e0f7212 */ /* 0x000fe400078ee00f */
[----:B------:R-:W-:-:S02]  /*0400*/  SHF.R.U64 R18, R8, 0xd, R9 ;  /* 0x0000000d08127819 */ /* 0x000fc40000001209 */
[--C-:B------:R-:W-:Y:S02]  /*0410*/  SHF.R.U64 R17, R8, 0xb, R9.reuse ;  /* 0x0000000b08117819 */ /* 0x100fe40000001209 */
[----:B------:R-:W-:Y:S02]  /*0420*/  LOP3.LUT R13, R13, R33, R28, 0xf8, !PT ;  /* 0x000000210d0d7212 */ /* 0x000fe400078ef81c */
[----:B------:R-:W-:Y:S02]  /*0430*/  LOP3.LUT R16, R23, R32, RZ, 0xc0, !PT ;  /* 0x0000002017107212 */ /* 0x000fe400078ec0ff */
[----:B------:R-:W-:Y:S02]  /*0440*/  SHF.R.U32.HI R20, RZ, 0x1d, R9 ;  /* 0x0000001dff147819 */ /* 0x000fe40000011609 */
[----:B------:R-:W-:Y:S02]  /*0450*/  LOP3.LUT R17, R17, R18, RZ, 0xc0, !PT ;  /* 0x0000001211117212 */ /* 0x000fe400078ec0ff */
[----:B------:R-:W-:-:S02]  /*0460*/  LOP3.LUT R12, R13, 0x100, R12, 0xf8, !PT ;  /* 0x000001000d0c7812 */ /* 0x000fc400078ef80c */
[----:B------:R-:W-:Y:S02]  /*0470*/  LOP3.LUT R18, R21, R16, R18, 0xf8, !PT ;  /* 0x0000001015127212 */ /* 0x000fe400078ef812 */
[----:B------:R-:W-:Y:S02]  /*0480*/  LOP3.LUT R29, R19, R20, RZ, 0xc0, !PT ;  /* 0x00000014131d7212 */ /* 0x000fe400078ec0ff */
[----:B------:R-:W-:Y:S02]  /*0490*/  SHF.R.U64 R22, R8, 0x1f, R9 ;  /* 0x0000001f08167819 */ /* 0x000fe40000001209 */
[----:B-----5:R-:W-:Y:S02]  /*04a0*/  SHF.R.U64 R13, R4, 0x2, R5 ;  /* 0x00000002040d7819 */ /* 0x020fe40000001205 */
[----:B------:R-:W-:Y:S02]  /*04b0*/  SHF.R.U64 R21, R6, 0x11, R7 ;  /* 0x0000001106157819 */ /* 0x000fe40000001207 */
[----:B------:R-:W-:-:S02]  /*04c0*/  SHF.R.U64 R20, R8, 0xe, R9 ;  /* 0x0000000e08147819 */ /* 0x000fc40000001209 */
[----:B------:R-:W-:Y:S02]  /*04d0*/  SHF.R.U64 R25, R6, 0x1, R7 ;  /* 0x0000000106197819 */ /* 0x000fe40000001207 */
[----:B------:R-:W-:Y:S02]  /*04e0*/  SHF.R.U64 R27, R8, 0x18, R9 ;  /* 0x00000018081b7819 */ /* 0x000fe40000001209 */
[----:B------:R-:W-:Y:S02]  /*04f0*/  SHF.R.U64 R24, R6, 0xf, R7 ;  /* 0x0000000f06187819 */ /* 0x000fe40000001207 */
[----:B------:R-:W-:Y:S02]  /*0500*/  LOP3.LUT R19, R19, R22, R13, 0x80, !PT ;  /* 0x0000001613137212 */ /* 0x000fe400078e800d */
[----:B------:R-:W-:Y:S02]  /*0510*/  LOP3.LUT R23, R21, 0x1, R20, 0x4c, !PT ;  /* 0x0000000115177812 */ /* 0x000fe400078e4c14 */
[----:B------:R-:W-:-:S02]  /*0520*/  LOP3.LUT R12, R12, 0x8, R25, 0xf8, !PT ;  /* 0x000000080c0c7812 */ /* 0x000fc400078ef819 */
[--C-:B------:R-:W-:Y:S02]  /*0530*/  SHF.R.U32.HI R13, RZ, 0xd, R7.reuse ;  /* 0x0000000dff0d7819 */ /* 0x100fe40000011607 */
[----:B------:R-:W-:Y:S02]  /*0540*/  LOP3.LUT R24, R27, 0x1, R24, 0x4c, !PT ;  /* 0x000000011b187812 */ /* 0x000fe400078e4c18 */
[----:B------:R-:W-:Y:S02]  /*0550*/  SHF.R.U32.HI R25, RZ, 0x11, R7 ;  /* 0x00000011ff197819 */ /* 0x000fe40000011607 */
[----:B------:R-:W-:Y:S02]  /*0560*/  SHF.R.U32.HI R31, RZ, 0xa, R9 ;  /* 0x0000000aff1f7819 */ /* 0x000fe40000011609 */
[--C-:B------:R-:W-:Y:S02]  /*0570*/  LOP3.LUT R22, R23, R32, R27.reuse, 0x80, !PT ;  /* 0x0000002017167212 */ /* 0x100fe400078e801b */
[----:B------:R-:W-:-:S02]  /*0580*/  LOP3.LUT R23, R24, R13, R27, 0x80, !PT ;  /* 0x0000000d18177212 */ /* 0x000fc400078e801b */
[----:B------:R-:W-:Y:S02]  /*0590*/  LOP3.LUT R24, R24, R25, R31, 0x80, !PT ;  /* 0x0000001918187212 */ /* 0x000fe400078e801f */
[----:B------:R-:W-:Y:S02]  /*05a0*/  SHF.R.U64 R31, R8, 0x14, R9 ;  /* 0x00000014081f7819 */ /* 0x000fe40000001209 */
[----:B------:R-:W-:Y:S02]  /*05b0*/  LOP3.LUT R12, R12, 0x10, R25, 0xf8, !PT ;  /* 0x000000100c0c7812 */ /* 0x000fe400078ef819 */
[C-C-:B------:R-:W-:Y:S02]  /*05c0*/  SHF.R.U64 R34, R8.reuse, 0x7, R9.reuse ;  /* 0x0000000708227819 */ /* 0x140fe40000001209 */
[--C-:B------:R-:W-:Y:S02]  /*05d0*/  SHF.R.U32.HI R25, RZ, 0x19, R9.reuse ;  /* 0x00000019ff197819 */ /* 0x100fe40000011609 */
[----:B------:R-:W-:-:S02]  /*05e0*/  SHF.R.U64 R36, R8, 0xa, R9 ;  /* 0x0000000a08247819 */ /* 0x000fc40000001209 */
[----:B------:R-:W-:Y:S02]  /*05f0*/  LOP3.LUT R28, R28, 0x1, R31, 0x6c, !PT ;  /* 0x000000011c1c7812 */ /* 0x000fe400078e6c1f */
[----:B------:R-:W-:Y:S02]  /*0600*/  LOP3.LUT R30, R13, R27, R30, 0x80, !PT ;  /* 0x0000001b0d1e7212 */ /* 0x000fe400078e801e */
[----:B------:R-:W-:Y:S02]  /*0610*/  LOP3.LUT R21, R21, R32, R27, 0xe, !PT ;  /* 0x0000002015157212 */ /* 0x000fe400078e0e1b */
[----:B------:R-:W-:Y:S02]  /*0620*/  SHF.R.U32.HI R31, RZ, 0x9, R7 ;  /* 0x00000009ff1f7819 */ /* 0x000fe40000011607 */
[----:B------:R-:W-:Y:S02]  /*0630*/  LOP3.LUT R25, R25, R34, RZ, 0xc0, !PT ;  /* 0x0000002219197212 */ /* 0x000fe400078ec0ff */
[----:B------:R-:W-:-:S02]  /*0640*/  LOP3.LUT R36, R36, 0x1, RZ, 0xc0, !PT ;  /* 0x0000000124247812 */ /* 0x000fc400078ec0ff */
[----:B------:R-:W-:Y:S02]  /*0650*/  SHF.R.U32.HI R27, RZ, 0x1c, R9 ;  /* 0x0000001cff1b7819 */ /* 0x000fe40000011609 */
[----:B------:R-:W-:Y:S02]  /*0660*/  SHF.R.U32.HI R34, RZ, 0x18, R7 ;  /* 0x00000018ff227819 */ /* 0x000fe40000011607 */
[----:B------:R-:W-:Y:S02]  /*0670*/  LOP3.LUT P0, RZ, RZ, RZ, RZ, 0xfc, P0 ;  /* 0x000000ffffff7212 */ /* 0x000fe4000000fcff */
[----:B------:R-:W-:Y:S02]  /*0680*/  LOP3.LUT R31, R31, 0x1, RZ, 0xc, !PT ;  /* 0x000000011f1f7812 */ /* 0x000fe400078e0cff */
[----:B------:R-:W-:Y:S02]  /*0690*/  LOP3.LUT R13, R13, R36, R27, 0x80, !PT ;  /* 0x000000240d0d7212 */ /* 0x000fe400078e801b */
[----:B------:R-:W-:-:S02]  /*06a0*/  SHF.R.U32.HI R35, RZ, 0x10, R7 ;  /* 0x00000010ff237819 */ /* 0x000fc40000011607 */
[----:B------:R-:W-:Y:S02]  /*06b0*/  LOP3.LUT R27, R34, R33, R36, 0x80, !PT ;  /* 0x00000021221b7212 */ /* 0x000fe400078e8024 */
[----:B------:R-:W-:Y:S02]  /*06c0*/  SEL R34, R29, RZ, !P0 ;  /* 0x000000ff1d227207 */ /* 0x000fe40004000000 */
[----:B------:R-:W-:Y:S02]  /*06d0*/  SHF.R.U32.HI R29, RZ, 0x6, R7 ;  /* 0x00000006ff1d7819 */ /* 0x000fe40000011607 */
[----:B------:R-:W-:Y:S02]  /*06e0*/  LOP3.LUT R30, R30, R31, RZ, 0xc0, !PT ;  /* 0x0000001f1e1e7212 */ /* 0x000fe400078ec0ff */
[----:B------:R-:W-:Y:S02]  /*06f0*/  LOP3.LUT R31, R31, R32, RZ, 0xc0, !PT ;  /* 0x000000201f1f7212 */ /* 0x000fe400078ec0ff */
[----:B------:R-:W-:-:S02]  /*0700*/  LOP3.LUT R12, R12, 0x80, R35, 0xf8, !PT ;  /* 0x000000800c0c7812 */ /* 0x000fc400078ef823 */
[----:B------:R-:W-:Y:S02]  /*0710*/  SHF.R.U64 R37, R6, 0x1b, R7 ;  /* 0x0000001b06257819 */ /* 0x000fe40000001207 */
[----:B------:R-:W-:Y:S02]  /*0720*/  LOP3.LUT R32, R34, R32, R29, 0x70, !PT ;  /* 0x0000002022207212 */ /* 0x000fe400078e701d */
[----:B------:R-:W-:Y:S02]  /*0730*/  LOP3.LUT R37, R12, 0x2000000, R37, 0xf8, !PT ;  /* 0x020000000c257812 */ /* 0x000fe400078ef825 */
[----:B------:R-:W-:Y:S02]  /*0740*/  SHF.L.U64.HI R35, R31, 0xf, RZ ;  /* 0x0000000f1f237819 */ /* 0x000fe400000102ff */
[----:B------:R-:W-:Y:S02]  /*0750*/  SHF.L.U64.HI R34, R22, 0xe, RZ ;  /* 0x0000000e16227819 */ /* 0x000fe400000102ff */
[----:B------:R-:W-:-:S02]  /*0760*/  LOP3.LUT R26, R26, R33, R36, 0x80, !PT ;  /* 0x000000211a1a7212 */ /* 0x000fc400078e8024 */
[----:B--2---:R-:W-:Y:S02]  /*0770*/  LOP3.LUT R34, R35, R11, R34, 0xfe, !PT ;  /* 0x0000000b23227212 */ /* 0x004fe400078efe22 */
[----:B------:R-:W-:Y:S02]  /*0780*/  LOP3.LUT R37, R13, R37, R10, 0xfe, !PT ;  /* 0x000000250d257212 */ /* 0x000fe400078efe0a */
[C-C-:B------:R-:W-:Y:S02]  /*0790*/  SHF.R.U64 R10, R6.reuse, 0x14, R7.reuse ;  /* 0x00000014060a7819 */ /* 0x140fe40000001207 */
[C-C-:B------:R-:W-:Y:S02]  /*07a0*/  SHF.R.U64 R11, R6.reuse, 0x15, R7.reuse ;  /* 0x00000015060b7819 */ /* 0x140fe40000001207 */
[C-C-:B------:R-:W-:Y:S02]  /*07b0*/  SHF.R.U64 R36, R6.reuse, 0x13, R7.reuse ;  /* 0x0000001306247819 */ /* 0x140fe40000001207 */
[----:B------:R-:W-:-:S02]  /*07c0*/  SHF.R.U64 R35, R6, 0xc, R7 ;  /* 0x0000000c06237819 */ /* 0x000fc40000001207 */
[----:B------:R-:W-:Y:S02]  /*07d0*/  LOP3.LUT R36, R36, R10, R11, 0xfe, !PT ;  /* 0x0000000a24247212 */ /* 0x000fe400078efe0b */
[C-C-:B------:R-:W-:Y:S02]  /*07e0*/  SHF.R.U64 R11, R6.reuse, 0xb, R7.reuse ;  /* 0x0000000b060b7819 */ /* 0x140fe40000001207 */
[----:B------:R-:W-:Y:S02]  /*07f0*/  SHF.R.U64 R10, R6, 0x4, R7 ;  /* 0x00000004060a7819 */ /* 0x000fe40000001207 */
[----:B------:R-:W-:Y:S02]  /*0800*/  SHF.R.U64 R12, R4, 0x4, R5 ;  /* 0x00000004040c7819 */ /* 0x000fe40000001205 */
[----:B------:R-:W-:Y:S02]  /*0810*/  LOP3.LUT R35, R10, R11, R35, 0xe0, !PT ;  /* 0x0000000b0a237212 */ /* 0x000fe400078ee023 */
[----:B------:R-:W2:Y:S01]  /*0820*/  LDG.E.64 R10, desc[UR6][R2.64+0x8] ;  /* 0x00000806020a7981 */ /* 0x000ea2000c1e1b00 */
[----:B------:R-:W-:-:S03]  /*0830*/  LOP3.LUT R33, R33, 0x1, R12, 0x8, !PT ;  /* 0x0000000121217812 */ /* 0x000fc600078e080c */
[----:B------:R-:W3:Y:S01]  /*0840*/  LDG.E.64 R12, desc[UR6][R2.64+0x10] ;  /* 0x00001006020c7981 */ /* 0x000ee2000c1e1b00 */
[----:B------:R-:W-:Y:S02]  /*0850*/  IMAD.SHL.U32 R25, R25, 0x20, RZ ;  /* 0x0000002019197824 */ /* 0x000fe400078e00ff */
[----:B------:R-:W-:-:S03]  /*0860*/  IMAD.SHL.U32 R17, R17, 0x1000, RZ ;  /* 0x0000100011117824 */ /* 0x000fc600078e00ff */
[----:B------:R-:W-:-:S04]  /*0870*/  LOP3.LUT R37, R37, 0x20, R25, 0xf8, !PT ;  /* 0x0000002025257812 */ /* 0x000fc800078ef819 */
[----:B------:R-:W-:-:S04]  /*0880*/  LOP3.LUT R17, R37, 0x1000, R17, 0xf8, !PT ;  /* 0x0000100025117812 */ /* 0x000fc800078ef811 */
[----:B------:R-:W-:-:S04]  /*0890*/  LOP3.LUT R17, R17, 0x1, R36, 0xf8, !PT ;  /* 0x0000000111117812 */ /* 0x000fc800078ef824 */
[----:B------:R-:W-:Y:S01]  /*08a0*/  LOP3.LUT R17, R17, R35, R28, 0xf8, !PT ;  /* 0x0000002311117212 */ /* 0x000fe200078ef81c */
[----:B------:R-:W-:Y:S01]  /*08b0*/  IMAD.SHL.U32 R28, R31, 0x8000, RZ ;  /* 0x000080001f1c7824 */ /* 0x000fe200078e00ff */
[--C-:B------:R-:W-:Y:S01]  /*08c0*/  SHF.R.U64 R31, R8, 0x11, R9.reuse ;  /* 0x00000011081f7819 */ /* 0x100fe20000001209 */
[----:B------:R-:W-:Y:S01]  /*08d0*/  IMAD.SHL.U32 R22, R22, 0x4000, RZ ;  /* 0x0000400016167824 */ /* 0x000fe200078e00ff */
[----:B------:R-:W-:Y:S02]  /*08e0*/  LOP3.LUT R21, R21, 0x1, R20, 0x80, !PT ;  /* 0x0000000115157812 */ /* 0x000fe400078e8014 */
[----:B------:R-:W-:Y:S01]  /*08f0*/  LOP3.LUT R31, R20, R31, RZ, 0xc0, !PT ;  /* 0x0000001f141f7212 */ /* 0x000fe200078ec0ff */
[----:B------:R-:W-:Y:S01]  /*0900*/  IMAD.SHL.U32 R20, R14, 0x800000, RZ ;  /* 0x008000000e147824 */ /* 0x000fe200078e00ff */
[----:B------:R-:W-:Y:S02]  /*0910*/  SHF.R.U32.HI R25, RZ, 0x14, R9 ;  /* 0x00000014ff197819 */ /* 0x000fe40000011609 */
[----:B------:R-:W-:-:S02]  /*0920*/  LOP3.LUT R14, R31, 0x1, R0, 0x80, !PT ;  /* 0x000000011f0e7812 */ /* 0x000fc400078e8000 */
[----:B------:R-:W-:Y:S02]  /*0930*/  LOP3.LUT R17, R28, R17, R22, 0xfe, !PT ;  /* 0x000000111c117212 */ /* 0x000fe400078efe16 */
[----:B------:R-:W-:Y:S01]  /*0940*/  LOP3.LUT R20, R20, 0x800001, R25, 0xc8, !PT ;  /* 0x0080000114147812 */ /* 0x000fe200078ec819 */
[----:B------:R-:W-:Y:S01]  /*0950*/  IMAD.SHL.U32 R22, R14, 0x200000, RZ ;  /* 0x002000000e167824 */ /* 0x000fe200078e00ff */
[----:B------:R-:W-:-:S04]  /*0960*/  SHF.R.U32.HI R25, RZ, 0x9, R9 ;  /* 0x00000009ff197819 */ /* 0x000fc80000011609 */
[----:B------:R-:W-:Y:S02]  /*0970*/  LOP3.LUT R17, R20, R17, R22, 0xfe, !PT ;  /* 0x0000001114117212 */ /* 0x000fe400078efe16 */
[----:B------:R-:W-:Y:S02]  /*0980*/  SHF.R.U64 R22, R4, 0x3, R5 ;  /* 0x0000000304167819 */ /* 0x000fe40000001205 */
[----:B------:R-:W-:Y:S02]  /*0990*/  SHF.R.U32.HI R28, RZ, 0xa, R9 ;  /* 0x0000000aff1c7819 */ /* 0x000fe40000011609 */
[----:B------:R-:W-:Y:S01]  /*09a0*/  LOP3.LUT R22, R22, R25, RZ, 0xc, !PT ;  /* 0x0000001916167212 */ /* 0x000fe200078e0cff */
[----:B------:R-:W-:Y:S01]  /*09b0*/  IMAD.SHL.U32 R20, R27, 0x400000, RZ ;  /* 0x004000001b147824 */ /* 0x000fe200078e00ff */
[----:B------:R-:W-:-:S03]  /*09c0*/  LOP3.LUT R19, R19, R28, RZ, 0xc0, !PT ;  /* 0x0000001c13137212 */ /* 0x000fc600078ec0ff */
[----:B------:R-:W-:Y:S01]  /*09d0*/  IMAD.SHL.U32 R22, R22, 0x400, RZ ;  /* 0x0000040016167824 */ /* 0x000fe200078e00ff */
[----:B------:R-:W-:Y:S01]  /*09e0*/  LOP3.LUT R26, R20, R26, R33, 0xfe, !PT ;  /* 0x0000001a141a7212 */ /* 0x000fe200078efe21 */
[----:B------:R-:W-:Y:S01]  /*09f0*/  IMAD.SHL.U32 R25, R19, 0x2, RZ ;  /* 0x0000000213197824 */ /* 0x000fe200078e00ff */
[----:B------:R-:W-:Y:S01]  /*0a00*/  SHF.R.U64 R20, R6, 0x17, R7 ;  /* 0x0000001706147819 */ /* 0x000fe20000001207 */
[----:B------:R-:W-:Y:S01]  /*0a10*/  IMAD.SHL.U32 R19, R21, 0x20000, RZ ;  /* 0x0002000015137824 */ /* 0x000fe200078e00ff */
[----:B------:R-:W-:Y:S02]  /*0a20*/  LOP3.LUT R17, R17, 0x400, R22, 0xf8, !PT ;  /* 0x0000040011117812 */ /* 0x000fe400078ef816 */
[----:B------:R-:W-:Y:S02]  /*0a30*/  SHF.R.U64 R22, R8, 0x10, R9 ;  /* 0x0000001008167819 */ /* 0x000fe40000001209 */
[----:B------:R-:W-:Y:S02]  /*0a40*/  SHF.R.U64 R28, R6, 0xa, R7 ;  /* 0x0000000a061c7819 */ /* 0x000fe40000001207 */
[----:B------:R-:W-:-:S02]  /*0a50*/  LOP3.LUT R25, R25, 0x2, RZ, 0xc0, !PT ;  /* 0x0000000219197812 */ /* 0x000fc400078ec0ff */
[----:B------:R-:W-:Y:S02]  /*0a60*/  LOP3.LUT R29, R20, R22, R29, 0x40, !PT ;  /* 0x00000016141d7212 */ /* 0x000fe400078e401d */
[----:B------:R-:W-:Y:S01]  /*0a70*/  LOP3.LUT R26, R26, R17, R19, 0xfe, !PT ;  /* 0x000000111a1a7212 */ /* 0x000fe200078efe13 */
[----:B------:R-:W-:Y:S01]  /*0a80*/  IMAD.SHL.U32 R17, R24, 0x1000000, RZ ;  /* 0x0100000018117824 */ /* 0x000fe200078e00ff */
[----:B------:R-:W-:Y:S02]  /*0a90*/  LOP3.LUT R20, R32, R20, RZ, 0xc0, !PT ;  /* 0x0000001420147212 */ /* 0x000fe400078ec0ff */
[--C-:B------:R-:W-:Y:S02]  /*0aa0*/  SHF.R.U32.HI R19, RZ, 0x1f, R9.reuse ;  /* 0x0000001fff137819 */ /* 0x100fe40000011609 */
[----:B------:R-:W-:Y:S02]  /*0ab0*/  LOP3.LUT R25, R25, 0x1, R28, 0xf8, !PT ;  /* 0x0000000119197812 */ /* 0x000fe400078ef81c */
[----:B------:R-:W-:Y:S01]  /*0ac0*/  SHF.R.U64 R22, R8, 0xc, R9 ;  /* 0x0000000c08167819 */ /* 0x000fe20000001209 */
[----:B------:R-:W-:Y:S01]  /*0ad0*/  IMAD.U32 R20, R20, 0x10000, RZ ;  /* 0x0001000014147824 */ /* 0x000fe200078e00ff */
[----:B------:R-:W-:-:S02]  /*0ae0*/  LOP3.LUT R16, R16, R19, RZ, 0xc0, !PT ;  /* 0x0000001310107212 */ /* 0x000fc400078ec0ff */
[----:B------:R-:W-:Y:S02]  /*0af0*/  LOP3.LUT R22, R25, 0x4, R22, 0xf8, !PT ;  /* 0x0000000419167812 */ /* 0x000fe400078ef816 */
[----:B------:R-:W-:Y:S02]  /*0b00*/  LOP3.LUT R17, R26, R17, R23, 0xfe, !PT ;  /* 0x000000111a117212 */ /* 0x000fe400078efe17 */
[----:B------:R-:W-:Y:S01]  /*0b10*/  SHF.L.U64.HI R19, R14, 0x15, RZ ;  /* 0x000000150e137819 */ /* 0x000fe200000102ff */
[----:B------:R-:W-:Y:S01]  /*0b20*/  IMAD.SHL.U32 R14, R16, 0x40, RZ ;  /* 0x00000040100e7824 */ /* 0x000fe200078e00ff */
[----:B------:R-:W-:Y:S02]  /*0b30*/  LOP3.LUT R20, R20, 0x10000, RZ, 0xc0, !PT ;  /* 0x0001000014147812 */ /* 0x000fe400078ec0ff */
[----:B------:R-:W-:Y:S02]  /*0b40*/  LOP3.LUT R17, R17, R22, RZ, 0xfc, !PT ;  /* 0x0000001611117212 */ /* 0x000fe400078efcff */
[----:B------:R-:W-:-:S02]  /*0b50*/  SHF.L.U64.HI R21, R21, 0x11, RZ ;  /* 0x0000001115157819 */ /* 0x000fc400000102ff */
[----:B------:R-:W-:Y:S02]  /*0b60*/  LOP3.LUT R29, R20, 0x1, R29, 0xf8, !PT ;  /* 0x00000001141d7812 */ /* 0x000fe400078ef81d */
[----:B------:R-:W-:Y:S02]  /*0b70*/  LOP3.LUT R14, R17, R18, R14, 0xfe, !PT ;  /* 0x00000012110e7212 */ /* 0x000fe400078efe0e */
[C---:B------:R-:W-:Y:S01]  /*0b80*/  SHF.L.U64.HI R18, R30.reuse, 0x12, RZ ;  /* 0x000000121e127819 */ /* 0x040fe200000102ff */
[----:B------:R-:W-:Y:S01]  /*0b90*/  IMAD.SHL.U32 R30, R30, 0x40000, RZ ;  /* 0x000400001e1e7824 */ /* 0x000fe200078e00ff */
[----:B------:R-:W-:Y:S02]  /*0ba0*/  LOP3.LUT R34, R21, R34, R19, 0xfe, !PT ;  /* 0x0000002215227212 */ /* 0x000fe400078efe13 */
[----:B------:R-:W-:Y:S02]  /*0bb0*/  SHF.L.U64.HI R27, R27, 0x16, RZ ;  /* 0x000000161b1b7819 */ /* 0x000fe400000102ff */
[----:B------:R-:W-:-:S02]  /*0bc0*/  SHF.L.U64.HI R19, R24, 0x18, RZ ;  /* 0x0000001818137819 */ /* 0x000fc400000102ff */
[----:B------:R-:W-:Y:S02]  /*0bd0*/  LOP3.LUT R14, R14, R29, RZ, 0xfc, !PT ;  /* 0x0000001d0e0e7212 */ /* 0x000fe400078efcff */
[----:B------:R-:W-:Y:S02]  /*0be0*/  LOP3.LUT R17, R19, R34, R27, 0xfe, !PT ;  /* 0x0000002213117212 */ /* 0x000fe400078efe1b */
[----:B------:R-:W-:Y:S02]  /*0bf0*/  SHF.L.U64.HI R16, R16, 0x6, RZ ;  /* 0x0000000610107819 */ /* 0x000fe400000102ff */
[----:B------:R-:W-:Y:S02]  /*0c00*/  LOP3.LUT R15, R14, R15, R30, 0xfe, !PT ;  /* 0x0000000f0e0f7212 */ /* 0x000fe400078efe1e */
[----:B------:R-:W-:-:S04]  /*0c10*/  LOP3.LUT R17, R18, R17, R16, 0xfe, !PT ;  /* 0x0000001112117212 */ /* 0x000fc800078efe10 */
[----:B------:R-:W-:Y:S02]  /*0c20*/  LOP3.LUT R9, R17, R9, RZ, 0xfc, !PT ;  /* 0x0000000911097212 */ /* 0x000fe400078efcff */
[----:B--2---:R-:W-:Y:S02]  /*0c30*/  LOP3.LUT R7, R11, R7, RZ, 0xfc, !PT ;  /* 0x000000070b077212 */ /* 0x004fe400078efcff */
[----:B------:R-:W-:Y:S02]  /*0c40*/  LOP3.LUT R11, R15, R8, RZ, 0xfc, !PT ;  /* 0x000000080f0b7212 */ /* 0x000fe400078efcff */
[----:B------:R-:W-:Y:S02]  /*0c50*/  LOP3.LUT R6, R10, R6, RZ, 0xfc, !PT ;  /* 0x000000060a067212 */ /* 0x000fe400078efcff */
[----:B---3--:R-:W-:Y:S02]  /*0c60*/  LOP3.LUT R4, R12, R4, RZ, 0xfc, !PT ;  /* 0x000000040c047212 */ /* 0x008fe400078efcff */
[----:B------:R-:W-:-:S02]  /*0c70*/  LOP3.LUT R5, R13, R5, RZ, 0xfc, !PT ;  /* 0x000000050d057212 */ /* 0x000fc400078efcff */
[----:B------:R-:W-:Y:S01]  /*0c80*/  LOP3.LUT R8, R11, 0x1, R0, 0xf8, !PT ;  /* 0x000000010b087812 */ /* 0x000fe200078ef800 */
[----:B------:R-:W-:Y:S04]  /*0c90*/  STG.E.64 desc[UR6][R2.64+0x8], R6 ;  /* 0x0000080602007986 */ /* 0x000fe8000c101b06 */
[----:B------:R-:W-:Y:S04]  /*0ca0*/  STG.E.64 desc[UR6][R2.64+0x10], R4 ;  /* 0x0000100402007986 */ /* 0x000fe8000c101b06 */
[----:B------:R-:W-:Y:S01]  /*0cb0*/  STG.E.64 desc[UR6][R2.64], R8 ;  /* 0x0000000802007986 */ /* 0x000fe2000c101b06 */
[----:B------:R-:W-:Y:S05]  /*0cc0*/  EXIT ;  /* 0x000000000000794d */ /* 0x000fea0003800000 */
.L_x_9:
        /* <DEDUP_REMOVED lines=11> */
.L_x_63:


//--------------------- .text._Z19passo_tlf_17_parte4P10ulonglong3S0_y --------------------------
	.section	.text._Z19passo_tlf_17_parte4P10ulonglong3S0_y,"ax",@progbits
	.align	128
        .global         _Z19passo_tlf_17_parte4P10ulonglong3S0_y
        .type           _Z19passo_tlf_17_parte4P10ulonglong3S0_y,@function
        .size           _Z19passo_tlf_17_parte4P10ulonglong3S0_y,(.L_x_64 - _Z19passo_tlf_17_parte4P10ulonglong3S0_y)
        .other          _Z19passo_tlf_17_parte4P10ulonglong3S0_y,@"STO_CUDA_ENTRY STV_DEFAULT"
_Z19passo_tlf_17_parte4P10ulonglong3S0_y:
.text._Z19passo_tlf_17_parte4P10ulonglong3S0_y:
        /* <DEDUP_REMOVED lines=17> */
[C-C-:B--2---:R-:W-:Y:S02]  /*0110*/  SHF.R.U64 R0, R4.reuse, 0xe, R5.reuse ;  /* 0x0000000e04007819 */ /* 0x144fe40000001205 */
[----:B------:R-:W-:-:S02]  /*0120*/  SHF.R.U64 R16, R4, 0x10, R5 ;  /* 0x0000001004107819 */ /* 0x000fc40000001205 */
[--C-:B------:R-:W-:Y:S02]  /*0130*/  SHF.R.U64 R15, R4, 0x13, R5.reuse ;  /* 0x00000013040f7819 */ /* 0x100fe40000001205 */
[--C-:B------:R-:W-:Y:S02]  /*0140*/  SHF.R.U32.HI R7, RZ, 0x13, R5.reuse ;  /* 0x00000013ff077819 */ /* 0x100fe40000011605 */
[----:B------:R-:W-:Y:S02]  /*0150*/  SHF.R.U32.HI R6, RZ, 0x11, R5 ;  /* 0x00000011ff067819 */ /* 0x000fe40000011605 */
[----:B------:R-:W-:Y:S02]  /*0160*/  LOP3.LUT R0, R0, 0x1, RZ, 0xc0, !PT ;  /* 0x0000000100007812 */ /* 0x000fe400078ec0ff */
[----:B------:R-:W-:Y:S02]  /*0170*/  LOP3.LUT R16, R16, 0x1, RZ, 0xc0, !PT ;  /* 0x0000000110107812 */ /* 0x000fe400078ec0ff */
[----:B------:R-:W-:-:S02]  /*0180*/  LOP3.LUT R11, R15, 0x1, RZ, 0xc0, !PT ;  /* 0x000000010f0b7812 */ /* 0x000fc400078ec0ff */
[----:B------:R-:W-:Y:S02]  /*0190*/  SHF.R.U64 R8, R4, 0xc, R5 ;  /* 0x0000000c04087819 */ /* 0x000fe40000001205 */
[----:B------:R-:W-:Y:S02]  /*01a0*/  LOP3.LUT R7, R7, 0x1, RZ, 0xc0, !PT ;  /* 0x0000000107077812 */ /* 0x000fe400078ec0ff */
[----:B------:R-:W-:Y:S02]  /*01b0*/  LOP3.LUT R6, R6, 0x1, RZ, 0xc0, !PT ;  /* 0x0000000106067812 */ /* 0x000fe400078ec0ff */
[----:B------:R-:W-:Y:S02]  /*01c0*/  IADD3 R16, P3, P4, R16, R0, R11 ;  /* 0x0000000010107210 */ /* 0x000fe40007c7e00b */
[----:B------:R-:W-:Y:S02]  /*01d0*/  LOP3.LUT R8, R8, 0x4, RZ, 0xc0, !PT ;  /* 0x0000000408087812 */ /* 0x000fe400078ec0ff */
[----:B------:R-:W-:Y:S01]  /*01e0*/  IADD3 R6, P5, PT, R6, R7, RZ ;  /* 0x0000000706067210 */ /* 0x000fe20007fbe0ff */
[C---:B------:R-:W-:Y:S01]  /*01f0*/  IMAD.SHL.U32 R7, R4.reuse, 0x20000, RZ ;  /* 0x0002000004077824 */ /* 0x040fe200078e00ff */
[----:B------:R-:W-:-:S02]  /*0200*/  SHF.L.U64.HI R0, R4, 0x10, R5 ;  /* 0x0000001004007819 */ /* 0x000fc40000010205 */
[----:B------:R-:W-:Y:S02]  /*0210*/  LOP3.LUT R8, R8, 0x10, R15, 0xf8, !PT ;  /* 0x0000001008087812 */ /* 0x000fe400078ef80f */
[C-C-:B------:R-:W-:Y:S02]  /*0220*/  SHF.R.U64 R11, R4.reuse, 0x17, R5.reuse ;  /* 0x00000017040b7819 */ /* 0x140fe40000001205 */
[----:B------:R-:W-:Y:S02]  /*0230*/  SHF.R.S32.HI R14, RZ, 0x1e, R0 ;  /* 0x0000001eff0e7819 */ /* 0x000fe40000011400 */
[C-C-:B------:R-:W-:Y:S02]  /*0240*/  SHF.R.U64 R10, R4.reuse, 0xf, R5.reuse ;  /* 0x0000000f040a7819 */ /* 0x140fe40000001205 */
[----:B------:R-:W-:Y:S02]  /*0250*/  SHF.R.U64 R15, R4, 0x12, R5 ;  /* 0x00000012040f7819 */ /* 0x000fe40000001205 */
[----:B------:R-:W-:-:S02]  /*0260*/  SHF.R.S32.HI R7, RZ, 0x1f, R7 ;  /* 0x0000001fff077819 */ /* 0x000fc40000011407 */
[----:B------:R-:W-:Y:S02]  /*0270*/  LOP3.LUT R11, R11, 0x2, RZ, 0xc0, !PT ;  /* 0x000000020b0b7812 */ /* 0x000fe400078ec0ff */
[----:B------:R-:W-:Y:S02]  /*0280*/  LOP3.LUT R14, R14, 0xfffffffe, RZ, 0xc0, !PT ;  /* 0xfffffffe0e0e7812 */ /* 0x000fe400078ec0ff */
[----:B------:R-:W-:Y:S02]  /*0290*/  LOP3.LUT R10, R10, 0x1, RZ, 0xc0, !PT ;  /* 0x000000010a0a7812 */ /* 0x000fe400078ec0ff */
[----:B------:R-:W-:Y:S02]  /*02a0*/  LOP3.LUT R15, R15, 0x1, RZ, 0xc0, !PT ;  /* 0x000000010f0f7812 */ /* 0x000fe400078ec0ff */
[----:B------:R-:W-:Y:S02]  /*02b0*/  LOP3.LUT R7, R7, 0x6, RZ, 0xc0, !PT ;  /* 0x0000000607077812 */ /* 0x000fe400078ec0ff */
[----:B------:R-:W-:Y:S01]  /*02c0*/  IADD3 R14, P1, PT, R14, R11, RZ ;  /* 0x0000000b0e0e7210 */ /* 0x000fe20007f3e0ff */
[----:B------:R-:W-:Y:S01]  /*02d0*/  IMAD.X R11, RZ, RZ, RZ, P5 ;  /* 0x000000ffff0b7224 */ /* 0x000fe200028e06ff */
[----:B------:R-:W-:-:S02]  /*02e0*/  IADD3 R15, P0, P2, R15, R16, R10 ;  /* 0x000000100f0f7210 */ /* 0x000fc40007a1e00a */
[----:B------:R-:W-:Y:S02]  /*02f0*/  LEA R10, P6, R6, R7, 0x1 ;  /* 0x00000007060a7211 */ /* 0x000fe400078c08ff */
[C-C-:B------:R-:W-:Y:S02]  /*0300*/  SHF.R.U64 R16, R4.reuse, 0x14, R5.reuse ;  /* 0x0000001404107819 */ /* 0x140fe40000001205 */
[----:B------:R-:W-:Y:S02]  /*0310*/  SHF.R.U64 R17, R4, 0x11, R5 ;  /* 0x0000001104117819 */ /* 0x000fe40000001205 */
[----:B------:R-:W-:Y:S02]  /*0320*/  LEA.HI.X R6, R6, RZ, R11, 0x1, P6 ;  /* 0x000000ff06067211 */ /* 0x000fe400030f0c0b */
[----:B------:R-:W-:Y:S02]  /*0330*/  LOP3.LUT R16, R16, 0x1, RZ, 0xc0, !PT ;  /* 0x0000000110107812 */ /* 0x000fe400078ec0ff */
[----:B------:R-:W-:-:S02]  /*0340*/  LOP3.LUT R17, R17, 0x1, RZ, 0xc0, !PT ;  /* 0x0000000111117812 */ /* 0x000fc400078ec0ff */
[----:B------:R-:W-:Y:S01]  /*0350*/  LEA.HI.X.SX32 R11, R0, RZ, 0x1, P1 ;  /* 0x000000ff000b7211 */ /* 0x000fe200008f0eff */
[----:B------:R-:W-:Y:S01]  /*0360*/  IMAD.SHL.U32 R0, R4, 0x400, RZ ;  /* 0x0000040004007824 */ /* 0x000fe200078e00ff */
[----:B------:R-:W-:Y:S02]  /*0370*/  IADD3.X R7, PT, PT, RZ, RZ, RZ, P3, P4 ;  /* 0x000000ffff077210 */ /* 0x000fe40001fe84ff */
[----:B------:R-:W-:Y:S02]  /*0380*/  IADD3 R17, P5, P4, R17, R15, R16 ;  /* 0x0000000f11117210 */ /* 0x000fe40007cbe010 */
[----:B------:R-:W-:Y:S02]  /*0390*/  ISETP.GT.U32.AND P3, PT, R14, 0x3, PT ;  /* 0x000000030e00780c */ /* 0x000fe40003f64070 */
[----:B------:R-:W-:Y:S01]  /*03a0*/  ISETP.GT.U32.AND P1, PT, R10, 0x7, PT ;  /* 0x000000070a00780c */ /* 0x000fe20003f24070 */
[----:B------:R-:W-:Y:S01]  /*03b0*/  IMAD.SHL.U32 R10, R4, 0x20000000, RZ ;  /* 0x20000000040a7824 */ /* 0x000fe200078e00ff */
[----:B------:R-:W-:-:S02]  /*03c0*/  SHF.R.S32.HI R14, RZ, 0x1e, R0 ;  /* 0x0000001eff0e7819 */ /* 0x000fc40000011400 */
[--C-:B------:R-:W-:Y:S02]  /*03d0*/  SHF.L.U64.HI R19, R4, 0x4, R5.reuse ;  /* 0x0000000404137819 */ /* 0x100fe40000010205 */
[----:B------:R-:W-:Y:S01]  /*03e0*/  IADD3.X R18, PT, PT, RZ, R7, RZ, P0, P2 ;  /* 0x00000007ff127210 */ /* 0x000fe200007e44ff */
[----:B------:R-:W-:Y:S01]  /*03f0*/  IMAD.SHL.U32 R7, R17, 0x2, RZ ;  /* 0x0000000211077824 */ /* 0x000fe200078e00ff */
[----:B------:R-:W-:Y:S02]  /*0400*/  LOP3.LUT R14, R14, 0xfffffffe, RZ, 0xc0, !PT ;  /* 0xfffffffe0e0e7812 */ /* 0x000fe400078ec0ff */
[----:B------:R-:W-:Y:S02]  /*0410*/  SHF.R.U32.HI R16, RZ, 0xf, R5 ;  /* 0x0000000fff107819 */ /* 0x000fe40000011605 */
[----:B------:R-:W-:Y:S02]  /*0420*/  SHF.R.S32.HI R19, RZ, 0x1f, R19 ;  /* 0x0000001fff137819 */ /* 0x000fe40000011413 */
[----:B------:R-:W-:-:S02]  /*0430*/  SHF.R.S32.HI R15, RZ, 0x1f, R10 ;  /* 0x0000001fff0f7819 */ /* 0x000fc4000001140a */
[----:B------:R-:W-:Y:S02]  /*0440*/  ISETP.GT.U32.AND.EX P1, PT, R6, RZ, PT, P1 ;  /* 0x000000ff0600720c */ /* 0x000fe40003f24110 */
[----:B------:R-:W-:Y:S02]  /*0450*/  ISETP.NE.U32.AND P0, PT, R7, R14, PT ;  /* 0x0000000e0700720c */ /* 0x000fe40003f05070 */
[----:B------:R-:W0:Y:S01]  /*0460*/  LDC.64 R6, c[0x0][0x388] ;  /* 0x0000e200ff067b82 */ /* 0x000e220000000a00 */
[----:B------:R-:W-:Y:S02]  /*0470*/  LOP3.LUT R16, R16, 0x2, RZ, 0xc0, !PT ;  /* 0x0000000210107812 */ /* 0x000fe400078ec0ff */
[----:B------:R-:W-:Y:S02]  /*0480*/  LOP3.LUT R19, R19, 0x6, RZ, 0xc0, !PT ;  /* 0x0000000613137812 */ /* 0x000fe400078ec0ff */
[----:B------:R-:W-:Y:S02]  /*0490*/  LOP3.LUT R15, R15, 0xfffffffa, RZ, 0xc0, !PT ;  /* 0xfffffffa0f0f7812 */ /* 0x000fe400078ec0ff */
[----:B------:R-:W-:-:S02]  /*04a0*/  ISETP.GT.U32.AND.EX P3, PT, R11, RZ, PT, P3 ;  /* 0x000000ff0b00720c */ /* 0x000fc40003f64130 */
[----:B------:R-:W-:Y:S02]  /*04b0*/  IADD3 R16, P2, P6, R16, R19, R15 ;  /* 0x0000001310107210 */ /* 0x000fe40007e5e00f */
[----:B------:R-:W-:Y:S02]  /*04c0*/  IADD3.X R18, PT, PT, RZ, R18, RZ, P5, P4 ;  /* 0x00000012ff127210 */ /* 0x000fe40002fe84ff */
[----:B------:R-:W-:Y:S02]  /*04d0*/  SHF.R.U64 R14, R4, 0xd, R5 ;  /* 0x0000000d040e7819 */ /* 0x000fe40000001205 */
[--C-:B---3--:R-:W-:Y:S02]  /*04e0*/  SHF.R.U32.HI R11, RZ, 0x3, R3.reuse ;  /* 0x00000003ff0b7819 */ /* 0x108fe40000011603 */
[C-C-:B------:R-:W-:Y:S02]  /*04f0*/  SHF.R.U64 R20, R2.reuse, 0x6, R3.reuse ;  /* 0x0000000602147819 */ /* 0x140fe40000001203 */
[----:B------:R-:W-:-:S02]  /*0500*/  SHF.R.U64 R19, R2, 0xb, R3 ;  /* 0x0000000b02137819 */ /* 0x000fc40000001203 */
[----:B------:R-:W-:Y:S02]  /*0510*/  SHF.L.U64.HI R17, R17, 0x1, R18 ;  /* 0x0000000111117819 */ /* 0x000fe40000010212 */
[----:B------:R-:W-:Y:S01]  /*0520*/  LOP3.LUT R14, R14, 0x2, RZ, 0xc0, !PT ;  /* 0x000000020e0e7812 */ /* 0x000fe200078ec0ff */
[----:B0-----:R-:W-:Y:S01]  /*0530*/  IMAD.WIDE.U32 R6, R9, 0x18, R6 ;  /* 0x0000001809067825 */ /* 0x001fe200078e0006 */
[----:B------:R-:W-:Y:S02]  /*0540*/  LOP3.LUT R11, R11, 0x2, RZ, 0xc0, !PT ;  /* 0x000000020b0b7812 */ /* 0x000fe400078ec0ff */
[----:B------:R-:W-:Y:S01]  /*0550*/  LOP3.LUT R18, R20, R19, RZ, 0xfc, !PT ;  /* 0x0000001314127212 */ /* 0x000fe200078efcff */
[----:B------:R-:W-:Y:S01]  /*0560*/  IMAD.SHL.U32 R19, R2, 0x8000000, RZ ;  /* 0x0800000002137824 */ /* 0x000fe200078e00ff */
[----:B------:R-:W-:Y:S02]  /*0570*/  SHF.R.U32.HI R15, RZ, 0x5, R3 ;  /* 0x00000005ff0f7819 */ /* 0x000fe40000011603 */
[----:B------:R-:W-:-:S02]  /*0580*/  SHF.L.U64.HI R21, R4, 0x3, R5 ;  /* 0x0000000304157819 */ /* 0x000fc40000010205 */
[----:B------:R-:W-:Y:S02]  /*0590*/  IADD3 R11, P4, PT, R11, R14, RZ ;  /* 0x0000000e0b0b7210 */ /* 0x000fe40007f9e0ff */
[----:B------:R-:W-:Y:S02]  /*05a0*/  LOP3.LUT R14, R8, 0x2, R15, 0xf8, !PT ;  /* 0x00000002080e7812 */ /* 0x000fe400078ef80f */
[----:B------:R-:W-:Y:S02]  /*05b0*/  SHF.R.S32.HI R15, RZ, 0x1e, R19 ;  /* 0x0000001eff0f7819 */ /* 0x000fe40000011413 */
[----:B------:R-:W-:Y:S02]  /*05c0*/  SHF.R.S32.HI R20, RZ, 0x1e, R21 ;  /* 0x0000001eff147819 */ /* 0x000fe40000011415 */
[----:B------:R-:W-:Y:S02]  /*05d0*/  SHF.R.U64 R8, R4, 0x16, R5 ;  /* 0x0000001604087819 */ /* 0x000fe40000001205 */
[----:B------:R-:W-:-:S02]  /*05e0*/  LOP3.LUT R15, R15, 0xfffffffe, RZ, 0xc0, !PT ;  /* 0xfffffffe0f0f7812 */ /* 0x000fc400078ec0ff */
[----:B------:R-:W-:Y:S02]  /*05f0*/  SHF.R.S32.HI R23, RZ, 0x1f, R10 ;  /* 0x0000001fff177819 */ /* 0x000fe4000001140a */
[----:B------:R-:W-:Y:S02]  /*0600*/  SHF.R.U64 R22, R2, 0x4, R3 ;  /* 0x0000000402167819 */ /* 0x000fe40000001203 */
[----:B------:R-:W-:Y:S02]  /*0610*/  LOP3.LUT R10, R20, 0xfffffffe, RZ, 0xc0, !PT ;  /* 0xfffffffe140a7812 */ /* 0x000fe400078ec0ff */
[----:B------:R-:W-:Y:S02]  /*0620*/  LOP3.LUT R8, R8, 0x2, RZ, 0xc0, !PT ;  /* 0x0000000208087812 */ /* 0x000fe400078ec0ff */
[----:B------:R-:W-:Y:S02]  /*0630*/  IADD3 R25, P5, PT, RZ, -R15, RZ ;  /* 0x8000000fff197210 */ /* 0x000fe40007fbe0ff */
[----:B------:R-:W-:-:S02]  /*0640*/  IADD3.X R20, PT, PT, RZ, RZ, R23, P2, P6 ;  /* 0x000000ffff147210 */ /* 0x000fc400017ec417 */
[----:B------:R-:W-:Y:S02]  /*0650*/  LOP3.LUT R22, R22, 0x2, RZ, 0xc0, !PT ;  /* 0x0000000216167812 */ /* 0x000fe400078ec0ff */
[----:B------:R-:W-:Y:S02]  /*0660*/  IADD3 R15, P6, PT, RZ, -R10, RZ ;  /* 0x8000000aff0f7210 */ /* 0x000fe40007fde0ff */
[----:B------:R-:W-:Y:S02]  /*0670*/  ISETP.NE.U32.AND P2, PT, R8, R25, PT ;  /* 0x000000190800720c */ /* 0x000fe40003f45070 */
[----:B------:R-:W-:Y:S01]  /*0680*/  SEL R23, RZ, 0x20, !P3 ;  /* 0x00000020ff177807 */ /* 0x000fe20005800000 */
[----:B------:R-:W2:Y:S01]  /*0690*/  LDG.E.64 R8, desc[UR4][R6.64] ;  /* 0x0000000406087981 */ /* 0x000ea2000c1e1b00 */
[----:B------:R-:W-:Y:S01]  /*06a0*/  ISETP.NE.U32.AND P3, PT, R22, R15, PT ;  /* 0x0000000f1600720c */ /* 0x000fe20003f65070 */
[----:B------:R-:W-:Y:S01]  /*06b0*/  IMAD.X R22, RZ, RZ, RZ, P4 ;  /* 0x000000ffff167224 */ /* 0x000fe200020e06ff */
[----:B------:R-:W-:Y:S01]  /*06c0*/  ISETP.GT.U32.AND P4, PT, R11, 0x3, PT ;  /* 0x000000030b00780c */ /* 0x000fe20003f84070 */
[----:B------:R-:W-:Y:S01]  /*06d0*/  IMAD.SHL.U32 R15, R2, 0x2, RZ ;  /* 0x00000002020f7824 */ /* 0x000fe200078e00ff */
[----:B------:R-:W3:Y:S04]  /*06e0*/  LDG.E.64 R10, desc[UR4][R6.64+0x8] ;  /* 0x00000804060a7981 */ /* 0x000ee8000c1e1b00 */
[----:B------:R-:W-:-:S02]  /*06f0*/  LOP3.LUT R24, R14, 0x8, R15, 0xf8, !PT ;  /* 0x000000080e187812 */ /* 0x000fc400078ef80f */
[----:B------:R-:W4:Y:S01]  /*0700*/  LDG.E.64 R14, desc[UR4][R6.64+0x10] ;  /* 0x00001004060e7981 */ /* 0x000f22000c1e1b00 */
[----:B------:R-:W-:Y:S02]  /*0710*/  ISETP.GT.U32.AND.EX P4, PT, R22, RZ, PT, P4 ;  /* 0x000000ff1600720c */ /* 0x000fe40003f84140 */
[----:B------:R-:W-:Y:S02]  /*0720*/  SHF.R.S32.HI R19, RZ, 0x1f, R19 ;  /* 0x0000001fff137819 */ /* 0x000fe40000011413 */
[----:B------:R-:W-:-:S03]  /*0730*/  SHF.R.S32.HI R22, RZ, 0x1f, R21 ;  /* 0x0000001fff167819 */ /* 0x000fc60000011415 */
[----:B------:R-:W-:Y:S02]  /*0740*/  IMAD.X R19, RZ, RZ, ~R19, P5 ;  /* 0x000000ffff137224 */ /* 0x000fe400028e0e13 */
[----:B------:R-:W-:Y:S01]  /*0750*/  IMAD.X R22, RZ, RZ, ~R22, P6 ;  /* 0x000000ffff167224 */ /* 0x000fe200030e0e16 */
[----:B------:R-:W-:Y:S01]  /*0760*/  ISETP.GT.U32.AND P5, PT, R16, 0x7, PT ;  /* 0x000000071000780c */ /* 0x000fe20003fa4070 */
[----:B------:R-:W-:Y:S01]  /*0770*/  IMAD.SHL.U32 R18, R18, 0x2000000, RZ ;  /* 0x0200000012127824 */ /* 0x000fe200078e00ff */
[----:B------:R-:W-:Y:S02]  /*0780*/  ISETP.NE.AND.EX P2, PT, RZ, R19, PT, P2 ;  /* 0x00000013ff00720c */ /* 0x000fe40003f45320 */
[----:B------:R-:W-:Y:S02]  /*0790*/  ISETP.NE.AND.EX P3, PT, RZ, R22, PT, P3 ;  /* 0x00000016ff00720c */ /* 0x000fe40003f65330 */
[----:B------:R-:W-:Y:S02]  /*07a0*/  SHF.R.S32.HI R16, RZ, 0x1f, R0 ;  /* 0x0000001fff107819 */ /* 0x000fe40000011400 */
[----:B------:R-:W-:-:S02]  /*07b0*/  SEL R0, RZ, 0x100, !P4 ;  /* 0x00000100ff007807 */ /* 0x000fc40006000000 */
[----:B------:R-:W-:Y:S02]  /*07c0*/  SEL R19, RZ, 0x8000000, !P3 ;  /* 0x08000000ff137807 */ /* 0x000fe40005800000 */
[----:B------:R-:W-:Y:S02]  /*07d0*/  ISETP.GT.U32.AND.EX P5, PT, R20, RZ, PT, P5 ;  /* 0x000000ff1400720c */ /* 0x000fe40003fa4150 */
[----:B------:R-:W-:-:S04]  /*07e0*/  ISETP.NE.AND.EX P0, PT, R17, R16, PT, P0 ;  /* 0x000000101100720c */ /* 0x000fc80003f05300 */
[----:B------:R-:W-:Y:S02]  /*07f0*/  SEL R16, RZ, 0x1, !P0 ;  /* 0x00000001ff107807 */ /* 0x000fe40004000000 */
[----:B--2---:R-:W-:-:S04]  /*0800*/  LOP3.LUT R9, R9, 0x40000000, R21, 0xf8, !PT ;  /* 0x4000000009097812 */ /* 0x004fc800078ef815 */
[----:B------:R-:W-:Y:S02]  /*0810*/  LOP3.LUT R9, R9, 0x2000000, R18, 0xf8, !PT ;  /* 0x0200000009097812 */ /* 0x000fe400078ef812 */
[----:B---3--:R-:W-:Y:S02]  /*0820*/  LOP3.LUT R23, R23, R24, R10, 0xfe, !PT ;  /* 0x0000001817177212 */ /* 0x008fe400078efe0a */
[----:B------:R-:W-:Y:S02]  /*0830*/  SEL R10, RZ, 0x80, !P4 ;  /* 0x00000080ff0a7807 */ /* 0x000fe40006000000 */
[----:B------:R-:W-:Y:S02]  /*0840*/  SEL R18, RZ, 0x10000000, !P2 ;  /* 0x10000000ff127807 */ /* 0x000fe40005000000 */
[----:B------:R-:W-:Y:S02]  /*0850*/  LOP3.LUT R17, R0, R23, R10, 0xfe, !PT ;  /* 0x0000001700117212 */ /* 0x000fe400078efe0a */
[----:B------:R-:W-:-:S02]  /*0860*/  LOP3.LUT R9, R18, R9, R19, 0xfe, !PT ;  /* 0x0000000912097212 */ /* 0x000fc400078efe13 */
[----:B------:R-:W-:Y:S02]  /*0870*/  SEL R0, RZ, 0x4000000, !P5 ;  /* 0x04000000ff007807 */ /* 0x000fe40006800000 */
[----:B------:R-:W-:Y:S02]  /*0880*/  SEL R10, RZ, 0x800, !P1 ;  /* 0x00000800ff0a7807 */ /* 0x000fe40004800000 */
[----:B------:R-:W-:Y:S02]  /*0890*/  LOP3.LUT R0, R5, R9, R0, 0xfe, !PT ;  /* 0x0000000905007212 */ /* 0x000fe400078efe00 */
[----:B------:R-:W-:Y:S02]  /*08a0*/  LOP3.LUT R17, R16, R17, R10, 0xfe, !PT ;  /* 0x0000001110117212 */ /* 0x000fe400078efe0a */
[----:B------:R-:W-:Y:S02]  /*08b0*/  LOP3.LUT R4, R8, R4, RZ, 0xfc, !PT ;  /* 0x0000000408047212 */ /* 0x000fe400078efcff */
[----:B------:R-:W-:-:S02]  /*08c0*/  LOP3.LUT R5, R0, 0x20000000, RZ, 0xfc, !PT ;  /* 0x2000000000057812 */ /* 0x000fc400078efcff */
[----:B----4-:R-:W-:Y:S02]  /*08d0*/  LOP3.LUT R8, R14, R12, RZ, 0xfc, !PT ;  /* 0x0000000c0e087212 */ /* 0x010fe400078efcff */
[----:B------:R-:W-:Y:S02]  /*08e0*/  LOP3.LUT R9, R15, R13, RZ, 0xfc, !PT ;  /* 0x0000000d0f097212 */ /* 0x000fe400078efcff */
[----:B------:R-:W-:Y:S02]  /*08f0*/  LOP3.LUT R11, R11, R3, RZ, 0xfc, !PT ;  /* 0x000000030b0b7212 */ /* 0x000fe400078efcff */
[----:B------:R-:W-:Y:S01]  /*0900*/  LOP3.LUT R10, R17, 0x400, R2, 0xfe, !PT ;  /* 0x00000400110a7812 */ /* 0x000fe200078efe02 */
[----:B------:R-:W-:Y:S04]  /*0910*/  STG.E.64 desc[UR4][R6.64], R4 ;  /* 0x0000000406007986 */ /* 0x000fe8000c101b04 */
[----:B------:R-:W-:Y:S04]  /*0920*/  STG.E.64 desc[UR4][R6.64+0x10], R8 ;  /* 0x0000100806007986 */ /* 0x000fe8000c101b04 */
[----:B------:R-:W-:Y:S01]  /*0930*/  STG.E.64 desc[UR4][R6.64+0x8], R10 ;  /* 0x0000080a06007986 */ /* 0x000fe2000c101b04 */
[----:B------:R-:W-:Y:S05]  /*0940*/  EXIT ;  /* 0x000000000000794d */ /* 0x000fea0003800000 */
.L_x_10:
        /* <DEDUP_REMOVED lines=11> */
.L_x_64:


//--------------------- .text._Z19passo_tlf_17_parte3P10ulonglong3S0_y --------------------------
	.section	.text._Z19passo_tlf_17_parte3P10ulonglong3S0_y,"ax",@progbits
	.align	128
        .global         _Z19passo_tlf_17_parte3P10ulonglong3S0_y
        .type           _Z19passo_tlf_17_parte3P10ulonglong3S0_y,@function
        .size           _Z19passo_tlf_17_parte3P10ulonglong3S0_y,(.L_x_65 - _Z19passo_tlf_17_parte3P10ulonglong3S0_y)
        .other          _Z19passo_tlf_17_parte3P10ulonglong3S0_y,@"STO_CUDA_ENTRY STV_DEFAULT"
_Z19passo_tlf_17_parte3P10ulonglong3S0_y:
.text._Z19passo_tlf_17_parte3P10ulonglong3S0_y:
        /* <DEDUP_REMOVED lines=16> */
[----:B------:R-:W4:Y:S01]  /*0100*/  LDG.E.64 R6, desc[UR6][R12.64+0x8] ;  /* 0x000008060c067981 */ /* 0x000f22000c1e1b00 */
[----:B--2---:R-:W-:-:S04]  /*0110*/  IMAD.WIDE.U32 R4, R9, 0x18, R4 ;  /* 0x0000001809047825 */ /* 0x004fc800078e0004 */
[----:B------:R-:W-:Y:S01]  /*0120*/  VIADD R5, R5, UR4 ;  /* 0x0000000405057c36 */ /* 0x000fe20008000000 */
[----:B------:R-:W2:Y:S01]  /*0130*/  LDG.E.64 R12, desc[UR6][R12.64+0x10] ;  /* 0x000010060c0c7981 */ /* 0x000ea2000c1e1b00 */
[C---:B---3--:R-:W-:Y:S01]  /*0140*/  IMAD.SHL.U32 R21, R2.reuse, 0x40000, RZ ;  /* 0x0004000002157824 */ /* 0x048fe200078e00ff */
[--C-:B------:R-:W-:Y:S01]  /*0150*/  SHF.R.U32.HI R8, RZ, 0x1d, R3.reuse ;  /* 0x0000001dff087819 */ /* 0x100fe20000011603 */
[C---:B------:R-:W-:Y:S01]  /*0160*/  IMAD.SHL.U32 R0, R2.reuse, 0x80, RZ ;  /* 0x0000008002007824 */ /* 0x040fe200078e00ff */
[--C-:B------:R-:W-:Y:S02]  /*0170*/  SHF.R.U32.HI R9, RZ, 0x9, R3.reuse ;  /* 0x00000009ff097819 */ /* 0x100fe40000011603 */
[----:B------:R-:W-:Y:S02]  /*0180*/  LOP3.LUT R21, R21, 0x400000, RZ, 0xc0, !PT ;  /* 0x0040000015157812 */ /* 0x000fe400078ec0ff */
[----:B------:R-:W-:Y:S02]  /*0190*/  SHF.R.U64 R10, R2, 0x18, R3 ;  /* 0x00000018020a7819 */ /* 0x000fe40000001203 */
[----:B------:R-:W-:-:S02]  /*01a0*/  LOP3.LUT R21, R21, 0x200000, R0, 0xf8, !PT ;  /* 0x0020000015157812 */ /* 0x000fc400078ef800 */
[----:B------:R-:W-:Y:S02]  /*01b0*/  SHF.R.S32.HI R0, RZ, 0x1e, R3 ;  /* 0x0000001eff007819 */ /* 0x000fe40000011403 */
[----:B------:R-:W-:Y:S02]  /*01c0*/  LOP3.LUT R8, R8, 0x2, RZ, 0xc0, !PT ;  /* 0x0000000208087812 */ /* 0x000fe400078ec0ff */
[----:B------:R-:W-:Y:S02]  /*01d0*/  LOP3.LUT R0, R0, 0xfffffffe, RZ, 0xc0, !PT ;  /* 0xfffffffe00007812 */ /* 0x000fe400078ec0ff */
[----:B------:R-:W-:Y:S02]  /*01e0*/  LOP3.LUT R9, R9, 0x1, RZ, 0xc0, !PT ;  /* 0x0000000109097812 */ /* 0x000fe400078ec0ff */
[----:B------:R-:W-:Y:S02]  /*01f0*/  LOP3.LUT R10, R10, 0x1, RZ, 0xc0, !PT ;  /* 0x000000010a0a7812 */ /* 0x000fe400078ec0ff */
[----:B------:R-:W-:-:S02]  /*0200*/  IADD3 R17, P5, PT, RZ, -R0, RZ ;  /* 0x80000000ff117210 */ /* 0x000fc40007fbe0ff */
[----:B------:R-:W-:Y:S02]  /*0210*/  IADD3 R0, P3, PT, R9, R10, RZ ;  /* 0x0000000a09007210 */ /* 0x000fe40007f7e0ff */
[----:B------:R-:W-:Y:S02]  /*0220*/  ISETP.NE.U32.AND P0, PT, R8, R17, PT ;  /* 0x000000110800720c */ /* 0x000fe40003f05070 */
[----:B------:R-:W3:Y:S01]  /*0230*/  LDG.E.64 R8, desc[UR6][R4.64] ;  /* 0x0000000604087981 */ /* 0x000ee2000c1e1b00 */
[--C-:B------:R-:W-:Y:S02]  /*0240*/  SHF.R.U32.HI R16, RZ, 0x3, R3.reuse ;  /* 0x00000003ff107819 */ /* 0x100fe40000011603 */
[--C-:B------:R-:W-:Y:S02]  /*0250*/  SHF.R.U32.HI R15, RZ, 0x4, R3.reuse ;  /* 0x00000004ff0f7819 */ /* 0x100fe40000011603 */
[C-C-:B------:R-:W-:Y:S02]  /*0260*/  SHF.R.U64 R11, R2.reuse, 0xe, R3.reuse ;  /* 0x0000000e020b7819 */ /* 0x140fe40000001203 */
[----:B------:R-:W-:-:S02]  /*0270*/  SHF.R.U64 R14, R2, 0x11, R3 ;  /* 0x00000011020e7819 */ /* 0x000fc40000001203 */
[----:B------:R-:W-:Y:S02]  /*0280*/  LOP3.LUT R16, R16, 0x1, RZ, 0xc0, !PT ;  /* 0x0000000110107812 */ /* 0x000fe400078ec0ff */
[----:B------:R-:W-:Y:S02]  /*0290*/  LOP3.LUT R15, R15, 0x1, RZ, 0xc0, !PT ;  /* 0x000000010f0f7812 */ /* 0x000fe400078ec0ff */
[----:B------:R-:W-:Y:S02]  /*02a0*/  LOP3.LUT R11, R11, 0x1, RZ, 0xc0, !PT ;  /* 0x000000010b0b7812 */ /* 0x000fe400078ec0ff */
[----:B------:R-:W-:Y:S02]  /*02b0*/  LOP3.LUT R14, R14, 0x1, RZ, 0xc0, !PT ;  /* 0x000000010e0e7812 */ /* 0x000fe400078ec0ff */
[C-C-:B------:R-:W-:Y:S02]  /*02c0*/  SHF.R.U64 R18, R2.reuse, 0x1c, R3.reuse ;  /* 0x0000001c02127819 */ /* 0x140fe40000001203 */
[----:B------:R-:W-:-:S02]  /*02d0*/  SHF.R.U64 R19, R2, 0x16, R3 ;  /* 0x0000001602137819 */ /* 0x000fc40000001203 */
[----:B----4-:R-:W-:Y:S02]  /*02e0*/  SHF.R.U64 R10, R6, 0xc, R7 ;  /* 0x0000000c060a7819 */ /* 0x010fe40000001207 */
[----:B------:R-:W-:Y:S02]  /*02f0*/  IADD3 R15, P6, PT, R15, R16, RZ ;  /* 0x000000100f0f7210 */ /* 0x000fe40007fde0ff */
[--C-:B------:R-:W-:Y:S02]  /*0300*/  SHF.R.U32.HI R16, RZ, 0xe, R3.reuse ;  /* 0x0000000eff107819 */ /* 0x100fe40000011603 */
[----:B------:R-:W-:Y:S02]  /*0310*/  IADD3 R14, P4, PT, R14, R11, RZ ;  /* 0x0000000b0e0e7210 */ /* 0x000fe40007f9e0ff */
[----:B------:R-:W-:Y:S02]  /*0320*/  LOP3.LUT R17, R18, R19, RZ, 0xfc, !PT ;  /* 0x0000001312117212 */ /* 0x000fe400078efcff */
[----:B------:R-:W-:-:S02]  /*0330*/  SHF.R.S32.HI R11, RZ, 0x1f, R3 ;  /* 0x0000001fff0b7819 */ /* 0x000fc40000011403 */
[----:B------:R-:W-:Y:S02]  /*0340*/  LOP3.LUT R19, R19, 0x1, RZ, 0xc0, !PT ;  /* 0x0000000113137812 */ /* 0x000fe400078ec0ff */
[----:B------:R-:W-:Y:S02]  /*0350*/  LOP3.LUT R10, R10, 0x1, RZ, 0xc0, !PT ;  /* 0x000000010a0a7812 */ /* 0x000fe400078ec0ff */
[----:B------:R-:W-:Y:S02]  /*0360*/  LOP3.LUT R16, R16, 0x1, RZ, 0xc0, !PT ;  /* 0x0000000110107812 */ /* 0x000fe400078ec0ff */
[----:B------:R-:W-:Y:S01]  /*0370*/  SHF.R.U32.HI R18, RZ, 0x2, R3 ;  /* 0x00000002ff127819 */ /* 0x000fe20000011603 */
[----:B------:R-:W-:Y:S01]  /*0380*/  IMAD.X R11, RZ, RZ, ~R11, P5 ;  /* 0x000000ffff0b7224 */ /* 0x000fe200028e0e0b */
[----:B------:R-:W-:Y:S02]  /*0390*/  IADD3 R10, P1, PT, R19, R10, RZ ;  /* 0x0000000a130a7210 */ /* 0x000fe40007f3e0ff */
[----:B------:R-:W-:-:S02]  /*03a0*/  IADD3 R16, P2, PT, R16, R19, RZ ;  /* 0x0000001310107210 */ /* 0x000fc40007f5e0ff */
[----:B------:R-:W-:Y:S02]  /*03b0*/  LOP3.LUT P5, RZ, R15, 0x1, R18, 0xf8, !PT ;  /* 0x000000010fff7812 */ /* 0x000fe400078af812 */
[----:B------:R-:W-:Y:S01]  /*03c0*/  SHF.L.U64.HI R18, R6, 0x1e, R7 ;  /* 0x0000001e06127819 */ /* 0x000fe20000010207 */
[----:B------:R-:W-:Y:S01]  /*03d0*/  IMAD.X R22, RZ, RZ, RZ, P1 ;  /* 0x000000ffff167224 */ /* 0x000fe200008e06ff */
[----:B------:R-:W-:Y:S02]  /*03e0*/  ISETP.GT.U32.AND P1, PT, R16, 0x1, PT ;  /* 0x000000011000780c */ /* 0x000fe40003f24070 */
[----:B------:R-:W-:Y:S02]  /*03f0*/  SHF.R.S32.HI R16, RZ, 0x1e, R18 ;  /* 0x0000001eff107819 */ /* 0x000fe40000011412 */
[--C-:B------:R-:W-:Y:S02]  /*0400*/  SHF.R.U32.HI R20, RZ, 0x13, R3.reuse ;  /* 0x00000013ff147819 */ /* 0x100fe40000011603 */
[----:B------:R-:W-:-:S02]  /*0410*/  SHF.L.U64.HI R15, R2, 0x6, R3 ;  /* 0x00000006020f7819 */ /* 0x000fc40000010203 */
[----:B------:R-:W-:Y:S02]  /*0420*/  LOP3.LUT R16, R16, 0xfffffffe, RZ, 0xc0, !PT ;  /* 0xfffffffe10107812 */ /* 0x000fe400078ec0ff */
[----:B------:R-:W-:Y:S01]  /*0430*/  LOP3.LUT R21, R21, 0x40, R20, 0xf8, !PT ;  /* 0x0000004015157812 */ /* 0x000fe200078ef814 */
[----:B------:R-:W-:Y:S01]  /*0440*/  IMAD.X R23, RZ, RZ, RZ, P2 ;  /* 0x000000ffff177224 */ /* 0x000fe200010e06ff */
[----:B------:R-:W-:Y:S02]  /*0450*/  SHF.R.U32.HI R20, RZ, 0x1c, R3 ;  /* 0x0000001cff147819 */ /* 0x000fe40000011603 */
[----:B------:R-:W-:Y:S02]  /*0460*/  SHF.R.U64 R27, R6, 0x1f, R7 ;  /* 0x0000001f061b7819 */ /* 0x000fe40000001207 */
[----:B------:R-:W-:Y:S02]  /*0470*/  SHF.R.S32.HI R15, RZ, 0x1f, R15 ;  /* 0x0000001fff0f7819 */ /* 0x000fe4000001140f */
[----:B------:R-:W-:-:S02]  /*0480*/  SHF.R.S32.HI R18, RZ, 0x1f, R18 ;  /* 0x0000001fff127819 */ /* 0x000fc40000011412 */
[----:B------:R-:W-:Y:S02]  /*0490*/  IADD3 R16, P2, PT, RZ, -R16, RZ ;  /* 0x80000010ff107210 */ /* 0x000fe40007f5e0ff */
[----:B------:R-:W-:Y:S02]  /*04a0*/  SHF.R.U64 R19, R2, 0x15, R3 ;  /* 0x0000001502137819 */ /* 0x000fe40000001203 */
[----:B------:R-:W-:Y:S02]  /*04b0*/  LOP3.LUT R20, R20, 0x2, RZ, 0xc0, !PT ;  /* 0x0000000214147812 */ /* 0x000fe400078ec0ff */
[----:B------:R-:W-:Y:S02]  /*04c0*/  LOP3.LUT R27, R27, 0x2, RZ, 0xc0, !PT ;  /* 0x000000021b1b7812 */ /* 0x000fe400078ec0ff */
[----:B------:R-:W-:Y:S01]  /*04d0*/  LOP3.LUT R15, R15, 0x6, RZ, 0xc0, !PT ;  /* 0x000000060f0f7812 */ /* 0x000fe200078ec0ff */
[----:B------:R-:W-:Y:S01]  /*04e0*/  IMAD.X R25, RZ, RZ, RZ, P4 ;  /* 0x000000ffff197224 */ /* 0x000fe200020e06ff */
[----:B------:R-:W-:Y:S01]  /*04f0*/  LOP3.LUT P4, RZ, R14, 0x1, R19, 0xf8, !PT ;  /* 0x000000010eff7812 */ /* 0x000fe2000788f813 */
[----:B------:R-:W-:Y:S01]  /*0500*/  IMAD.X R18, RZ, RZ, ~R18, P2 ;  /* 0x000000ffff127224 */ /* 0x000fe200010e0e12 */
[----:B------:R-:W-:Y:S01]  /*0510*/  IADD3 R20, P2, PT, R27, R20, RZ ;  /* 0x000000141b147210 */ /* 0x000fe20007f5e0ff */
[----:B------:R-:W-:Y:S01]  /*0520*/  IMAD.X R26, RZ, RZ, RZ, P6 ;  /* 0x000000ffff1a7224 */ /* 0x000fe200030e06ff */
[----:B------:R-:W-:-:S02]  /*0530*/  LEA R14, P6, R0, R15, 0x1 ;  /* 0x0000000f000e7211 */ /* 0x000fc400078c08ff */
[----:B------:R-:W-:Y:S01]  /*0540*/  ISETP.GT.U32.AND.EX P1, PT, R23, RZ, PT, P1 ;  /* 0x000000ff1700720c */ /* 0x000fe20003f24110 */
[----:B------:R-:W-:Y:S01]  /*0550*/  IMAD.X R23, RZ, RZ, RZ, P3 ;  /* 0x000000ffff177224 */ /* 0x000fe200018e06ff */
[----:B------:R-:W-:Y:S01]  /*0560*/  ISETP.NE.AND.EX P0, PT, RZ, R11, PT, P0 ;  /* 0x0000000bff00720c */ /* 0x000fe20003f05300 */
[----:B------:R-:W-:Y:S01]  /*0570*/  IMAD.X R24, RZ, RZ, RZ, P2 ;  /* 0x000000ffff187224 */ /* 0x000fe200010e06ff */
[----:B------:R-:W-:Y:S02]  /*0580*/  ISETP.GT.U32.AND P3, PT, R10, 0x1, PT ;  /* 0x000000010a00780c */ /* 0x000fe40003f64070 */
[----:B------:R-:W-:Y:S01]  /*0590*/  ISETP.GT.U32.AND P2, PT, R14, 0x7, PT ;  /* 0x000000070e00780c */ /* 0x000fe20003f44070 */
[----:B------:R-:W4:Y:S04]  /*05a0*/  LDG.E.64 R10, desc[UR6][R4.64+0x8] ;  /* 0x00000806040a7981 */ /* 0x000f28000c1e1b00 */
[----:B------:R-:W2:Y:S01]  /*05b0*/  LDG.E.64 R14, desc[UR6][R4.64+0x10] ;  /* 0x00001006040e7981 */ /* 0x000ea2000c1e1b00 */
[----:B------:R-:W-:-:S02]  /*05c0*/  SHF.L.U64.HI R28, R6, 0x8, R7 ;  /* 0x00000008061c7819 */ /* 0x000fc40000010207 */
[----:B------:R-:W-:Y:S02]  /*05d0*/  LOP3.LUT P5, RZ, R26, RZ, RZ, 0xfc, P5 ;  /* 0x000000ff1aff7212 */ /* 0x000fe400028afcff */
[----:B------:R-:W-:Y:S02]  /*05e0*/  LOP3.LUT R21, R21, 0x100, R28, 0xf8, !PT ;  /* 0x0000010015157812 */ /* 0x000fe400078ef81c */
[----:B------:R-:W-:Y:S02]  /*05f0*/  SHF.L.U64.HI R26, R6, 0x14, R7 ;  /* 0x00000014061a7819 */ /* 0x000fe40000010207 */
[----:B------:R-:W-:Y:S02]  /*0600*/  LOP3.LUT P4, RZ, R25, RZ, RZ, 0xfc, P4 ;  /* 0x000000ff19ff7212 */ /* 0x000fe4000208fcff */
[----:B------:R-:W-:Y:S02]  /*0610*/  LOP3.LUT R25, R19, 0x2, RZ, 0xc0, !PT ;  /* 0x0000000213197812 */ /* 0x000fe400078ec0ff */
[----:B------:R-:W-:-:S02]  /*0620*/  LOP3.LUT R21, R21, 0x800000, R26, 0xf8, !PT ;  /* 0x0080000015157812 */ /* 0x000fc400078ef81a */
[----:B------:R-:W-:Y:S01]  /*0630*/  LEA.HI.X R0, R0, RZ, R23, 0x1, P6 ;  /* 0x000000ff00007211 */ /* 0x000fe200030f0c17 */
[----:B------:R-:W-:Y:S01]  /*0640*/  IMAD.SHL.U32 R23, R17, 0x1000, RZ ;  /* 0x0000100011177824 */ /* 0x000fe200078e00ff */
[----:B------:R-:W-:Y:S02]  /*0650*/  ISETP.NE.U32.AND P6, PT, R25, R16, PT ;  /* 0x000000101900720c */ /* 0x000fe40003fc5070 */
[----:B------:R-:W-:Y:S02]  /*0660*/  SEL R19, RZ, 0x1000000, !P0 ;  /* 0x01000000ff137807 */ /* 0x000fe40004000000 */
[----:B------:R-:W-:Y:S02]  /*0670*/  ISETP.NE.AND.EX P6, PT, RZ, R18, PT, P6 ;  /* 0x00000012ff00720c */ /* 0x000fe40003fc5360 */
[----:B------:R-:W-:Y:S02]  /*0680*/  SEL R17, RZ, 0x8000, !P1 ;  /* 0x00008000ff117807 */ /* 0x000fe40004800000 */
[----:B------:R-:W-:-:S02]  /*0690*/  ISETP.GT.U32.AND P0, PT, R20, 0x3, PT ;  /* 0x000000031400780c */ /* 0x000fc40003f04070 */
[----:B------:R-:W-:Y:S02]  /*06a0*/  SEL R26, RZ, 0x400, !P6 ;  /* 0x00000400ff1a7807 */ /* 0x000fe40007000000 */
[----:B------:R-:W-:Y:S02]  /*06b0*/  ISETP.GT.U32.AND.EX P3, PT, R22, RZ, PT, P3 ;  /* 0x000000ff1600720c */ /* 0x000fe40003f64130 */
[----:B------:R-:W-:Y:S02]  /*06c0*/  ISETP.GT.U32.AND.EX P0, PT, R24, RZ, PT, P0 ;  /* 0x000000ff1800720c */ /* 0x000fe40003f04100 */
[----:B------:R-:W-:Y:S02]  /*06d0*/  ISETP.GT.U32.AND.EX P2, PT, R0, RZ, PT, P2 ;  /* 0x000000ff0000720c */ /* 0x000fe40003f44120 */
[----:B---3--:R-:W-:Y:S01]  /*06e0*/  LOP3.LUT R16, R21, R9, RZ, 0xfc, !PT ;  /* 0x0000000915107212 */ /* 0x008fe200078efcff */
[----:B------:R-:W-:-:S03]  /*06f0*/  IMAD.SHL.U32 R9, R6, 0x40000000, RZ ;  /* 0x4000000006097824 */ /* 0x000fc600078e00ff */
[----:B------:R-:W-:Y:S02]  /*0700*/  LOP3.LUT R18, R16, 0x1000, R23, 0xf8, !PT ;  /* 0x0000100010127812 */ /* 0x000fe400078ef817 */
[----:B------:R-:W-:Y:S02]  /*0710*/  SHF.L.U64.HI R16, R2, 0x8, R3 ;  /* 0x0000000802107819 */ /* 0x000fe40000010203 */
[----:B------:R-:W-:Y:S02]  /*0720*/  SHF.R.S32.HI R20, RZ, 0x1e, R9 ;  /* 0x0000001eff147819 */ /* 0x000fe40000011409 */
[----:B------:R-:W-:Y:S02]  /*0730*/  LOP3.LUT R17, R17, R18, R19, 0xfe, !PT ;  /* 0x0000001211117212 */ /* 0x000fe400078efe13 */
[----:B------:R-:W-:Y:S02]  /*0740*/  SHF.R.U32.HI R21, RZ, 0x11, R3 ;  /* 0x00000011ff157819 */ /* 0x000fe40000011603 */
[----:B------:R-:W-:-:S02]  /*0750*/  SHF.R.S32.HI R19, RZ, 0x1e, R16 ;  /* 0x0000001eff137819 */ /* 0x000fc40000011410 */
[----:B------:R-:W-:Y:S02]  /*0760*/  LOP3.LUT R18, R20, 0xfffffffe, RZ, 0xc0, !PT ;  /* 0xfffffffe14127812 */ /* 0x000fe400078ec0ff */
[----:B------:R-:W-:Y:S02]  /*0770*/  LOP3.LUT R21, R21, 0x2, RZ, 0xc0, !PT ;  /* 0x0000000215157812 */ /* 0x000fe400078ec0ff */
[----:B------:R-:W-:Y:S02]  /*0780*/  LOP3.LUT R20, R6, 0x2, RZ, 0xc0, !PT ;  /* 0x0000000206147812 */ /* 0x000fe400078ec0ff */
[----:B------:R-:W-:Y:S02]  /*0790*/  LOP3.LUT R19, R19, 0xfffffffe, RZ, 0xc0, !PT ;  /* 0xfffffffe13137812 */ /* 0x000fe400078ec0ff */
[----:B------:R-:W-:Y:S02]  /*07a0*/  SEL R23, RZ, 0x200, !P4 ;  /* 0x00000200ff177807 */ /* 0x000fe40006000000 */
[----:B------:R-:W-:-:S02]  /*07b0*/  IADD3 R20, P4, P6, R19, R20, R21 ;  /* 0x0000001413147210 */ /* 0x000fc40007e9e015 */
[----:B------:R-:W-:Y:S02]  /*07c0*/  SHF.R.S32.HI R16, RZ, 0x1f, R16 ;  /* 0x0000001fff107819 */ /* 0x000fe40000011410 */
[----:B------:R-:W-:Y:S02]  /*07d0*/  IADD3 R18, P1, PT, R18, R21, RZ ;  /* 0x0000001512127210 */ /* 0x000fe40007f3e0ff */
[----:B------:R-:W-:Y:S02]  /*07e0*/  IADD3.X R22, PT, PT, R16, RZ, RZ, P4, P6 ;  /* 0x000000ff10167210 */ /* 0x000fe400027ec4ff */
[----:B------:R-:W-:Y:S02]  /*07f0*/  IADD3 R21, P6, PT, RZ, -R19, RZ ;  /* 0x80000013ff157210 */ /* 0x000fe40007fde0ff */
[----:B------:R-:W-:Y:S02]  /*0800*/  ISETP.GT.U32.AND P4, PT, R20, 0x3, PT ;  /* 0x000000031400780c */ /* 0x000fe40003f84070 */
[----:B------:R-:W-:-:S02]  /*0810*/  LOP3.LUT R17, R26, R17, R23, 0xfe, !PT ;  /* 0x000000111a117212 */ /* 0x000fc400078efe17 */
[----:B------:R-:W-:Y:S02]  /*0820*/  SEL R19, RZ, 0x800, !P5 ;  /* 0x00000800ff137807 */ /* 0x000fe40006800000 */
[----:B------:R-:W-:Y:S02]  /*0830*/  SEL R20, RZ, 0x4000, !P3 ;  /* 0x00004000ff147807 */ /* 0x000fe40005800000 */
[----:B------:R-:W-:Y:S02]  /*0840*/  ISETP.GT.U32.AND.EX P4, PT, R22, RZ, PT, P4 ;  /* 0x000000ff1600720c */ /* 0x000fe40003f84140 */
[----:B------:R-:W-:Y:S01]  /*0850*/  LOP3.LUT R17, R20, R17, R19, 0xfe, !PT ;  /* 0x0000001114117212 */ /* 0x000fe200078efe13 */
[----:B------:R-:W-:Y:S01]  /*0860*/  IMAD.X R20, RZ, RZ, ~R16, P6 ;  /* 0x000000ffff147224 */ /* 0x000fe200030e0e10 */
[----:B------:R-:W-:Y:S02]  /*0870*/  ISETP.NE.U32.AND P3, PT, R18, R21, PT ;  /* 0x000000151200720c */ /* 0x000fe40003f65070 */
[----:B------:R-:W-:-:S02]  /*0880*/  LEA.HI.X.SX32 R9, R9, RZ, 0x1, P1 ;  /* 0x000000ff09097211 */ /* 0x000fc400008f0eff */
[----:B------:R-:W-:Y:S02]  /*0890*/  SEL R18, RZ, 0x80, !P0 ;  /* 0x00000080ff127807 */ /* 0x000fe40004000000 */
[----:B------:R-:W-:Y:S02]  /*08a0*/  SEL R16, RZ, 0x20000, !P4 ;  /* 0x00020000ff107807 */ /* 0x000fe40006000000 */
[----:B------:R-:W-:Y:S02]  /*08b0*/  ISETP.NE.AND.EX P3, PT, R9, R20, PT, P3 ;  /* 0x000000140900720c */ /* 0x000fe40003f65330 */
[----:B------:R-:W-:Y:S02]  /*08c0*/  LOP3.LUT R9, R18, R17, R16, 0xfe, !PT ;  /* 0x0000001112097212 */ /* 0x000fe400078efe10 */
[----:B------:R-:W-:Y:S02]  /*08d0*/  SEL R16, RZ, 0x10000, !P2 ;  /* 0x00010000ff107807 */ /* 0x000fe40005000000 */
[----:B------:R-:W-:-:S04]  /*08e0*/  SEL R0, RZ, 0x80000, !P3 ;  /* 0x00080000ff007807 */ /* 0x000fc80005800000 */
[----:B------:R-:W-:Y:S02]  /*08f0*/  LOP3.LUT R9, R0, R9, R16, 0xfe, !PT ;  /* 0x0000000900097212 */ /* 0x000fe400078efe10 */
[----:B------:R-:W-:Y:S02]  /*0900*/  LOP3.LUT R8, R8, R2, RZ, 0xfc, !PT ;  /* 0x0000000208087212 */ /* 0x000fe400078efcff */
[----:B------:R-:W-:-:S05]  /*0910*/  LOP3.LUT R9, R9, R3, RZ, 0xfc, !PT ;  /* 0x0000000309097212 */ /* 0x000fca00078efcff */
[----:B------:R-:W-:Y:S01]  /*0920*/  STG.E.64 desc[UR6][R4.64], R8 ;  /* 0x0000000804007986 */ /* 0x000fe2000c101b06 */
[----:B----4-:R-:W-:Y:S02]  /*0930*/  LOP3.LUT R6, R10, R6, RZ, 0xfc, !PT ;  /* 0x000000060a067212 */ /* 0x010fe400078efcff */
[----:B------:R-:W-:Y:S02]  /*0940*/  LOP3.LUT R7, R11, R7, RZ, 0xfc, !PT ;  /* 0x000000070b077212 */ /* 0x000fe400078efcff */
[----:B--2---:R-:W-:Y:S02]  /*0950*/  LOP3.LUT R10, R14, R12, RZ, 0xfc, !PT ;  /* 0x0000000c0e0a7212 */ /* 0x004fe400078efcff */
[----:B------:R-:W-:Y:S01]  /*0960*/  LOP3.LUT R11, R15, R13, RZ, 0xfc, !PT ;  /* 0x0000000d0f0b7212 */ /* 0x000fe200078efcff */
[----:B------:R-:W-:Y:S04]  /*0970*/  STG.E.64 desc[UR6][R4.64+0x8], R6 ;  /* 0x0000080604007986 */ /* 0x000fe8000c101b06 */
[----:B------:R-:W-:Y:S01]  /*0980*/  STG.E.64 desc[UR6][R4.64+0x10], R10 ;  /* 0x0000100a04007986 */ /* 0x000fe2000c101b06 */
[----:B------:R-:W-:Y:S05]  /*0990*/  EXIT ;  /* 0x000000000000794d */ /* 0x000fea0003800000 */
.L_x_11:
        /* <DEDUP_REMOVED lines=14> */
.L_x_65:


//--------------------- .text._Z19passo_tlf_17_parte2P10ulonglong3S0_y --------------------------
	.section	.text._Z19passo_tlf_17_parte2P10ulonglong3S0_y,"ax",@progbits
	.align	128
        .global         _Z19passo_tlf_17_parte2P10ulonglong3S0_y
        .type           _Z19passo_tlf_17_parte2P10ulonglong3S0_y,@function
        .size           _Z19passo_tlf_17_parte2P10ulonglong3S0_y,(.L_x_66 - _Z19passo_tlf_17_parte2P10ulonglong3S0_y)
        .other          _Z19passo_tlf_17_parte2P10ulonglong3S0_y,@"STO_CUDA_ENTRY STV_DEFAULT"
_Z19passo_tlf_17_parte2P10ulonglong3S0_y:
.text._Z19passo_tlf_17_parte2P10ulonglong3S0_y:
        /* <DEDUP_REMOVED lines=23> */
[C-C-:B------:R-:W-:Y:S02]  /*0170*/  SHF.R.U64 R16, R2.reuse, 0x18, R3.reuse ;  /* 0x0000001802107819 */ /* 0x140fe40000001203 */
[C-C-:B------:R-:W-:Y:S02]  /*0180*/  SHF.R.U64 R20, R2.reuse, 0x10, R3.reuse ;  /* 0x0000001002147819 */ /* 0x140fe40000001203 */
[----:B------:R-:W-:Y:S02]  /*0190*/  SHF.R.U64 R17, R2, 0x13, R3 ;  /* 0x0000001302117819 */ /* 0x000fe40000001203 */
[----:B------:R-:W-:Y:S02]  /*01a0*/  LOP3.LUT R23, R23, 0x1, RZ, 0xc0, !PT ;  /* 0x0000000117177812 */ /* 0x000fe400078ec0ff */
[----:B------:R-:W-:Y:S02]  /*01b0*/  LOP3.LUT R16, R16, 0x1, RZ, 0xc0, !PT ;  /* 0x0000000110107812 */ /* 0x000fe400078ec0ff */
[----:B------:R-:W-:-:S02]  /*01c0*/  LOP3.LUT R20, R20, 0x1, RZ, 0xc0, !PT ;  /* 0x0000000114147812 */ /* 0x000fc400078ec0ff */
[----:B------:R-:W-:Y:S02]  /*01d0*/  LOP3.LUT R21, R17, 0x1, RZ, 0xc0, !PT ;  /* 0x0000000111157812 */ /* 0x000fe400078ec0ff */
[-C--:B0-----:R-:W-:Y:S02]  /*01e0*/  IADD3 R18, P0, PT, R16, R23.reuse, RZ ;  /* 0x0000001710127210 */ /* 0x081fe40007f1e0ff */
[----:B------:R-:W-:Y:S02]  /*01f0*/  SHF.R.U32.HI R19, RZ, 0x13, R3 ;  /* 0x00000013ff137819 */ /* 0x000fe40000011603 */
[----:B------:R-:W-:Y:S02]  /*0200*/  IADD3 R20, P3, P4, R20, R23, R21 ;  /* 0x0000001714147210 */ /* 0x000fe40007c7e015 */
[----:B------:R-:W-:Y:S01]  /*0210*/  LOP3.LUT P1, RZ, R18, 0x1, R19, 0xf8, !PT ;  /* 0x0000000112ff7812 */ /* 0x000fe2000782f813 */
[C---:B------:R-:W-:Y:S01]  /*0220*/  IMAD.SHL.U32 R19, R2.reuse, 0x40000000, RZ ;  /* 0x4000000002137824 */ /* 0x040fe200078e00ff */
[----:B------:R-:W-:-:S02]  /*0230*/  SHF.R.U64 R16, R2, 0x12, R3 ;  /* 0x0000001202107819 */ /* 0x000fc40000001203 */
[----:B------:R-:W-:Y:S02]  /*0240*/  SHF.R.U64 R23, R2, 0x14, R3 ;  /* 0x0000001402177819 */ /* 0x000fe40000001203 */
[----:B------:R-:W-:Y:S02]  /*0250*/  LOP3.LUT R16, R16, 0x1, RZ, 0xc0, !PT ;  /* 0x0000000110107812 */ /* 0x000fe400078ec0ff */
[----:B------:R-:W-:Y:S02]  /*0260*/  LOP3.LUT R23, R23, 0x1, RZ, 0xc0, !PT ;  /* 0x0000000117177812 */ /* 0x000fe400078ec0ff */
[----:B------:R-:W-:Y:S02]  /*0270*/  SHF.R.S32.HI R18, RZ, 0x1e, R19 ;  /* 0x0000001eff127819 */ /* 0x000fe40000011413 */
[----:B------:R-:W-:Y:S02]  /*0280*/  SHF.R.U32.HI R0, RZ, 0x6, R3 ;  /* 0x00000006ff007819 */ /* 0x000fe40000011603 */
[----:B------:R-:W-:-:S02]  /*0290*/  IADD3 R20, P5, P6, R23, R20, R16 ;  /* 0x0000001417147210 */ /* 0x000fc40007ebe010 */
[--C-:B------:R-:W-:Y:S02]  /*02a0*/  SHF.L.U64.HI R23, R2, 0x11, R3.reuse ;  /* 0x0000001102177819 */ /* 0x100fe40000010203 */
[----:B------:R-:W-:Y:S02]  /*02b0*/  LOP3.LUT R18, R18, 0xfffffffe, RZ, 0xc0, !PT ;  /* 0xfffffffe12127812 */ /* 0x000fe400078ec0ff */
[----:B------:R-:W-:Y:S02]  /*02c0*/  LOP3.LUT R21, R3, 0x1, RZ, 0xc0, !PT ;  /* 0x0000000103157812 */ /* 0x000fe400078ec0ff */
[----:B------:R-:W-:Y:S02]  /*02d0*/  LOP3.LUT R0, R0, 0x1, RZ, 0xc0, !PT ;  /* 0x0000000100007812 */ /* 0x000fe400078ec0ff */
[----:B------:R-:W-:Y:S02]  /*02e0*/  IADD3.X R16, PT, PT, RZ, RZ, RZ, P3, P4 ;  /* 0x000000ffff107210 */ /* 0x000fe40001fe84ff */
[----:B------:R-:W-:-:S02]  /*02f0*/  SHF.R.U64 R24, R2, 0xf, R3 ;  /* 0x0000000f02187819 */ /* 0x000fc40000001203 */
[C---:B------:R-:W-:Y:S02]  /*0300*/  SHF.R.U64 R25, R2.reuse, 0x11, R3 ;  /* 0x0000001102197819 */ /* 0x040fe40000001203 */
[----:B------:R-:W-:Y:S02]  /*0310*/  LEA.HI.SX32 R18, P4, R23, R18, 0x2 ;  /* 0x0000001217127211 */ /* 0x000fe400078912ff */
[----:B------:R-:W-:Y:S02]  /*0320*/  SHF.R.S32.HI R22, RZ, 0x1f, R23 ;  /* 0x0000001fff167819 */ /* 0x000fe40000011417 */
[----:B------:R-:W-:Y:S02]  /*0330*/  IADD3 R21, P2, PT, R21, R0, RZ ;  /* 0x0000000015157210 */ /* 0x000fe40007f5e0ff */
[----:B------:R-:W-:Y:S02]  /*0340*/  SHF.R.U64 R0, R2, 0x1f, R3 ;  /* 0x0000001f02007819 */ /* 0x000fe40000001203 */
[----:B------:R-:W-:-:S02]  /*0350*/  LOP3.LUT R24, R24, 0x1, RZ, 0xc0, !PT ;  /* 0x0000000118187812 */ /* 0x000fc400078ec0ff */
[----:B------:R-:W-:Y:S02]  /*0360*/  LOP3.LUT R25, R25, 0x1, RZ, 0xc0, !PT ;  /* 0x0000000119197812 */ /* 0x000fe400078ec0ff */
[----:B------:R-:W-:Y:S02]  /*0370*/  LEA.HI.X.SX32 R19, R19, R22, 0x1, P4 ;  /* 0x0000001613137211 */ /* 0x000fe400020f0eff */
[--C-:B------:R-:W-:Y:S02]  /*0380*/  SHF.R.U64 R22, R2, 0x1a, R3.reuse ;  /* 0x0000001a02167819 */ /* 0x100fe40000001203 */
[----:B------:R-:W-:Y:S02]  /*0390*/  LOP3.LUT P3, RZ, R21, 0x1, R0, 0xf8, !PT ;  /* 0x0000000115ff7812 */ /* 0x000fe4000786f800 */
[----:B------:R-:W-:Y:S02]  /*03a0*/  SHF.R.U32.HI R21, RZ, 0x1a, R3 ;  /* 0x0000001aff157819 */ /* 0x000fe40000011603 */
[----:B------:R-:W-:-:S02]  /*03b0*/  IADD3.X R16, PT, PT, RZ, R16, RZ, P5, P6 ;  /* 0x00000010ff107210 */ /* 0x000fc40002fec4ff */
[----:B------:R-:W-:Y:S02]  /*03c0*/  IADD3 R20, P5, P6, R25, R20, R24 ;  /* 0x0000001419147210 */ /* 0x000fe40007ebe018 */
[----:B------:R-:W-:Y:S02]  /*03d0*/  LOP3.LUT R22, R22, 0x88000000, RZ, 0xc0, !PT ;  /* 0x8800000016167812 */ /* 0x000fe400078ec0ff */
[--C-:B------:R-:W-:Y:S02]  /*03e0*/  SHF.R.U64 R25, R2, 0x7, R3.reuse ;  /* 0x0000000702197819 */ /* 0x100fe40000001203 */
[----:B------:R-:W-:Y:S02]  /*03f0*/  LOP3.LUT R0, R0, R21, RZ, 0xfc, !PT ;  /* 0x0000001500007212 */ /* 0x000fe400078efcff */
[--C-:B------:R-:W-:Y:S02]  /*0400*/  SHF.L.U64.HI R23, R2, 0x6, R3.reuse ;  /* 0x0000000602177819 */ /* 0x100fe40000010203 */
[----:B------:R-:W-:-:S02]  /*0410*/  SHF.R.U32.HI R26, RZ, 0x4, R3 ;  /* 0x00000004ff1a7819 */ /* 0x000fc40000011603 */
[----:B------:R-:W-:Y:S02]  /*0420*/  SHF.R.U32.HI R21, RZ, 0x2, R3 ;  /* 0x00000002ff157819 */ /* 0x000fe40000011603 */
[----:B------:R-:W-:Y:S02]  /*0430*/  LOP3.LUT R22, R22, 0x4000000, R25, 0xf8, !PT ;  /* 0x0400000016167812 */ /* 0x000fe400078ef819 */
[--C-:B------:R-:W-:Y:S02]  /*0440*/  SHF.R.U64 R25, R2, 0x8, R3.reuse ;  /* 0x0000000802197819 */ /* 0x100fe40000001203 */
[----:B------:R-:W-:Y:S02]  /*0450*/  LOP3.LUT R23, R23, 0x20, RZ, 0xc0, !PT ;  /* 0x0000002017177812 */ /* 0x000fe400078ec0ff */
[----:B------:R-:W-:Y:S02]  /*0460*/  SHF.R.U32.HI R24, RZ, 0x2, R3 ;  /* 0x00000002ff187819 */ /* 0x000fe40000011603 */
[----:B------:R-:W-:-:S02]  /*0470*/  LOP3.LUT R26, R26, 0x2, RZ, 0xc0, !PT ;  /* 0x000000021a1a7812 */ /* 0x000fc400078ec0ff */
[----:B------:R-:W-:Y:S02]  /*0480*/  LOP3.LUT R21, R21, 0x2, RZ, 0xc0, !PT ;  /* 0x0000000215157812 */ /* 0x000fe400078ec0ff */
[----:B------:R-:W-:Y:S01]  /*0490*/  LOP3.LUT R22, R22, 0x400000, R25, 0xf8, !PT ;  /* 0x0040000016167812 */ /* 0x000fe200078ef819 */
[----:B------:R-:W-:Y:S01]  /*04a0*/  IMAD.X R25, RZ, RZ, RZ, P0 ;  /* 0x000000ffff197224 */ /* 0x000fe200000e06ff */
[----:B------:R-:W-:Y:S02]  /*04b0*/  LOP3.LUT R23, R23, 0x10, R24, 0xf8, !PT ;  /* 0x0000001017177812 */ /* 0x000fe400078ef818 */
[----:B------:R-:W-:Y:S02]  /*04c0*/  IADD3 R21, P4, PT, R21, R26, RZ ;  /* 0x0000001a15157210 */ /* 0x000fe40007f9e0ff */
[----:B------:R-:W-:Y:S02]  /*04d0*/  SHF.R.U32.HI R24, RZ, 0x4, R3 ;  /* 0x00000004ff187819 */ /* 0x000fe40000011603 */
[----:B------:R-:W-:-:S02]  /*04e0*/  ISETP.GT.U32.AND P0, PT, R21, 0x3, PT ;  /* 0x000000031500780c */ /* 0x000fc40003f04070 */
[----:B------:R-:W-:Y:S01]  /*04f0*/  LOP3.LUT R23, R23, 0x4, R24, 0xf8, !PT ;  /* 0x0000000417177812 */ /* 0x000fe200078ef818 */
[----:B------:R-:W-:Y:S01]  /*0500*/  IMAD.X R24, RZ, RZ, RZ, P2 ;  /* 0x000000ffff187224 */ /* 0x000fe200010e06ff */
[----:B------:R-:W-:Y:S02]  /*0510*/  LOP3.LUT P1, RZ, R25, RZ, RZ, 0xfc, P1 ;  /* 0x000000ff19ff7212 */ /* 0x000fe4000082fcff */
[----:B------:R-:W-:Y:S01]  /*0520*/  LOP3.LUT R21, R22, 0x20000000, R17, 0xf8, !PT ;  /* 0x2000000016157812 */ /* 0x000fe200078ef811 */
[----:B------:R-:W-:Y:S01]  /*0530*/  IMAD.SHL.U32 R17, R2, 0x400, RZ ;  /* 0x0000040002117824 */ /* 0x000fe200078e00ff */
[----:B----4-:R-:W-:Y:S02]  /*0540*/  LOP3.LUT R25, R8, 0x1, RZ, 0xc0, !PT ;  /* 0x0000000108197812 */ /* 0x010fe400078ec0ff */
[----:B------:R-:W-:Y:S02]  /*0550*/  ISETP.GT.U32.AND P2, PT, R18, -0x3, PT ;  /* 0xfffffffd1200780c */ /* 0x000fe40003f44070 */
[----:B------:R-:W-:-:S02]  /*0560*/  SHF.R.U32.HI R18, RZ, 0xa, R3 ;  /* 0x0000000aff127819 */ /* 0x000fc40000011603 */
[----:B------:R-:W-:Y:S02]  /*0570*/  IADD3.X R16, PT, PT, RZ, R16, RZ, P5, P6 ;  /* 0x00000010ff107210 */ /* 0x000fe40002fec4ff */
[----:B------:R-:W-:Y:S02]  /*0580*/  IADD3 R20, P5, PT, R25, R20, RZ ;  /* 0x0000001419147210 */ /* 0x000fe40007fbe0ff */
[----:B------:R-:W-:Y:S01]  /*0590*/  LOP3.LUT R18, R23, 0x2, R18, 0xf8, !PT ;  /* 0x0000000217127812 */ /* 0x000fe200078ef812 */
[----:B------:R-:W-:Y:S01]  /*05a0*/  IMAD.SHL.U32 R23, R0, 0x40000000, RZ ;  /* 0x4000000000177824 */ /* 0x000fe200078e00ff */
[----:B------:R-:W-:Y:S02]  /*05b0*/  SHF.R.S32.HI R22, RZ, 0x1e, R17 ;  /* 0x0000001eff167819 */ /* 0x000fe40000011411 */
[----:B-----5:R-:W-:Y:S01]  /*05c0*/  LOP3.LUT R0, R21, R14, RZ, 0xfc, !PT ;  /* 0x0000000e15007212 */ /* 0x020fe200078efcff */
[----:B------:R-:W-:Y:S01]  /*05d0*/  IMAD.SHL.U32 R14, R20, 0x2, RZ ;  /* 0x00000002140e7824 */ /* 0x000fe200078e00ff */
[----:B------:R-:W-:Y:S01]  /*05e0*/  LOP3.LUT R25, R22, 0xfffffffe, RZ, 0xc0, !PT ;  /* 0xfffffffe16197812 */ /* 0x000fe200078ec0ff */
[----:B------:R-:W-:Y:S01]  /*05f0*/  IMAD.X R21, RZ, RZ, R16, P5 ;  /* 0x000000ffff157224 */ /* 0x000fe200028e0610 */
[----:B------:R-:W-:-:S02]  /*0600*/  ISETP.GT.U32.AND.EX P2, PT, R19, -0x1, PT, P2 ;  /* 0xffffffff1300780c */ /* 0x000fc40003f44120 */
[----:B------:R-:W-:Y:S02]  /*0610*/  ISETP.NE.U32.AND P5, PT, R14, R25, PT ;  /* 0x000000190e00720c */ /* 0x000fe40003fa5070 */
[----:B------:R-:W-:Y:S01]  /*0620*/  SHF.L.U64.HI R14, R20, 0x1, R21 ;  /* 0x00000001140e7819 */ /* 0x000fe20000010215 */
[----:B------:R-:W-:Y:S01]  /*0630*/  IMAD.X R20, RZ, RZ, RZ, P4 ;  /* 0x000000ffff147224 */ /* 0x000fe200020e06ff */
[----:B------:R-:W-:Y:S02]  /*0640*/  LOP3.LUT R0, R0, 0x40000000, R23, 0xf8, !PT ;  /* 0x4000000000007812 */ /* 0x000fe400078ef817 */
[----:B------:R-:W-:Y:S02]  /*0650*/  SHF.R.S32.HI R23, RZ, 0x1f, R17 ;  /* 0x0000001fff177819 */ /* 0x000fe40000011411 */
[----:B------:R-:W-:Y:S02]  /*0660*/  LOP3.LUT P3, RZ, R24, RZ, RZ, 0xfc, P3 ;  /* 0x000000ff18ff7212 */ /* 0x000fe4000186fcff */
[----:B------:R-:W-:-:S02]  /*0670*/  SHF.R.U32.HI R19, RZ, 0x19, R3 ;  /* 0x00000019ff137819 */ /* 0x000fc40000011603 */
[----:B------:R-:W-:Y:S02]  /*0680*/  SEL R16, RZ, 0x800000, !P1 ;  /* 0x00800000ff107807 */ /* 0x000fe40004800000 */
[----:B------:R-:W-:Y:S02]  /*0690*/  SEL R21, RZ, 0x2000000, !P2 ;  /* 0x02000000ff157807 */ /* 0x000fe40005000000 */
[----:B------:R-:W-:Y:S02]  /*06a0*/  ISETP.GT.U32.AND.EX P0, PT, R20, RZ, PT, P0 ;  /* 0x000000ff1400720c */ /* 0x000fe40003f04100 */
[----:B------:R-:W-:Y:S02]  /*06b0*/  ISETP.NE.AND.EX P1, PT, R14, R23, PT, P5 ;  /* 0x000000170e00720c */ /* 0x000fe40003f25350 */
[----:B------:R-:W-:Y:S02]  /*06c0*/  LOP3.LUT R17, R18, 0x1, R19, 0xf8, !PT ;  /* 0x0000000112117812 */ /* 0x000fe400078ef813 */
[----:B------:R-:W-:-:S02]  /*06d0*/  LOP3.LUT R0, R21, R0, R16, 0xfe, !PT ;  /* 0x0000000015007212 */ /* 0x000fc400078efe10 */
[----:B------:R-:W-:Y:S02]  /*06e0*/  SEL R14, RZ, 0x8, !P3 ;  /* 0x00000008ff0e7807 */ /* 0x000fe40005800000 */
[----:B------:R-:W-:Y:S02]  /*06f0*/  SEL R19, RZ, 0x10000000, !P0 ;  /* 0x10000000ff137807 */ /* 0x000fe40004000000 */
[----:B------:R-:W-:Y:S02]  /*0700*/  SEL R16, RZ, 0x1000000, !P1 ;  /* 0x01000000ff107807 */ /* 0x000fe40004800000 */
[----:B------:R-:W-:Y:S02]  /*0710*/  LOP3.LUT R17, R14, R17, R15, 0xfe, !PT ;  /* 0x000000110e117212 */ /* 0x000fe400078efe0f */
[----:B------:R-:W-:Y:S02]  /*0720*/  LOP3.LUT R15, R16, R0, R19, 0xfe, !PT ;  /* 0x00000000100f7212 */ /* 0x000fe400078efe13 */
[----:B---3--:R-:W-:-:S02]  /*0730*/  LOP3.LUT R8, R10, R8, RZ, 0xfc, !PT ;  /* 0x000000080a087212 */ /* 0x008fc400078efcff */
        /* <DEDUP_REMOVED lines=9> */
.L_x_12:
        /* <DEDUP_REMOVED lines=11> */
.L_x_66:


//--------------------- .text._Z19passo_tlf_17_parte1P10ulonglong3S0_y --------------------------
	.section	.text._Z19passo_tlf_17_parte1P10ulonglong3S0_y,"ax",@progbits
	.align	128
        .global         _Z19passo_tlf_17_parte1P10ulonglong3S0_y
        .type           _Z19passo_tlf_17_parte1P10ulonglong3S0_y,@function
        .size           _Z19passo_tlf_17_parte1P10ulonglong3S0_y,(.L_x_67 - _Z19passo_tlf_17_parte1P10ulonglong3S0_y)
        .other          _Z19passo_tlf_17_parte1P10ulonglong3S0_y,@"STO_CUDA_ENTRY STV_DEFAULT"
_Z19passo_tlf_17_parte1P10ulonglong3S0_y:
.text._Z19passo_tlf_17_parte1P10ulonglong3S0_y:
        /* <DEDUP_REMOVED lines=15> */
[----:B-1----:R-:W3:Y:S01]  /*00f0*/  LDG.E.64 R12, desc[UR6][R16.64] ;  /* 0x00000006100c7981 */ /* 0x002ee2000c1e1b00 */
[----:B--2---:R-:W-:-:S03]  /*0100*/  IMAD.WIDE.U32 R4, R3, 0x18, R4 ;  /* 0x0000001803047825 */ /* 0x004fc600078e0004 */
[----:B------:R-:W2:Y:S01]  /*0110*/  LDG.E.64 R8, desc[UR6][R16.64+0x8] ;  /* 0x0000080610087981 */ /* 0x000ea2000c1e1b00 */
[----:B------:R-:W-:-:S03]  /*0120*/  VIADD R5, R5, UR4 ;  /* 0x0000000405057c36 */ /* 0x000fc60008000000 */
[----:B------:R0:W4:Y:S04]  /*0130*/  LDG.E.64 R6, desc[UR6][R16.64+0x10] ;  /* 0x0000100610067981 */ /* 0x000128000c1e1b00 */
[----:B------:R-:W5:Y:S04]  /*0140*/  LDG.E.64 R10, desc[UR6][R4.64] ;  /* 0x00000006040a7981 */ /* 0x000f68000c1e1b00 */
[----:B------:R-:W4:Y:S04]  /*0150*/  LDG.E.64 R2, desc[UR6][R4.64+0x8] ;  /* 0x0000080604027981 */ /* 0x000f28000c1e1b00 */
[----:B------:R-:W4:Y:S01]  /*0160*/  LDG.E.64 R14, desc[UR6][R4.64+0x10] ;  /* 0x00001006040e7981 */ /* 0x000f22000c1e1b00 */
[----:B---3--:R-:W-:-:S02]  /*0170*/  SHF.R.U64 R18, R12, 0x8, R13 ;  /* 0x000000080c127819 */ /* 0x008fc4000000120d */
[C-C-:B------:R-:W-:Y:S02]  /*0180*/  SHF.R.U64 R23, R12.reuse, 0x6, R13.reuse ;  /* 0x000000060c177819 */ /* 0x140fe4000000120d */
[C-C-:B------:R-:W-:Y:S02]  /*0190*/  SHF.R.U64 R20, R12.reuse, 0x7, R13.reuse ;  /* 0x000000070c147819 */ /* 0x140fe4000000120d */
[--C-:B------:R-:W-:Y:S02]  /*01a0*/  SHF.R.U64 R21, R12, 0x16, R13.reuse ;  /* 0x000000160c157819 */ /* 0x100fe4000000120d */
[----:B------:R-:W-:Y:S02]  /*01b0*/  LOP3.LUT R18, R18, 0x40, RZ, 0xc0, !PT ;  /* 0x0000004012127812 */ /* 0x000fe400078ec0ff */
[--C-:B------:R-:W-:Y:S02]  /*01c0*/  SHF.R.U32.HI R19, RZ, 0xe, R13.reuse ;  /* 0x0000000eff137819 */ /* 0x100fe4000001160d */
[----:B------:R-:W-:-:S02]  /*01d0*/  SHF.R.U32.HI R0, RZ, 0x1, R13 ;  /* 0x00000001ff007819 */ /* 0x000fc4000001160d */
[----:B------:R-:W-:Y:S02]  /*01e0*/  LOP3.LUT R23, R23, 0x2, RZ, 0xc0, !PT ;  /* 0x0000000217177812 */ /* 0x000fe400078ec0ff */
[----:B------:R-:W-:Y:S02]  /*01f0*/  LOP3.LUT R20, R20, 0x2, RZ, 0xc0, !PT ;  /* 0x0000000214147812 */ /* 0x000fe400078ec0ff */
[----:B0-----:R-:W-:Y:S01]  /*0200*/  LOP3.LUT R17, R18, 0x20, R21, 0xf8, !PT ;  /* 0x0000002012117812 */ /* 0x001fe200078ef815 */
[----:B------:R-:W-:Y:S01]  /*0210*/  IMAD.SHL.U32 R21, R12, 0x8, RZ ;  /* 0x000000080c157824 */ /* 0x000fe200078e00ff */
[----:B------:R-:W-:Y:S02]  /*0220*/  LOP3.LUT R0, R19, R0, RZ, 0xfc, !PT ;  /* 0x0000000013007212 */ /* 0x000fe400078efcff */
[----:B------:R-:W-:Y:S02]  /*0230*/  IADD3 R16, P4, PT, R20, R23, RZ ;  /* 0x0000001714107210 */ /* 0x000fe40007f9e0ff */
[----:B------:R-:W-:-:S02]  /*0240*/  SHF.R.U64 R19, R12, 0x5, R13 ;  /* 0x000000050c137819 */ /* 0x000fc4000000120d */
[--C-:B------:R-:W-:Y:S02]  /*0250*/  SHF.R.U32.HI R20, RZ, 0x17, R13.reuse ;  /* 0x00000017ff147819 */ /* 0x100fe4000001160d */
[--C-:B------:R-:W-:Y:S02]  /*0260*/  SHF.R.U32.HI R23, RZ, 0xd, R13.reuse ;  /* 0x0000000dff177819 */ /* 0x100fe4000001160d */
[C---:B------:R-:W-:Y:S02]  /*0270*/  SHF.R.U64 R22, R12.reuse, 0x15, R13 ;  /* 0x000000150c167819 */ /* 0x040fe4000000120d */
[----:B------:R-:W-:Y:S01]  /*0280*/  SHF.R.S32.HI R21, RZ, 0x1f, R21 ;  /* 0x0000001fff157819 */ /* 0x000fe20000011415 */
[----:B------:R-:W-:Y:S01]  /*0290*/  IMAD.SHL.U32 R18, R12, 0x40000000, RZ ;  /* 0x400000000c127824 */ /* 0x000fe200078e00ff */
[----:B------:R-:W-:Y:S02]  /*02a0*/  LOP3.LUT R19, R19, 0x2, RZ, 0xc0, !PT ;  /* 0x0000000213137812 */ /* 0x000fe400078ec0ff */
[----:B------:R-:W-:-:S02]  /*02b0*/  LOP3.LUT R20, R20, 0x2, RZ, 0xc0, !PT ;  /* 0x0000000214147812 */ /* 0x000fc400078ec0ff */
[----:B------:R-:W-:Y:S02]  /*02c0*/  LOP3.LUT R23, R23, 0x2, RZ, 0xc0, !PT ;  /* 0x0000000217177812 */ /* 0x000fe400078ec0ff */
[----:B------:R-:W-:Y:S02]  /*02d0*/  LOP3.LUT R22, R22, 0x2, RZ, 0xc0, !PT ;  /* 0x0000000216167812 */ /* 0x000fe400078ec0ff */
[----:B------:R-:W-:Y:S01]  /*02e0*/  LOP3.LUT R21, R21, 0x6, RZ, 0xc0, !PT ;  /* 0x0000000615157812 */ /* 0x000fe200078ec0ff */
[----:B------:R-:W-:Y:S01]  /*02f0*/  IMAD.SHL.U32 R24, R12, 0x2, RZ ;  /* 0x000000020c187824 */ /* 0x000fe200078e00ff */
[----:B------:R-:W-:Y:S02]  /*0300*/  IADD3 R20, P0, PT, R20, R19, RZ ;  /* 0x0000001314147210 */ /* 0x000fe40007f1e0ff */
[----:B------:R-:W-:Y:S02]  /*0310*/  IADD3 R19, P6, P5, R21, R23, R22 ;  /* 0x0000001715137210 */ /* 0x000fe40007dde016 */
[----:B------:R-:W-:-:S02]  /*0320*/  SHF.R.S32.HI R22, RZ, 0x1e, R18 ;  /* 0x0000001eff167819 */ /* 0x000fc40000011412 */
[----:B------:R-:W-:Y:S02]  /*0330*/  ISETP.GT.U32.AND P1, PT, R20, 0x3, PT ;  /* 0x000000031400780c */ /* 0x000fe40003f24070 */
[----:B------:R-:W-:Y:S01]  /*0340*/  ISETP.GT.U32.AND P2, PT, R16, 0x3, PT ;  /* 0x000000031000780c */ /* 0x000fe20003f44070 */
[C---:B------:R-:W-:Y:S01]  /*0350*/  IMAD.SHL.U32 R16, R12.reuse, 0x40, RZ ;  /* 0x000000400c107824 */ /* 0x040fe200078e00ff */
[----:B------:R-:W-:Y:S02]  /*0360*/  LOP3.LUT R17, R17, 0x4, R24, 0xf8, !PT ;  /* 0x0000000411117812 */ /* 0x000fe400078ef818 */
[C-C-:B------:R-:W-:Y:S02]  /*0370*/  SHF.R.U64 R20, R12.reuse, 0x1d, R13.reuse ;  /* 0x0000001d0c147819 */ /* 0x140fe4000000120d */
[----:B------:R-:W-:Y:S02]  /*0380*/  SHF.L.U64.HI R23, R12, 0xf, R13 ;  /* 0x0000000f0c177819 */ /* 0x000fe4000001020d */
[----:B------:R-:W-:-:S02]  /*0390*/  LOP3.LUT R22, R22, 0xfffffffe, RZ, 0xc0, !PT ;  /* 0xfffffffe16167812 */ /* 0x000fc400078ec0ff */
[----:B------:R-:W-:Y:S02]  /*03a0*/  LOP3.LUT R21, R17, 0x1, R20, 0xf8, !PT ;  /* 0x0000000111157812 */ /* 0x000fe400078ef814 */
[----:B------:R-:W-:Y:S02]  /*03b0*/  LEA.HI.SX32 R22, P3, R23, R22, 0x2 ;  /* 0x0000001617167211 */ /* 0x000fe400078712ff */
[----:B------:R-:W-:Y:S02]  /*03c0*/  SHF.R.U64 R20, R12, 0x14, R13 ;  /* 0x000000140c147819 */ /* 0x000fe4000000120d */
[----:B------:R-:W-:Y:S02]  /*03d0*/  SHF.R.S32.HI R23, RZ, 0x1f, R23 ;  /* 0x0000001fff177819 */ /* 0x000fe40000011417 */
[----:B------:R-:W-:Y:S02]  /*03e0*/  SHF.R.S32.HI R17, RZ, 0x1e, R16 ;  /* 0x0000001eff117819 */ /* 0x000fe40000011410 */
[----:B------:R-:W-:-:S02]  /*03f0*/  LOP3.LUT R21, R21, 0x100, R20, 0xf8, !PT ;  /* 0x0000010015157812 */ /* 0x000fc400078ef814 */
[----:B------:R-:W-:Y:S02]  /*0400*/  LEA.HI.X.SX32 R18, R18, R23, 0x1, P3 ;  /* 0x0000001712127211 */ /* 0x000fe400018f0eff */
[----:B------:R-:W-:Y:S02]  /*0410*/  LOP3.LUT R17, R17, 0xfffffffe, RZ, 0xc0, !PT ;  /* 0xfffffffe11117812 */ /* 0x000fe400078ec0ff */
[----:B------:R-:W-:Y:S02]  /*0420*/  SHF.R.S32.HI R20, RZ, 0x1f, R16 ;  /* 0x0000001fff147819 */ /* 0x000fe40000011410 */
[----:B------:R-:W-:Y:S02]  /*0430*/  ISETP.GT.U32.AND P3, PT, R22, -0x3, PT ;  /* 0xfffffffd1600780c */ /* 0x000fe40003f64070 */
[--C-:B------:R-:W-:Y:S01]  /*0440*/  SHF.R.U32.HI R16, RZ, 0xa, R13.reuse ;  /* 0x0000000aff107819 */ /* 0x100fe2000001160d */
[----:B------:R-:W-:Y:S01]  /*0450*/  IMAD.X R23, RZ, RZ, RZ, P4 ;  /* 0x000000ffff177224 */ /* 0x000fe200020e06ff */
[----:B------:R-:W-:-:S02]  /*0460*/  SHF.R.U32.HI R22, RZ, 0x9, R13 ;  /* 0x00000009ff167819 */ /* 0x000fc4000001160d */
[----:B------:R-:W-:Y:S02]  /*0470*/  IADD3 R24, P4, PT, RZ, -R17, RZ ;  /* 0x80000011ff187210 */ /* 0x000fe40007f9e0ff */
[----:B------:R-:W-:Y:S01]  /*0480*/  LOP3.LUT R21, R21, 0x800, R16, 0xf8, !PT ;  /* 0x0000080015157812 */ /* 0x000fe200078ef810 */
[----:B--2---:R-:W-:Y:S01]  /*0490*/  IMAD.SHL.U32 R16, R8, 0x20000, RZ ;  /* 0x0002000008107824 */ /* 0x004fe200078e00ff */
[----:B------:R-:W-:Y:S01]  /*04a0*/  LOP3.LUT R17, R22, 0x2, RZ, 0xc0, !PT ;  /* 0x0000000216117812 */ /* 0x000fe200078ec0ff */
[----:B------:R-:W-:Y:S01]  /*04b0*/  IMAD.X R22, RZ, RZ, RZ, P0 ;  /* 0x000000ffff167224 */ /* 0x000fe200000e06ff */
[----:B------:R-:W-:Y:S01]  /*04c0*/  ISETP.GT.U32.AND P0, PT, R19, 0x3, PT ;  /* 0x000000031300780c */ /* 0x000fe20003f04070 */
[----:B------:R-:W-:Y:S01]  /*04d0*/  IMAD.X R20, RZ, RZ, ~R20, P4 ;  /* 0x000000ffff147224 */ /* 0x000fe200020e0e14 */
[----:B------:R-:W-:Y:S01]  /*04e0*/  ISETP.NE.U32.AND P4, PT, R17, R24, PT ;  /* 0x000000181100720c */ /* 0x000fe20003f85070 */
[----:B------:R-:W-:Y:S01]  /*04f0*/  IMAD.SHL.U32 R19, R0, 0x400, RZ ;  /* 0x0000040000137824 */ /* 0x000fe200078e00ff */
[----:B-----5:R-:W-:-:S02]  /*0500*/  LOP3.LUT R0, R21, R10, RZ, 0xfc, !PT ;  /* 0x0000000a15007212 */ /* 0x020fc400078efcff */
[----:B------:R-:W-:Y:S02]  /*0510*/  SHF.R.S32.HI R10, RZ, 0x1e, R16 ;  /* 0x0000001eff0a7819 */ /* 0x000fe40000011410 */
[----:B------:R-:W-:Y:S02]  /*0520*/  ISETP.NE.AND.EX P4, PT, RZ, R20, PT, P4 ;  /* 0x00000014ff00720c */ /* 0x000fe40003f85340 */
[----:B------:R-:W-:Y:S02]  /*0530*/  LOP3.LUT R10, R10, 0xfffffffe, RZ, 0xc0, !PT ;  /* 0xfffffffe0a0a7812 */ /* 0x000fe400078ec0ff */
[----:B------:R-:W-:Y:S02]  /*0540*/  ISETP.GT.U32.AND.EX P2, PT, R23, RZ, PT, P2 ;  /* 0x000000ff1700720c */ /* 0x000fe40003f44120 */
[----:B------:R-:W-:Y:S02]  /*0550*/  LOP3.LUT R0, R0, 0x400, R19, 0xf8, !PT ;  /* 0x0000040000007812 */ /* 0x000fe400078ef813 */
[----:B------:R-:W-:-:S02]  /*0560*/  SEL R19, RZ, 0x200, !P4 ;  /* 0x00000200ff137807 */ /* 0x000fc40006000000 */
[----:B------:R-:W-:Y:S02]  /*0570*/  ISETP.GT.U32.AND.EX P3, PT, R18, -0x1, PT, P3 ;  /* 0xffffffff1200780c */ /* 0x000fe40003f64130 */
[----:B------:R-:W-:Y:S01]  /*0580*/  IADD3 R18, P4, PT, RZ, -R10, RZ ;  /* 0x8000000aff127210 */ /* 0x000fe20007f9e0ff */
[----:B------:R-:W-:Y:S01]  /*0590*/  IMAD.SHL.U32 R10, R8, 0x10000000, RZ ;  /* 0x10000000080a7824 */ /* 0x000fe200078e00ff */
[----:B------:R-:W-:Y:S02]  /*05a0*/  ISETP.GT.U32.AND.EX P1, PT, R22, RZ, PT, P1 ;  /* 0x000000ff1600720c */ /* 0x000fe40003f24110 */
[----:B------:R-:W-:Y:S02]  /*05b0*/  IADD3.X R21, PT, PT, RZ, RZ, RZ, P6, P5 ;  /* 0x000000ffff157210 */ /* 0x000fe400037ea4ff */
[----:B------:R-:W-:Y:S02]  /*05c0*/  SEL R20, RZ, 0x8, !P2 ;  /* 0x00000008ff147807 */ /* 0x000fe40005000000 */
[----:B------:R-:W-:-:S02]  /*05d0*/  SHF.R.S32.HI R22, RZ, 0x1f, R16 ;  /* 0x0000001fff167819 */ /* 0x000fc40000011410 */
[----:B------:R-:W-:Y:S02]  /*05e0*/  ISETP.GT.U32.AND.EX P0, PT, R21, RZ, PT, P0 ;  /* 0x000000ff1500720c */ /* 0x000fe40003f04100 */
[----:B------:R-:W-:Y:S01]  /*05f0*/  LOP3.LUT R0, R20, R0, R19, 0xfe, !PT ;  /* 0x0000000014007212 */ /* 0x000fe200078efe13 */
[----:B------:R-:W-:Y:S01]  /*0600*/  IMAD.X R22, RZ, RZ, ~R22, P4 ;  /* 0x000000ffff167224 */ /* 0x000fe200020e0e16 */
[C-C-:B------:R-:W-:Y:S02]  /*0610*/  SHF.R.U64 R20, R8.reuse, 0x15, R9.reuse ;  /* 0x0000001508147819 */ /* 0x140fe40000001209 */
[----:B------:R-:W-:Y:S02]  /*0620*/  SHF.R.S32.HI R21, RZ, 0x1f, R10 ;  /* 0x0000001fff157819 */ /* 0x000fe4000001140a */
[----:B------:R-:W-:Y:S02]  /*0630*/  SHF.R.U64 R19, R8, 0x1a, R9 ;  /* 0x0000001a08137819 */ /* 0x000fe40000001209 */
[----:B------:R-:W-:-:S02]  /*0640*/  ISETP.NE.U32.AND P2, PT, R17, R18, PT ;  /* 0x000000121100720c */ /* 0x000fc40003f45070 */
[----:B------:R-:W-:Y:S02]  /*0650*/  LOP3.LUT R20, R20, 0x2, RZ, 0xc0, !PT ;  /* 0x0000000214147812 */ /* 0x000fe400078ec0ff */
[----:B------:R-:W-:Y:S02]  /*0660*/  LOP3.LUT R17, R21, 0xffffff82, RZ, 0xc0, !PT ;  /* 0xffffff8215117812 */ /* 0x000fe400078ec0ff */
[----:B------:R-:W-:Y:S02]  /*0670*/  LOP3.LUT R19, R19, 0x2, RZ, 0xc0, !PT ;  /* 0x0000000213137812 */ /* 0x000fe400078ec0ff */
[C---:B------:R-:W-:Y:S02]  /*0680*/  LOP3.LUT R18, R21.reuse, 0xfffffd02, RZ, 0xc0, !PT ;  /* 0xfffffd0215127812 */ /* 0x040fe400078ec0ff */
[----:B------:R-:W-:Y:S02]  /*0690*/  LOP3.LUT R16, R21, 0xfffffe02, RZ, 0xc0, !PT ;  /* 0xfffffe0215107812 */ /* 0x000fe400078ec0ff */
[----:B------:R-:W-:-:S02]  /*06a0*/  ISETP.NE.AND.EX P2, PT, RZ, R22, PT, P2 ;  /* 0x00000016ff00720c */ /* 0x000fc40003f45320 */
[----:B------:R-:W-:Y:S02]  /*06b0*/  IADD3 R20, P6, PT, R20, R17, RZ ;  /* 0x0000001114147210 */ /* 0x000fe40007fde0ff */
[----:B------:R-:W-:Y:S02]  /*06c0*/  IADD3 R17, P4, PT, R19, R18, RZ ;  /* 0x0000001213117210 */ /* 0x000fe40007f9e0ff */
[----:B------:R-:W-:Y:S02]  /*06d0*/  IADD3 R16, P5, PT, R16, R19, RZ ;  /* 0x0000001310107210 */ /* 0x000fe40007fbe0ff */
[----:B------:R-:W-:Y:S02]  /*06e0*/  SHF.R.S32.HI R10, RZ, 0x1f, R10 ;  /* 0x0000001fff0a7819 */ /* 0x000fe4000001140a */
[----:B------:R-:W-:Y:S02]  /*06f0*/  SEL R18, RZ, 0x10, !P3 ;  /* 0x00000010ff127807 */ /* 0x000fe40005800000 */
[----:B------:R-:W-:-:S02]  /*0700*/  SEL R19, RZ, 0x1000, !P2 ;  /* 0x00001000ff137807 */ /* 0x000fc40005000000 */
[----:B------:R-:W-:Y:S01]  /*0710*/  ISETP.GT.U32.AND P3, PT, R20, 0xfd, PT ;  /* 0x000000fd1400780c */ /* 0x000fe20003f64070 */
[----:B------:R-:W-:Y:S01]  /*0720*/  IMAD.X R20, RZ, RZ, R10, P6 ;  /* 0x000000ffff147224 */ /* 0x000fe200030e060a */
[----:B------:R-:W-:Y:S01]  /*0730*/  LOP3.LUT R0, R19, R0, R18, 0xfe, !PT ;  /* 0x0000000013007212 */ /* 0x000fe200078efe12 */
[--C-:B------:R-:W-:Y:S01]  /*0740*/  IMAD.X R18, RZ, RZ, R10.reuse, P4 ;  /* 0x000000ffff127224 */ /* 0x100fe200020e060a */
[----:B------:R-:W-:Y:S02]  /*0750*/  ISETP.GT.U32.AND P2, PT, R17, 0x5fd, PT ;  /* 0x000005fd1100780c */ /* 0x000fe40003f44070 */
[----:B------:R-:W-:Y:S01]  /*0760*/  ISETP.GT.U32.AND P6, PT, R16, 0x3fd, PT ;  /* 0x000003fd1000780c */ /* 0x000fe20003fc4070 */
[----:B------:R-:W-:Y:S01]  /*0770*/  IMAD.X R10, RZ, RZ, R10, P5 ;  /* 0x000000ffff0a7224 */ /* 0x000fe200028e060a */
[----:B------:R-:W-:Y:S02]  /*0780*/  SEL R17, RZ, 0x2000, !P1 ;  /* 0x00002000ff117807 */ /* 0x000fe40004800000 */
[----:B------:R-:W-:-:S02]  /*0790*/  SEL R16, RZ, 0x80, !P0 ;  /* 0x00000080ff107807 */ /* 0x000fc40004000000 */
[----:B------:R-:W-:Y:S02]  /*07a0*/  ISETP.GT.U32.AND.EX P3, PT, R20, RZ, PT, P3 ;  /* 0x000000ff1400720c */ /* 0x000fe40003f64130 */
[----:B------:R-:W-:Y:S02]  /*07b0*/  ISETP.GT.U32.AND.EX P2, PT, R18, RZ, PT, P2 ;  /* 0x000000ff1200720c */ /* 0x000fe40003f44120 */
[----:B------:R-:W-:Y:S02]  /*07c0*/  LOP3.LUT R17, R16, R0, R17, 0xfe, !PT ;  /* 0x0000000010117212 */ /* 0x000fe400078efe11 */
[----:B------:R-:W-:Y:S02]  /*07d0*/  SEL R16, RZ, 0x8000, !P3 ;  /* 0x00008000ff107807 */ /* 0x000fe40005800000 */
[----:B------:R-:W-:Y:S02]  /*07e0*/  SEL R0, RZ, 0x10000, !P2 ;  /* 0x00010000ff007807 */ /* 0x000fe40005000000 */
[----:B------:R-:W-:-:S02]  /*07f0*/  ISETP.GT.U32.AND.EX P6, PT, R10, RZ, PT, P6 ;  /* 0x000000ff0a00720c */ /* 0x000fc40003fc4160 */
[----:B------:R-:W-:Y:S02]  /*0800*/  LOP3.LUT R17, R0, R17, R16, 0xfe, !PT ;  /* 0x0000001100117212 */ /* 0x000fe400078efe10 */
[----:B------:R-:W-:-:S04]  /*0810*/  SEL R0, RZ, 0x20000, !P6 ;  /* 0x00020000ff007807 */ /* 0x000fc80007000000 */
[----:B------:R-:W-:Y:S02]  /*0820*/  LOP3.LUT R0, R12, R17, R0, 0xfe, !PT ;  /* 0x000000110c007212 */ /* 0x000fe400078efe00 */
[----:B----4-:R-:W-:Y:S02]  /*0830*/  LOP3.LUT R2, R2, R8, RZ, 0xfc, !PT ;  /* 0x0000000802027212 */ /* 0x010fe400078efcff */
[----:B------:R-:W-:Y:S02]  /*0840*/  LOP3.LUT R3, R3, R9, RZ, 0xfc, !PT ;  /* 0x0000000903037212 */ /* 0x000fe400078efcff */
[----:B------:R-:W-:Y:S02]  /*0850*/  LOP3.LUT R6, R14, R6, RZ, 0xfc, !PT ;  /* 0x000000060e067212 */ /* 0x000fe400078efcff */
[----:B------:R-:W-:Y:S02]  /*0860*/  LOP3.LUT R7, R15, R7, RZ, 0xfc, !PT ;  /* 0x000000070f077212 */ /* 0x000fe400078efcff */
[----:B------:R-:W-:-:S02]  /*0870*/  LOP3.LUT R11, R11, R13, RZ, 0xfc, !PT ;  /* 0x0000000d0b0b7212 */ /* 0x000fc400078efcff */
[----:B------:R-:W-:Y:S01]  /*0880*/  LOP3.LUT R10, R0, 0x4000, RZ, 0xfc, !PT ;  /* 0x00004000000a7812 */ /* 0x000fe200078efcff */
[----:B------:R-:W-:Y:S04]  /*0890*/  STG.E.64 desc[UR6][R4.64+0x8], R2 ;  /* 0x0000080204007986 */ /* 0x000fe8000c101b06 */
[----:B------:R-:W-:Y:S04]  /*08a0*/  STG.E.64 desc[UR6][R4.64+0x10], R6 ;  /* 0x0000100604007986 */ /* 0x000fe8000c101b06 */
[----:B------:R-:W-:Y:S01]  /*08b0*/  STG.E.64 desc[UR6][R4.64], R10 ;  /* 0x0000000a04007986 */ /* 0x000fe2000c101b06 */
[----:B------:R-:W-:Y:S05]  /*08c0*/  EXIT ;  /* 0x000000000000794d */ /* 0x000fea0003800000 */
.L_x_13:
        /* <DEDUP_REMOVED lines=11> */
.L_x_67:


//--------------------- .text._Z20passo_bool_17_parte4P10ulonglong3S0_y --------------------------
	.section	.text._Z20passo_bool_17_parte4P10ulonglong3S0_y,"ax",@progbits
	.align	128
        .global         _Z20passo_bool_17_parte4P10ulonglong3S0_y
        .type           _Z20passo_bool_17_parte4P10ulonglong3S0_y,@function
        .size           _Z20passo_bool_17_parte4P10ulonglong3S0_y,(.L_x_68 - _Z20passo_bool_17_parte4P10ulonglong3S0_y)
        .other          _Z20passo_bool_17_parte4P10ulonglong3S0_y,@"STO_CUDA_ENTRY STV_DEFAULT"
_Z20passo_bool_17_parte4P10ulonglong3S0_y:
.text._Z20passo_bool_17_parte4P10ulonglong3S0_y:
        /* <DEDUP_REMOVED lines=20> */
[C-C-:B---3--:R-:W-:Y:S02]  /*0140*/  SHF.R.U64 R0, R8.reuse, 0x15, R9.reuse ;  /* 0x0000001508007819 */ /* 0x148fe40000001209 */
[C-C-:B------:R-:W-:Y:S02]  /*0150*/  SHF.R.U64 R11, R8.reuse, 0x10, R9.reuse ;  /* 0x00000010080b7819 */ /* 0x140fe40000001209 */
[C-C-:B------:R-:W-:Y:S02]  /*0160*/  SHF.R.U64 R6, R8.reuse, 0xf, R9.reuse ;  /* 0x0000000f08067819 */ /* 0x140fe40000001209 */
[----:B------:R-:W-:Y:S02]  /*0170*/  SHF.R.U64 R19, R8, 0x13, R9 ;  /* 0x0000001308137819 */ /* 0x000fe40000001209 */
[----:B------:R-:W-:-:S02]  /*0180*/  LOP3.LUT R6, R6, R0, R11, 0xfe, !PT ;  /* 0x0000000006067212 */ /* 0x000fc400078efe0b */
[C-C-:B------:R-:W-:Y:S02]  /*0190*/  SHF.R.U64 R15, R8.reuse, 0x12, R9.reuse ;  /* 0x00000012080f7819 */ /* 0x140fe40000001209 */
[C-C-:B------:R-:W-:Y:S02]  /*01a0*/  SHF.R.U64 R0, R8.reuse, 0x14, R9.reuse ;  /* 0x0000001408007819 */ /* 0x140fe40000001209 */
[----:B------:R-:W-:Y:S02]  /*01b0*/  SHF.R.U64 R11, R8, 0xc, R9 ;  /* 0x0000000c080b7819 */ /* 0x000fe40000001209 */
[----:B------:R-:W-:Y:S02]  /*01c0*/  LOP3.LUT R14, R19, 0x10, RZ, 0xc0, !PT ;  /* 0x00000010130e7812 */ /* 0x000fe400078ec0ff */
[----:B------:R-:W-:Y:S02]  /*01d0*/  LOP3.LUT R0, R0, R6, R15, 0xfe, !PT ;  /* 0x0000000600007212 */ /* 0x000fe400078efe0f */
[----:B------:R-:W-:-:S02]  /*01e0*/  SHF.R.U32.HI R10, RZ, 0x1c, R9 ;  /* 0x0000001cff0a7819 */ /* 0x000fc40000011609 */
[----:B------:R-:W-:Y:S02]  /*01f0*/  SHF.R.U64 R15, R8, 0xe, R9 ;  /* 0x0000000e080f7819 */ /* 0x000fe40000001209 */
[----:B----4-:R-:W-:Y:S02]  /*0200*/  SHF.R.U64 R21, R4, 0x5, R5 ;  /* 0x0000000504157819 */ /* 0x010fe40000001205 */
[----:B------:R-:W-:Y:S02]  /*0210*/  SHF.R.U32.HI R22, RZ, 0x11, R9 ;  /* 0x00000011ff167819 */ /* 0x000fe40000011609 */
[----:B------:R-:W-:Y:S02]  /*0220*/  LOP3.LUT R14, R14, 0x4, R11, 0xf8, !PT ;  /* 0x000000040e0e7812 */ /* 0x000fe400078ef80b */
[C-C-:B------:R-:W-:Y:S02]  /*0230*/  SHF.R.U64 R18, R8.reuse, 0x11, R9.reuse ;  /* 0x0000001108127819 */ /* 0x140fe40000001209 */
[----:B------:R-:W-:-:S02]  /*0240*/  SHF.R.U64 R16, R8, 0x17, R9 ;  /* 0x0000001708107819 */ /* 0x000fc40000001209 */
[--C-:B------:R-:W-:Y:S02]  /*0250*/  SHF.R.U64 R6, R8, 0x18, R9.reuse ;  /* 0x0000001808067819 */ /* 0x100fe40000001209 */
[----:B------:R-:W-:Y:S02]  /*0260*/  SHF.R.U32.HI R17, RZ, 0xf, R9 ;  /* 0x0000000fff117819 */ /* 0x000fe40000011609 */
[--C-:B------:R-:W-:Y:S02]  /*0270*/  SHF.R.U64 R11, R4, 0x4, R5.reuse ;  /* 0x00000004040b7819 */ /* 0x100fe40000001205 */
[----:B------:R-:W-:Y:S02]  /*0280*/  SHF.R.U32.HI R20, RZ, 0x7, R5 ;  /* 0x00000007ff147819 */ /* 0x000fe40000011605 */
[----:B------:R-:W-:Y:S02]  /*0290*/  LOP3.LUT R10, R10, R21, RZ, 0xc, !PT ;  /* 0x000000150a0a7212 */ /* 0x000fe400078e0cff */
[----:B------:R-:W-:-:S02]  /*02a0*/  LOP3.LUT R22, R15, R22, RZ, 0xc0, !PT ;  /* 0x000000160f167212 */ /* 0x000fc400078ec0ff */
[--C-:B------:R-:W-:Y:S02]  /*02b0*/  SHF.R.U64 R21, R8, 0x2, R9.reuse ;  /* 0x0000000208157819 */ /* 0x100fe40000001209 */
[----:B------:R-:W-:Y:S01]  /*02c0*/  LOP3.LUT R18, R15, R0, R18, 0xfe, !PT ;  /* 0x000000000f127212 */ /* 0x000fe200078efe12 */
[----:B------:R-:W-:Y:S01]  /*02d0*/  IMAD.SHL.U32 R22, R22, 0x800, RZ ;  /* 0x0000080016167824 */ /* 0x000fe200078e00ff */
[----:B------:R-:W-:Y:S02]  /*02e0*/  LOP3.LUT R0, R11, R16, RZ, 0xc, !PT ;  /* 0x000000100b007212 */ /* 0x000fe400078e0cff */
[----:B------:R-:W-:Y:S02]  /*02f0*/  LOP3.LUT R17, R20, R17, R6, 0x20, !PT ;  /* 0x0000001114117212 */ /* 0x000fe400078e2006 */
[--C-:B------:R-:W-:Y:S02]  /*0300*/  SHF.R.U32.HI R6, RZ, 0x1b, R9.reuse ;  /* 0x0000001bff067819 */ /* 0x100fe40000011609 */
[----:B------:R-:W-:-:S02]  /*0310*/  SHF.R.U32.HI R11, RZ, 0x10, R9 ;  /* 0x00000010ff0b7819 */ /* 0x000fc40000011609 */
[----:B------:R-:W-:Y:S02]  /*0320*/  LOP3.LUT R21, R21, 0x1, RZ, 0xc, !PT ;  /* 0x0000000115157812 */ /* 0x000fe400078e0cff */
[----:B------:R-:W-:Y:S02]  /*0330*/  SHF.R.U32.HI R16, RZ, 0x4, R5 ;  /* 0x00000004ff107819 */ /* 0x000fe40000011605 */
[----:B------:R-:W-:Y:S02]  /*0340*/  SHF.R.U32.HI R25, RZ, 0x13, R9 ;  /* 0x00000013ff197819 */ /* 0x000fe40000011609 */
[C-C-:B------:R-:W-:Y:S02]  /*0350*/  LOP3.LUT R11, R21.reuse, R11, R6.reuse, 0x80, !PT ;  /* 0x0000000b150b7212 */ /* 0x140fe400078e8006 */
[----:B------:R-:W-:Y:S02]  /*0360*/  LOP3.LUT R21, R21, R16, R6, 0x80, !PT ;  /* 0x0000001015157212 */ /* 0x000fe400078e8006 */
[----:B------:R-:W-:Y:S01]  /*0370*/  LOP3.LUT R25, R25, 0x1, RZ, 0xc0, !PT ;  /* 0x0000000119197812 */ /* 0x000fe200078ec0ff */
[----:B------:R-:W3:Y:S01]  /*0380*/  LDG.E.64 R6, desc[UR6][R2.64] ;  /* 0x0000000602067981 */ /* 0x000ee2000c1e1b00 */
[----:B------:R-:W-:-:S02]  /*0390*/  LOP3.LUT R22, R22, 0x800, RZ, 0xc0, !PT ;  /* 0x0000080016167812 */ /* 0x000fc400078ec0ff */
[--C-:B------:R-:W-:Y:S02]  /*03a0*/  SHF.R.U32.HI R26, RZ, 0x5, R5.reuse ;  /* 0x00000005ff1a7819 */ /* 0x100fe40000011605 */
[----:B------:R-:W-:Y:S02]  /*03b0*/  SHF.R.U32.HI R24, RZ, 0x2, R5 ;  /* 0x00000002ff187819 */ /* 0x000fe40000011605 */
[-C--:B------:R-:W-:Y:S02]  /*03c0*/  LOP3.LUT R23, R22, R25.reuse, R15, 0xf8, !PT ;  /* 0x0000001916177212 */ /* 0x080fe400078ef80f */
[----:B------:R-:W-:Y:S01]  /*03d0*/  SHF.R.U64 R22, R4, 0x6, R5 ;  /* 0x0000000604167819 */ /* 0x000fe20000001205 */
[----:B------:R-:W-:Y:S01]  /*03e0*/  IMAD.SHL.U32 R11, R11, 0x4000000, RZ ;  /* 0x040000000b0b7824 */ /* 0x000fe200078e00ff */
[----:B------:R-:W-:Y:S01]  /*03f0*/  LOP3.LUT R25, R26, R25, R24, 0x80, !PT ;  /* 0x000000191a197212 */ /* 0x000fe200078e8018 */
[----:B------:R-:W-:Y:S01]  /*0400*/  IMAD.SHL.U32 R24, R4, 0x4000, RZ ;  /* 0x0000400004187824 */ /* 0x000fe200078e00ff */
[----:B------:R-:W-:-:S02]  /*0410*/  LOP3.LUT R21, R21, 0x1, R22, 0xf8, !PT ;  /* 0x0000000115157812 */ /* 0x000fc400078ef816 */
[----:B------:R-:W-:Y:S02]  /*0420*/  LOP3.LUT R22, R15, 0x1, R16, 0x80, !PT ;  /* 0x000000010f167812 */ /* 0x000fe400078e8010 */
[----:B------:R-:W-:Y:S02]  /*0430*/  LOP3.LUT R20, R25, R20, RZ, 0xc0, !PT ;  /* 0x0000001419147212 */ /* 0x000fe400078ec0ff */
[----:B------:R-:W-:Y:S01]  /*0440*/  LOP3.LUT R25, R11, 0x2000000, R24, 0xf8, !PT ;  /* 0x020000000b197812 */ /* 0x000fe200078ef818 */
[----:B------:R-:W-:Y:S02]  /*0450*/  IMAD.SHL.U32 R24, R8, 0x200, RZ ;  /* 0x0000020008187824 */ /* 0x000fe400078e00ff */
[----:B------:R-:W-:Y:S02]  /*0460*/  IMAD.SHL.U32 R11, R22, 0x80, RZ ;  /* 0x00000080160b7824 */ /* 0x000fe400078e00ff */
[----:B------:R-:W-:-:S03]  /*0470*/  IMAD.SHL.U32 R10, R10, 0x8000000, RZ ;  /* 0x080000000a0a7824 */ /* 0x000fc600078e00ff */
[----:B------:R-:W-:Y:S01]  /*0480*/  LOP3.LUT R24, R11, 0x400, R24, 0xf8, !PT ;  /* 0x000004000b187812 */ /* 0x000fe200078ef818 */
[----:B------:R-:W-:Y:S01]  /*0490*/  IMAD.SHL.U32 R11, R22, 0x100, RZ ;  /* 0x00000100160b7824 */ /* 0x000fe200078e00ff */
[----:B------:R-:W-:-:S04]  /*04a0*/  LOP3.LUT R25, R25, 0x8000000, R10, 0xf8, !PT ;  /* 0x0800000019197812 */ /* 0x000fc800078ef80a */
[----:B------:R-:W-:Y:S02]  /*04b0*/  LOP3.LUT R23, R23, R24, R11, 0xfe, !PT ;  /* 0x0000001817177212 */ /* 0x000fe400078efe0b */
[----:B------:R-:W4:Y:S01]  /*04c0*/  LDG.E.64 R10, desc[UR6][R2.64+0x8] ;  /* 0x00000806020a7981 */ /* 0x000f22000c1e1b00 */
[----:B------:R-:W-:Y:S01]  /*04d0*/  LOP3.LUT R24, R26, R15, RZ, 0xc0, !PT ;  /* 0x0000000f1a187212 */ /* 0x000fe200078ec0ff */
[----:B------:R-:W-:Y:S01]  /*04e0*/  IMAD.SHL.U32 R15, R4, 0x2, RZ ;  /* 0x00000002040f7824 */ /* 0x000fe200078e00ff */
[----:B------:R-:W-:-:S04]  /*04f0*/  LOP3.LUT R26, R14, 0x2, R26, 0xf8, !PT ;  /* 0x000000020e1a7812 */ /* 0x000fc800078ef81a */
[----:B------:R-:W-:Y:S02]  /*0500*/  LOP3.LUT R26, R26, 0x8, R15, 0xf8, !PT ;  /* 0x000000081a1a7812 */ /* 0x000fe400078ef80f */
[----:B------:R-:W2:Y:S01]  /*0510*/  LDG.E.64 R14, desc[UR6][R2.64+0x10] ;  /* 0x00001006020e7981 */ /* 0x000ea2000c1e1b00 */
[----:B------:R-:W-:Y:S01]  /*0520*/  SHF.L.U64.HI R27, R8, 0x3, R9 ;  /* 0x00000003081b7819 */ /* 0x000fe20000010209 */
[----:B------:R-:W-:Y:S02]  /*0530*/  IMAD.SHL.U32 R28, R4, 0x80000, RZ ;  /* 0x00080000041c7824 */ /* 0x000fe400078e00ff */
[----:B------:R-:W-:Y:S01]  /*0540*/  IMAD.U32 R24, R24, -0x80000000, RZ ;  /* 0x8000000018187824 */ /* 0x000fe200078e00ff */
[----:B------:R-:W-:Y:S02]  /*0550*/  LOP3.LUT R16, R19, 0x1, R16, 0x80, !PT ;  /* 0x0000000113107812 */ /* 0x000fe400078e8010 */
[----:B---3--:R-:W-:-:S04]  /*0560*/  LOP3.LUT R7, R7, 0x40000000, R27, 0xf8, !PT ;  /* 0x4000000007077812 */ /* 0x008fc800078ef81b */
[----:B------:R-:W-:-:S04]  /*0570*/  LOP3.LUT R7, R7, 0x20000000, R28, 0xf4, !PT ;  /* 0x2000000007077812 */ /* 0x000fc800078ef41c */
[----:B------:R-:W-:Y:S01]  /*0580*/  LOP3.LUT R24, R7, R24, RZ, 0xfc, !PT ;  /* 0x0000001807187212 */ /* 0x000fe200078efcff */
[----:B------:R-:W-:Y:S01]  /*0590*/  IMAD.SHL.U32 R7, R17, 0x20, RZ ;  /* 0x0000002011077824 */ /* 0x000fe200078e00ff */
[----:B------:R-:W-:Y:S01]  /*05a0*/  LOP3.LUT R17, R18, 0x1, R19, 0xc8, !PT ;  /* 0x0000000112117812 */ /* 0x000fe200078ec813 */
[----:B------:R-:W-:-:S03]  /*05b0*/  IMAD.SHL.U32 R18, R20, 0x40, RZ ;  /* 0x0000004014127824 */ /* 0x000fc600078e00ff */
[----:B------:R-:W-:-:S04]  /*05c0*/  LOP3.LUT R7, R26, 0x20, R7, 0xf8, !PT ;  /* 0x000000201a077812 */ /* 0x000fc800078ef807 */
[----:B------:R-:W-:Y:S01]  /*05d0*/  LOP3.LUT R7, R17, R7, R18, 0xfe, !PT ;  /* 0x0000000711077212 */ /* 0x000fe200078efe12 */
[----:B------:R-:W-:Y:S01]  /*05e0*/  IMAD.SHL.U32 R17, R0, 0x10000000, RZ ;  /* 0x1000000000117824 */ /* 0x000fe200078e00ff */
[----:B------:R-:W-:-:S04]  /*05f0*/  SHF.L.U64.HI R18, R22, 0x7, RZ ;  /* 0x0000000716127819 */ /* 0x000fc800000102ff */
[----:B------:R-:W-:Y:S02]  /*0600*/  LOP3.LUT R0, R24, 0x10000000, R17, 0xf8, !PT ;  /* 0x1000000018007812 */ /* 0x000fe400078ef811 */
[----:B------:R-:W-:Y:S02]  /*0610*/  SHF.L.U64.HI R17, R22, 0x8, RZ ;  /* 0x0000000816117819 */ /* 0x000fe400000102ff */
[----:B------:R-:W-:Y:S02]  /*0620*/  SHF.L.U64.HI R20, R20, 0x6, RZ ;  /* 0x0000000614147819 */ /* 0x000fe400000102ff */
[----:B----4-:R-:W-:Y:S02]  /*0630*/  LOP3.LUT R23, R10, 0x400, R23, 0xf6, !PT ;  /* 0x000004000a177812 */ /* 0x010fe400078ef617 */
[C---:B------:R-:W-:Y:S01]  /*0640*/  SHF.L.U64.HI R10, R22.reuse, 0x9, RZ ;  /* 0x00000009160a7819 */ /* 0x040fe200000102ff */
[----:B------:R-:W-:Y:S01]  /*0650*/  IMAD.SHL.U32 R22, R22, 0x200, RZ ;  /* 0x0000020016167824 */ /* 0x000fe200078e00ff */
[----:B------:R-:W-:-:S04]  /*0660*/  LOP3.LUT R17, R11, R18, R17, 0xfe, !PT ;  /* 0x000000120b117212 */ /* 0x000fc800078efe11 */
[----:B------:R-:W-:Y:S02]  /*0670*/  LOP3.LUT R17, R20, R17, R10, 0xfe, !PT ;  /* 0x0000001114117212 */ /* 0x000fe400078efe0a */
[----:B------:R-:W-:Y:S02]  /*0680*/  LOP3.LUT R16, R23, R22, R16, 0xfe, !PT ;  /* 0x0000001617107212 */ /* 0x000fe400078efe10 */
[----:B------:R-:W-:Y:S02]  /*0690*/  LOP3.LUT R8, R8, R6, R21, 0xfe, !PT ;  /* 0x0000000608087212 */ /* 0x000fe400078efe15 */
[----:B------:R-:W-:Y:S02]  /*06a0*/  LOP3.LUT R9, R9, R0, R25, 0xfe, !PT ;  /* 0x0000000009097212 */ /* 0x000fe400078efe19 */
[----:B--2---:R-:W-:Y:S02]  /*06b0*/  LOP3.LUT R10, R14, R12, RZ, 0xfc, !PT ;  /* 0x0000000c0e0a7212 */ /* 0x004fe400078efcff */
[----:B------:R-:W-:-:S02]  /*06c0*/  LOP3.LUT R11, R15, R13, RZ, 0xfc, !PT ;  /* 0x0000000d0f0b7212 */ /* 0x000fc400078efcff */
[----:B------:R-:W-:Y:S02]  /*06d0*/  LOP3.LUT R5, R17, R5, RZ, 0xfc, !PT ;  /* 0x0000000511057212 */ /* 0x000fe400078efcff */
[----:B------:R-:W-:Y:S01]  /*06e0*/  LOP3.LUT R4, R4, R16, R7, 0xfe, !PT ;  /* 0x0000001004047212 */ /* 0x000fe200078efe07 */
[----:B------:R-:W-:Y:S04]  /*06f0*/  STG.E.64 desc[UR6][R2.64], R8 ;  /* 0x0000000802007986 */ /* 0x000fe8000c101b06 */
[----:B------:R-:W-:Y:S04]  /*0700*/  STG.E.64 desc[UR6][R2.64+0x10], R10 ;  /* 0x0000100a02007986 */ /* 0x000fe8000c101b06 */
[----:B------:R-:W-:Y:S01]  /*0710*/  STG.E.64 desc[UR6][R2.64+0x8], R4 ;  /* 0x0000080402007986 */ /* 0x000fe2000c101b06 */
[----:B------:R-:W-:Y:S05]  /*0720*/  EXIT ;  /* 0x000000000000794d */ /* 0x000fea0003800000 */
.L_x_14:
        /* <DEDUP_REMOVED lines=13> */
.L_x_68:


//--------------------- .text._Z20passo_bool_17_parte3P10ulonglong3S0_y --------------------------
	.section	.text._Z20passo_bool_17_parte3P10ulonglong3S0_y,"ax",@progbits
	.align	128
        .global         _Z20passo_bool_17_parte3P10ulonglong3S0_y
        .type           _Z20passo_bool_17_parte3P10ulonglong3S0_y,@function
        .size           _Z20passo_bool_17_parte3P10ulonglong3S0_y,(.L_x_69 - _Z20passo_bool_17_parte3P10ulonglong3S0_y)
        .other          _Z20passo_bool_17_parte3P10ulonglong3S0_y,@"STO_CUDA_ENTRY STV_DEFAULT"
_Z20passo_bool_17_parte3P10ulonglong3S0_y:
.text._Z20passo_bool_17_parte3P10ulonglong3S0_y:
        /* <DEDUP_REMOVED lines=23> */
[----:B---3--:R-:W-:-:S02]  /*0170*/  IMAD.SHL.U32 R19, R2, 0x40000, RZ ;  /* 0x0004000002137824 */ /* 0x008fc400078e00ff */
[----:B------:R-:W-:-:S03]  /*0180*/  IMAD.SHL.U32 R0, R2, 0x80, RZ ;  /* 0x0000008002007824 */ /* 0x000fc600078e00ff */
[----:B------:R-:W-:-:S04]  /*0190*/  LOP3.LUT R19, R19, 0x400000, RZ, 0xc0, !PT ;  /* 0x0040000013137812 */ /* 0x000fc800078ec0ff */
[----:B------:R-:W-:Y:S02]  /*01a0*/  LOP3.LUT R19, R19, 0x200000, R0, 0xf8, !PT ;  /* 0x0020000013137812 */ /* 0x000fe400078ef800 */
[----:B------:R-:W-:-:S04]  /*01b0*/  SHF.L.U64.HI R0, R2, 0x16, R3 ;  /* 0x0000001602007819 */ /* 0x000fc80000010203 */
[----:B------:R-:W-:Y:S02]  /*01c0*/  LOP3.LUT R19, R19, 0x1000, R0, 0xf8, !PT ;  /* 0x0000100013137812 */ /* 0x000fe400078ef800 */
[C-C-:B------:R-:W-:Y:S02]  /*01d0*/  SHF.L.U64.HI R0, R2.reuse, 0x7, R3.reuse ;  /* 0x0000000702007819 */ /* 0x140fe40000010203 */
[--C-:B------:R-:W-:Y:S02]  /*01e0*/  SHF.R.U32.HI R20, RZ, 0x6, R3.reuse ;  /* 0x00000006ff147819 */ /* 0x100fe40000011603 */
[----:B0-----:R-:W-:Y:S02]  /*01f0*/  SHF.R.U64 R16, R2, 0x16, R3 ;  /* 0x0000001602107819 */ /* 0x001fe40000001203 */
[----:B------:R-:W-:Y:S02]  /*0200*/  LOP3.LUT R19, R19, 0x800, R0, 0xf8, !PT ;  /* 0x0000080013137812 */ /* 0x000fe400078ef800 */
[----:B--2---:R-:W-:-:S02]  /*0210*/  SHF.L.U64.HI R0, R8, 0x14, R9 ;  /* 0x0000001408007819 */ /* 0x004fc40000010209 */
[----:B------:R-:W-:Y:S02]  /*0220*/  ISETP.GE.AND P0, PT, R3, RZ, PT ;  /* 0x000000ff0300720c */ /* 0x000fe40003f06270 */
[----:B------:R-:W-:Y:S02]  /*0230*/  SHF.R.U32.HI R17, RZ, 0xe, R3 ;  /* 0x0000000eff117819 */ /* 0x000fe40000011603 */
[----:B------:R-:W-:Y:S02]  /*0240*/  LOP3.LUT R20, R20, 0x1000000, RZ, 0xc0, !PT ;  /* 0x0100000014147812 */ /* 0x000fe400078ec0ff */
[----:B------:R-:W-:Y:S02]  /*0250*/  LOP3.LUT R16, R16, 0x1, RZ, 0xc0, !PT ;  /* 0x0000000110107812 */ /* 0x000fe400078ec0ff */
[----:B------:R-:W-:Y:S02]  /*0260*/  LOP3.LUT R19, R19, 0x800000, R0, 0xf8, !PT ;  /* 0x0080000013137812 */ /* 0x000fe400078ef800 */
[----:B------:R-:W-:-:S02]  /*0270*/  SEL R20, R20, RZ, P0 ;  /* 0x000000ff14147207 */ /* 0x000fc40000000000 */
[----:B------:R-:W-:Y:S02]  /*0280*/  LOP3.LUT R0, R16, R17, RZ, 0xc0, !PT ;  /* 0x0000001110007212 */ /* 0x000fe400078ec0ff */
[--C-:B------:R-:W-:Y:S02]  /*0290*/  SHF.R.U32.HI R21, RZ, 0xc, R3.reuse ;  /* 0x0000000cff157819 */ /* 0x100fe40000011603 */
[----:B------:R-:W-:Y:S02]  /*02a0*/  SHF.R.U32.HI R18, RZ, 0x7, R3 ;  /* 0x00000007ff127819 */ /* 0x000fe40000011603 */
[----:B------:R-:W-:Y:S02]  /*02b0*/  SHF.R.U64 R17, R8, 0xc, R9 ;  /* 0x0000000c08117819 */ /* 0x000fe40000001209 */
[----:B-----5:R-:W-:Y:S01]  /*02c0*/  LOP3.LUT R20, R15, R19, R20, 0xfe, !PT ;  /* 0x000000130f147212 */ /* 0x020fe200078efe14 */
[----:B------:R-:W-:Y:S01]  /*02d0*/  IMAD.SHL.U32 R15, R0, 0x8000, RZ ;  /* 0x00008000000f7824 */ /* 0x000fe200078e00ff */
[----:B------:R-:W-:-:S02]  /*02e0*/  LOP3.LUT R18, R17, R18, R21, 0x80, !PT ;  /* 0x0000001211127212 */ /* 0x000fc400078e8015 */
[--C-:B------:R-:W-:Y:S02]  /*02f0*/  SHF.R.U32.HI R0, RZ, 0x19, R3.reuse ;  /* 0x00000019ff007819 */ /* 0x100fe40000011603 */
[----:B------:R-:W-:Y:S01]  /*0300*/  LOP3.LUT R20, R20, R15, RZ, 0xfc, !PT ;  /* 0x0000000f14147212 */ /* 0x000fe200078efcff */
[----:B------:R-:W-:Y:S01]  /*0310*/  IMAD.SHL.U32 R15, R18, 0x2000, RZ ;  /* 0x00002000120f7824 */ /* 0x000fe200078e00ff */
[--C-:B------:R-:W-:Y:S02]  /*0320*/  SHF.R.U32.HI R23, RZ, 0x9, R3.reuse ;  /* 0x00000009ff177819 */ /* 0x100fe40000011603 */
[----:B------:R-:W-:Y:S02]  /*0330*/  LOP3.LUT R0, R0, 0x1, RZ, 0xc0, !PT ;  /* 0x0000000100007812 */ /* 0x000fe400078ec0ff */
[----:B------:R-:W-:Y:S02]  /*0340*/  SHF.R.U32.HI R18, RZ, 0x17, R3 ;  /* 0x00000017ff127819 */ /* 0x000fe40000011603 */
[----:B------:R-:W-:-:S02]  /*0350*/  LOP3.LUT R23, R0, R23, RZ, 0xc0, !PT ;  /* 0x0000001700177212 */ /* 0x000fc400078ec0ff */
[----:B------:R-:W-:Y:S02]  /*0360*/  LOP3.LUT R22, R16, R17, RZ, 0xc0, !PT ;  /* 0x0000001110167212 */ /* 0x000fe400078ec0ff */
[----:B------:R-:W-:Y:S02]  /*0370*/  SHF.R.U32.HI R19, RZ, 0x12, R3 ;  /* 0x00000012ff137819 */ /* 0x000fe40000011603 */
[----:B------:R-:W-:Y:S02]  /*0380*/  SHF.R.U64 R21, R8, 0x1, R9 ;  /* 0x0000000108157819 */ /* 0x000fe40000001209 */
[----:B------:R-:W-:Y:S01]  /*0390*/  LOP3.LUT R18, R18, 0x1, RZ, 0xc, !PT ;  /* 0x0000000112127812 */ /* 0x000fe200078e0cff */
[----:B------:R-:W-:Y:S01]  /*03a0*/  IMAD.U32 R23, R23, 0x10000, RZ ;  /* 0x0001000017177824 */ /* 0x000fe200078e00ff */
[----:B------:R-:W-:Y:S01]  /*03b0*/  LOP3.LUT R20, R20, 0x2000, R15, 0xf8, !PT ;  /* 0x0000200014147812 */ /* 0x000fe200078ef80f */
[----:B------:R-:W-:Y:S01]  /*03c0*/  IMAD.SHL.U32 R22, R22, 0x4000, RZ ;  /* 0x0000400016167824 */ /* 0x000fe200078e00ff */
[----:B------:R-:W-:-:S02]  /*03d0*/  LOP3.LUT R15, R18, R21, R19, 0x80, !PT ;  /* 0x00000015120f7212 */ /* 0x000fc400078e8013 */
[----:B------:R-:W-:Y:S02]  /*03e0*/  LOP3.LUT R18, R18, R19, R21, 0x40, !PT ;  /* 0x0000001312127212 */ /* 0x000fe400078e4015 */
[----:B------:R-:W-:Y:S01]  /*03f0*/  LOP3.LUT R20, R23, R20, R22, 0xfe, !PT ;  /* 0x0000001417147212 */ /* 0x000fe200078efe16 */
[----:B------:R-:W-:Y:S01]  /*0400*/  IMAD.SHL.U32 R25, R15, 0x20000, RZ ;  /* 0x000200000f197824 */ /* 0x000fe200078e00ff */
[--C-:B------:R-:W-:Y:S01]  /*0410*/  SHF.R.U64 R19, R2, 0x5, R3.reuse ;  /* 0x0000000502137819 */ /* 0x100fe20000001203 */
[----:B------:R-:W-:Y:S01]  /*0420*/  IMAD.SHL.U32 R15, R18, 0x80000, RZ ;  /* 0x00080000120f7824 */ /* 0x000fe200078e00ff */
[C-C-:B------:R-:W-:Y:S02]  /*0430*/  SHF.R.U64 R22, R2.reuse, 0xb, R3.reuse ;  /* 0x0000000b02167819 */ /* 0x140fe40000001203 */
[C-C-:B------:R-:W-:Y:S02]  /*0440*/  SHF.R.U64 R23, R2.reuse, 0x10, R3.reuse ;  /* 0x0000001002177819 */ /* 0x140fe40000001203 */
[----:B------:R-:W-:-:S02]  /*0450*/  SHF.R.U64 R24, R2, 0x12, R3 ;  /* 0x0000001202187819 */ /* 0x000fc40000001203 */
[----:B------:R-:W-:Y:S02]  /*0460*/  SHF.R.U64 R21, R2, 0x14, R3 ;  /* 0x0000001402157819 */ /* 0x000fe40000001203 */
[----:B------:R-:W-:Y:S02]  /*0470*/  LOP3.LUT R19, R17, R22, R19, 0x80, !PT ;  /* 0x0000001611137212 */ /* 0x000fe400078e8013 */
[----:B------:R-:W-:Y:S02]  /*0480*/  LOP3.LUT R18, R21, R23, R24, 0xfe, !PT ;  /* 0x0000001715127212 */ /* 0x000fe400078efe18 */
[----:B------:R-:W-:Y:S02]  /*0490*/  LOP3.LUT R17, R15, R20, R25, 0xfe, !PT ;  /* 0x000000140f117212 */ /* 0x000fe400078efe19 */
[--C-:B------:R-:W-:Y:S02]  /*04a0*/  SHF.R.U32.HI R20, RZ, 0x3, R3.reuse ;  /* 0x00000003ff147819 */ /* 0x100fe40000011603 */
[----:B------:R-:W-:-:S02]  /*04b0*/  SHF.R.U32.HI R21, RZ, 0x2, R3 ;  /* 0x00000002ff157819 */ /* 0x000fc40000011603 */
[----:B------:R-:W-:Y:S02]  /*04c0*/  SHF.R.U32.HI R25, RZ, 0x1d, R3 ;  /* 0x0000001dff197819 */ /* 0x000fe40000011603 */
[----:B------:R-:W-:Y:S02]  /*04d0*/  LOP3.LUT R21, R20, 0x1, R21, 0xc8, !PT ;  /* 0x0000000114157812 */ /* 0x000fe400078ec815 */
[----:B------:R-:W-:Y:S02]  /*04e0*/  LOP3.LUT R25, R25, R9, RZ, 0xc0, !PT ;  /* 0x0000000919197212 */ /* 0x000fe400078ec0ff */
[----:B------:R-:W-:Y:S02]  /*04f0*/  SHF.R.U64 R20, R2, 0x1c, R3 ;  /* 0x0000001c02147819 */ /* 0x000fe40000001203 */
[----:B------:R-:W-:Y:S01]  /*0500*/  SHF.R.U32.HI R23, RZ, 0x2, R9 ;  /* 0x00000002ff177819 */ /* 0x000fe20000011609 */
[----:B------:R-:W-:Y:S01]  /*0510*/  IMAD.SHL.U32 R25, R25, 0x80, RZ ;  /* 0x0000008019197824 */ /* 0x000fe200078e00ff */
[----:B------:R-:W-:-:S02]  /*0520*/  LOP3.LUT R21, R21, 0x1, R20, 0xf8, !PT ;  /* 0x0000000115157812 */ /* 0x000fc400078ef814 */
[C-C-:B------:R-:W-:Y:S02]  /*0530*/  SHF.R.U64 R22, R2.reuse, 0xe, R3.reuse ;  /* 0x0000000e02167819 */ /* 0x140fe40000001203 */
[C-C-:B------:R-:W-:Y:S02]  /*0540*/  SHF.R.U64 R15, R2.reuse, 0x15, R3.reuse ;  /* 0x00000015020f7819 */ /* 0x140fe40000001203 */
[----:B------:R-:W-:Y:S02]  /*0550*/  SHF.R.U64 R20, R2, 0x17, R3 ;  /* 0x0000001702147819 */ /* 0x000fe40000001203 */
[----:B------:R-:W-:Y:S02]  /*0560*/  LOP3.LUT R23, R23, 0x1, RZ, 0xc0, !PT ;  /* 0x0000000117177812 */ /* 0x000fe400078ec0ff */
[----:B------:R-:W-:Y:S02]  /*0570*/  LOP3.LUT R15, R22, 0x1, R15, 0xc8, !PT ;  /* 0x00000001160f7812 */ /* 0x000fe400078ec80f */
[----:B------:R-:W-:-:S02]  /*0580*/  LOP3.LUT R18, R18, R23, R20, 0xc8, !PT ;  /* 0x0000001712127212 */ /* 0x000fc400078ec814 */
[----:B------:R-:W-:Y:S02]  /*0590*/  LOP3.LUT R25, R25, 0x80, RZ, 0xc0, !PT ;  /* 0x0000008019197812 */ /* 0x000fe400078ec0ff */
[--C-:B------:R-:W-:Y:S02]  /*05a0*/  SHF.R.U32.HI R22, RZ, 0x13, R3.reuse ;  /* 0x00000013ff167819 */ /* 0x100fe40000011603 */
[----:B------:R-:W-:Y:S02]  /*05b0*/  SHF.R.U32.HI R20, RZ, 0x1b, R3 ;  /* 0x0000001bff147819 */ /* 0x000fe40000011603 */
[----:B------:R-:W-:Y:S01]  /*05c0*/  LOP3.LUT R25, R25, 0x40, R22, 0xf8, !PT ;  /* 0x0000004019197812 */ /* 0x000fe200078ef816 */
[----:B------:R-:W-:Y:S01]  /*05d0*/  IMAD.SHL.U32 R22, R19, 0x100000, RZ ;  /* 0x0010000013167824 */ /* 0x000fe200078e00ff */
[----:B------:R-:W-:Y:S02]  /*05e0*/  LOP3.LUT R20, R23, R20, RZ, 0xc0, !PT ;  /* 0x0000001417147212 */ /* 0x000fe400078ec0ff */
[----:B------:R-:W-:-:S02]  /*05f0*/  SHF.R.U32.HI R23, RZ, 0x1, R9 ;  /* 0x00000001ff177819 */ /* 0x000fc40000011609 */
[----:B------:R-:W-:Y:S02]  /*0600*/  SHF.L.U64.HI R24, R8, 0x8, R9 ;  /* 0x0000000808187819 */ /* 0x000fe40000010209 */
[----:B------:R-:W-:Y:S01]  /*0610*/  LOP3.LUT R21, R21, R14, RZ, 0xfc, !PT ;  /* 0x0000000e15157212 */ /* 0x000fe200078efcff */
[----:B------:R-:W-:Y:S01]  /*0620*/  IMAD.SHL.U32 R20, R20, 0x40000, RZ ;  /* 0x0004000014147824 */ /* 0x000fe200078e00ff */
[----:B------:R-:W-:Y:S02]  /*0630*/  SHF.R.U64 R14, R2, 0x18, R3 ;  /* 0x00000018020e7819 */ /* 0x000fe40000001203 */
[----:B------:R-:W-:Y:S02]  /*0640*/  LOP3.LUT R16, R16, R23, RZ, 0x30, !PT ;  /* 0x0000001710107212 */ /* 0x000fe400078e30ff */
[----:B------:R-:W-:Y:S02]  /*0650*/  LOP3.LUT R17, R17, 0x100000, R22, 0xf8, !PT ;  /* 0x0010000011117812 */ /* 0x000fe400078ef816 */
[----:B------:R-:W-:-:S02]  /*0660*/  LOP3.LUT R19, R25, 0x100, R24, 0xf8, !PT ;  /* 0x0000010019137812 */ /* 0x000fc400078ef818 */
[----:B------:R-:W-:Y:S02]  /*0670*/  SHF.L.U64.HI R22, R2, 0x18, R3 ;  /* 0x0000001802167819 */ /* 0x000fe40000010203 */
[----:B------:R-:W-:Y:S01]  /*0680*/  LOP3.LUT R0, R21, R0, R14, 0xf8, !PT ;  /* 0x0000000015007212 */ /* 0x000fe200078ef80e */
[----:B------:R-:W-:Y:S01]  /*0690*/  IMAD.SHL.U32 R14, R16, 0x400, RZ ;  /* 0x00000400100e7824 */ /* 0x000fe200078e00ff */
[----:B------:R-:W-:Y:S02]  /*06a0*/  LOP3.LUT R19, R19, 0x200, R22, 0xf8, !PT ;  /* 0x0000020013137812 */ /* 0x000fe400078ef816 */
[----:B------:R-:W-:Y:S02]  /*06b0*/  LOP3.LUT R17, R17, R20, RZ, 0xfc, !PT ;  /* 0x0000001411117212 */ /* 0x000fe400078efcff */
[----:B------:R-:W-:Y:S02]  /*06c0*/  LOP3.LUT R15, R15, R0, R18, 0xfe, !PT ;  /* 0x000000000f0f7212 */ /* 0x000fe400078efe12 */
[----:B------:R-:W-:-:S02]  /*06d0*/  LOP3.LUT R17, R17, R19, R14, 0xfe, !PT ;  /* 0x0000001311117212 */ /* 0x000fc400078efe0e */
[----:B----4-:R-:W-:Y:S02]  /*06e0*/  LOP3.LUT R8, R10, R8, RZ, 0xfc, !PT ;  /* 0x000000080a087212 */ /* 0x010fe400078efcff */
        /* <DEDUP_REMOVED lines=9> */
.L_x_15:
        /* <DEDUP_REMOVED lines=16> */
.L_x_69:


//--------------------- .text._Z20passo_bool_17_parte2P10ulonglong3S0_y --------------------------
	.section	.text._Z20passo_bool_17_parte2P10ulonglong3S0_y,"ax",@progbits
	.align	128
        .global         _Z20passo_bool_17_parte2P10ulonglong3S0_y
        .type           _Z20passo_bool_17_parte2P10ulonglong3S0_y,@function
        .size           _Z20passo_bool_17_parte2P10ulonglong3S0_y,(.L_x_70 - _Z20passo_bool_17_parte2P10ulonglong3S0_y)
        .other          _Z20passo_bool_17_parte2P10ulonglong3S0_y,@"STO_CUDA_ENTRY STV_DEFAULT"
_Z20passo_bool_17_parte2P10ulonglong3S0_y:
.text._Z20passo_bool_17_parte2P10ulonglong3S0_y:
        /* <DEDUP_REMOVED lines=23> */
[--C-:B------:R-:W-:Y:S02]  /*0170*/  SHF.R.U64 R19, R2, 0x1c, R3.reuse ;  /* 0x0000001c02137819 */ /* 0x100fe40000001203 */
[----:B------:R-:W-:Y:S02]  /*0180*/  LOP3.LUT R24, R24, 0x80000000, RZ, 0xc0, !PT ;  /* 0x8000000018187812 */ /* 0x000fe400078ec0ff */
[----:B------:R-:W-:Y:S02]  /*0190*/  SHF.R.U64 R18, R2, 0x15, R3 ;  /* 0x0000001502127819 */ /* 0x000fe40000001203 */
[----:B------:R-:W-:Y:S02]  /*01a0*/  LOP3.LUT R24, R24, 0x40000000, R19, 0xf8, !PT ;  /* 0x4000000018187812 */ /* 0x000fe400078ef813 */
[C-C-:B------:R-:W-:Y:S02]  /*01b0*/  SHF.R.U64 R19, R2.reuse, 0x10, R3.reuse ;  /* 0x0000001002137819 */ /* 0x140fe40000001203 */
[----:B------:R-:W-:-:S02]  /*01c0*/  SHF.R.U64 R0, R2, 0x12, R3 ;  /* 0x0000001202007819 */ /* 0x000fc40000001203 */
[----:B------:R-:W-:Y:S02]  /*01d0*/  SHF.R.U64 R21, R2, 0x1f, R3 ;  /* 0x0000001f02157819 */ /* 0x000fe40000001203 */
[----:B0-----:R-:W-:Y:S02]  /*01e0*/  LOP3.LUT R16, R0, R18, R19, 0xfe, !PT ;  /* 0x0000001200107212 */ /* 0x001fe400078efe13 */
[----:B------:R-:W-:Y:S02]  /*01f0*/  SHF.R.U64 R23, R2, 0x1a, R3 ;  /* 0x0000001a02177819 */ /* 0x000fe40000001203 */
[----:B------:R-:W-:Y:S02]  /*0200*/  LOP3.LUT R24, R24, 0x1, R21, 0xf8, !PT ;  /* 0x0000000118187812 */ /* 0x000fe400078ef815 */
[C-C-:B------:R-:W-:Y:S02]  /*0210*/  SHF.R.U64 R17, R2.reuse, 0x14, R3.reuse ;  /* 0x0000001402117819 */ /* 0x140fe40000001203 */
[----:B------:R-:W-:-:S02]  /*0220*/  SHF.R.U64 R0, R2, 0xf, R3 ;  /* 0x0000000f02007819 */ /* 0x000fc40000001203 */
[----:B------:R-:W-:Y:S02]  /*0230*/  LOP3.LUT R24, R24, 0x8000000, R23, 0xf8, !PT ;  /* 0x0800000018187812 */ /* 0x000fe400078ef817 */
[----:B------:R-:W-:Y:S02]  /*0240*/  SHF.R.U64 R19, R2, 0x7, R3 ;  /* 0x0000000702137819 */ /* 0x000fe40000001203 */
[----:B------:R-:W-:Y:S02]  /*0250*/  LOP3.LUT R0, R0, R16, R17, 0xfe, !PT ;  /* 0x0000001000007212 */ /* 0x000fe400078efe11 */
[C-C-:B----4-:R-:W-:Y:S02]  /*0260*/  SHF.R.U64 R22, R8.reuse, 0x18, R9.reuse ;  /* 0x0000001808167819 */ /* 0x150fe40000001209 */
[C-C-:B------:R-:W-:Y:S02]  /*0270*/  SHF.R.U64 R17, R8.reuse, 0x1c, R9.reuse ;  /* 0x0000001c08117819 */ /* 0x140fe40000001209 */
[----:B------:R-:W-:-:S02]  /*0280*/  SHF.R.U64 R20, R8, 0x11, R9 ;  /* 0x0000001108147819 */ /* 0x000fc40000001209 */
[----:B------:R-:W-:Y:S02]  /*0290*/  LOP3.LUT R24, R24, 0x4000000, R19, 0xf8, !PT ;  /* 0x0400000018187812 */ /* 0x000fe400078ef813 */
[----:B------:R-:W-:Y:S02]  /*02a0*/  SHF.R.U64 R23, R2, 0x1, R3 ;  /* 0x0000000102177819 */ /* 0x000fe40000001203 */
[C-C-:B------:R-:W-:Y:S02]  /*02b0*/  SHF.R.U64 R19, R8.reuse, 0x1e, R9.reuse ;  /* 0x0000001e08137819 */ /* 0x140fe40000001209 */
[----:B------:R-:W-:Y:S02]  /*02c0*/  SHF.R.U64 R18, R8, 0x1f, R9 ;  /* 0x0000001f08127819 */ /* 0x000fe40000001209 */
[----:B------:R-:W-:Y:S02]  /*02d0*/  LOP3.LUT R25, R17, R20, R22, 0xfe, !PT ;  /* 0x0000001411197212 */ /* 0x000fe400078efe16 */
[----:B------:R-:W-:-:S02]  /*02e0*/  LOP3.LUT R24, R24, 0x800000, R23, 0xf8, !PT ;  /* 0x0080000018187812 */ /* 0x000fc400078ef817 */
[----:B------:R-:W-:Y:S02]  /*02f0*/  SHF.R.U64 R23, R8, 0x16, R9 ;  /* 0x0000001608177819 */ /* 0x000fe40000001209 */
[----:B------:R-:W-:Y:S02]  /*0300*/  LOP3.LUT R25, R18, R25, R19, 0xfe, !PT ;  /* 0x0000001912197212 */ /* 0x000fe400078efe13 */
[----:B------:R-:W-:Y:S02]  /*0310*/  SHF.R.U64 R16, R8, 0xf, R9 ;  /* 0x0000000f08107819 */ /* 0x000fe40000001209 */
[----:B------:R-:W-:Y:S02]  /*0320*/  SHF.R.U64 R27, R2, 0x8, R3 ;  /* 0x00000008021b7819 */ /* 0x000fe40000001203 */
[----:B------:R-:W-:Y:S02]  /*0330*/  LOP3.LUT R16, R25, R23, R16, 0xfe, !PT ;  /* 0x0000001719107212 */ /* 0x000fe400078efe10 */
[----:B------:R-:W-:-:S02]  /*0340*/  LOP3.LUT R24, R24, 0x400000, R27, 0xf8, !PT ;  /* 0x0040000018187812 */ /* 0x000fc400078ef81b */
[--C-:B------:R-:W-:Y:S02]  /*0350*/  SHF.R.U32.HI R26, RZ, 0x6, R3.reuse ;  /* 0x00000006ff1a7819 */ /* 0x100fe40000011603 */
[----:B------:R-:W-:Y:S02]  /*0360*/  SHF.R.U64 R23, R2, 0x13, R3 ;  /* 0x0000001302177819 */ /* 0x000fe40000001203 */
[----:B------:R-:W-:Y:S02]  /*0370*/  LOP3.LUT R21, R26, 0x1, R21, 0xc8, !PT ;  /* 0x000000011a157812 */ /* 0x000fe400078ec815 */
[----:B------:R-:W-:Y:S02]  /*0380*/  LOP3.LUT R24, R24, 0x20000000, R23, 0xf8, !PT ;  /* 0x2000000018187812 */ /* 0x000fe400078ef817 */
[C-C-:B------:R-:W-:Y:S02]  /*0390*/  SHF.R.U64 R23, R2.reuse, 0xe, R3.reuse ;  /* 0x0000000e02177819 */ /* 0x140fe40000001203 */
[----:B------:R-:W-:Y:S01]  /*03a0*/  SHF.R.U64 R25, R2, 0x11, R3 ;  /* 0x0000001102197819 */ /* 0x000fe20000001203 */
[----:B------:R-:W-:Y:S01]  /*03b0*/  IMAD.SHL.U32 R27, R8, 0x1000000, RZ ;  /* 0x01000000081b7824 */ /* 0x000fe200078e00ff */
[----:B------:R-:W-:-:S02]  /*03c0*/  LOP3.LUT R24, R24, R21, RZ, 0xfc, !PT ;  /* 0x0000001518187212 */ /* 0x000fc400078efcff */
[C---:B------:R-:W-:Y:S02]  /*03d0*/  LOP3.LUT R0, R23.reuse, R0, R25, 0xfe, !PT ;  /* 0x0000000017007212 */ /* 0x040fe400078efe19 */
[--C-:B------:R-:W-:Y:S02]  /*03e0*/  SHF.R.U32.HI R28, RZ, 0x13, R3.reuse ;  /* 0x00000013ff1c7819 */ /* 0x100fe40000011603 */
[--C-:B------:R-:W-:Y:S02]  /*03f0*/  SHF.R.U32.HI R26, RZ, 0x5, R3.reuse ;  /* 0x00000005ff1a7819 */ /* 0x100fe40000011603 */
[--C-:B------:R-:W-:Y:S02]  /*0400*/  SHF.R.U32.HI R21, RZ, 0x3, R3.reuse ;  /* 0x00000003ff157819 */ /* 0x100fe40000011603 */
[----:B------:R-:W-:Y:S02]  /*0410*/  SHF.L.U64.HI R25, R2, 0x6, R3 ;  /* 0x0000000602197819 */ /* 0x000fe40000010203 */
[----:B------:R-:W-:-:S02]  /*0420*/  LOP3.LUT R23, R23, 0x1, R28, 0xc8, !PT ;  /* 0x0000000117177812 */ /* 0x000fc400078ec81c */
[----:B------:R-:W-:Y:S02]  /*0430*/  LOP3.LUT R21, R21, R26, RZ, 0xc0, !PT ;  /* 0x0000001a15157212 */ /* 0x000fe400078ec0ff */
[----:B------:R-:W-:Y:S02]  /*0440*/  LOP3.LUT R24, R24, 0x1000000, R27, 0xf8, !PT ;  /* 0x0100000018187812 */ /* 0x000fe400078ef81b */
[----:B------:R-:W-:Y:S02]  /*0450*/  LOP3.LUT R25, R25, 0x20, RZ, 0xc0, !PT ;  /* 0x0000002019197812 */ /* 0x000fe400078ec0ff */
[----:B------:R-:W-:Y:S02]  /*0460*/  SHF.R.U32.HI R26, RZ, 0x2, R3 ;  /* 0x00000002ff1a7819 */ /* 0x000fe40000011603 */
[----:B-----5:R-:W-:Y:S01]  /*0470*/  LOP3.LUT R14, R14, R24, R23, 0xfe, !PT ;  /* 0x000000180e0e7212 */ /* 0x020fe200078efe17 */
[----:B------:R-:W-:Y:S01]  /*0480*/  IMAD.SHL.U32 R21, R21, 0x10000000, RZ ;  /* 0x1000000015157824 */ /* 0x000fe200078e00ff */
[----:B------:R-:W-:-:S02]  /*0490*/  LOP3.LUT R25, R25, 0x10, R26, 0xf8, !PT ;  /* 0x0000001019197812 */ /* 0x000fc400078ef81a */
[----:B------:R-:W-:Y:S02]  /*04a0*/  SHF.L.U64.HI R24, R2, 0x3, R3 ;  /* 0x0000000302187819 */ /* 0x000fe40000010203 */
[----:B------:R-:W-:Y:S02]  /*04b0*/  LOP3.LUT R14, R14, 0x10000000, R21, 0xf8, !PT ;  /* 0x100000000e0e7812 */ /* 0x000fe400078ef815 */
[----:B------:R-:W-:Y:S02]  /*04c0*/  LOP3.LUT R23, R25, 0x8, R24, 0xf8, !PT ;  /* 0x0000000819177812 */ /* 0x000fe400078ef818 */
[--C-:B------:R-:W-:Y:S02]  /*04d0*/  SHF.R.U32.HI R24, RZ, 0x4, R3.reuse ;  /* 0x00000004ff187819 */ /* 0x100fe40000011603 */
[--C-:B------:R-:W-:Y:S02]  /*04e0*/  SHF.R.U64 R26, R2, 0x1, R3.reuse ;  /* 0x00000001021a7819 */ /* 0x100fe40000001203 */
[----:B------:R-:W-:-:S02]  /*04f0*/  SHF.R.U32.HI R21, RZ, 0xe, R3 ;  /* 0x0000000eff157819 */ /* 0x000fc40000011603 */
[----:B------:R-:W-:Y:S02]  /*0500*/  LOP3.LUT R23, R23, 0x4, R24, 0xf8, !PT ;  /* 0x0000000417177812 */ /* 0x000fe400078ef818 */
[----:B------:R-:W-:Y:S02]  /*0510*/  SHF.R.U32.HI R24, RZ, 0xa, R3 ;  /* 0x0000000aff187819 */ /* 0x000fe40000011603 */
[----:B------:R-:W-:Y:S02]  /*0520*/  LOP3.LUT R21, R26, R21, RZ, 0xc0, !PT ;  /* 0x000000151a157212 */ /* 0x000fe400078ec0ff */
[----:B------:R-:W-:Y:S02]  /*0530*/  SHF.R.U64 R26, R8, 0x1a, R9 ;  /* 0x0000001a081a7819 */ /* 0x000fe40000001209 */
[----:B------:R-:W-:Y:S02]  /*0540*/  LOP3.LUT R23, R23, 0x2, R24, 0xf8, !PT ;  /* 0x0000000217177812 */ /* 0x000fe400078ef818 */
[----:B------:R-:W-:-:S02]  /*0550*/  LOP3.LUT R24, R20, R22, R17, 0xfe, !PT ;  /* 0x0000001614187212 */ /* 0x000fc400078efe11 */
[----:B------:R-:W-:Y:S02]  /*0560*/  SHF.R.U64 R25, R2, 0x13, R3 ;  /* 0x0000001302197819 */ /* 0x000fe40000001203 */
[----:B------:R-:W-:Y:S02]  /*0570*/  LOP3.LUT R22, R26, R22, R17, 0xfe, !PT ;  /* 0x000000161a167212 */ /* 0x000fe400078efe11 */
[----:B------:R-:W-:Y:S02]  /*0580*/  SHF.R.U64 R17, R8, 0x13, R9 ;  /* 0x0000001308117819 */ /* 0x000fe40000001209 */
[----:B------:R-:W-:Y:S01]  /*0590*/  LOP3.LUT R0, R0, 0x1, R25, 0xc8, !PT ;  /* 0x0000000100007812 */ /* 0x000fe200078ec819 */
[----:B------:R-:W-:Y:S01]  /*05a0*/  IMAD.SHL.U32 R21, R21, 0x2000000, RZ ;  /* 0x0200000015157824 */ /* 0x000fe200078e00ff */
[----:B------:R-:W-:Y:S02]  /*05b0*/  LOP3.LUT R25, R17, R24, R19, 0xfe, !PT ;  /* 0x0000001811197212 */ /* 0x000fe400078efe13 */
[----:B------:R-:W-:-:S02]  /*05c0*/  SHF.R.U32.HI R24, RZ, 0x19, R3 ;  /* 0x00000019ff187819 */ /* 0x000fc40000011603 */
[----:B------:R-:W-:Y:S02]  /*05d0*/  LOP3.LUT R20, R26, R19, RZ, 0xc0, !PT ;  /* 0x000000131a147212 */ /* 0x000fe400078ec0ff */
[----:B------:R-:W-:Y:S02]  /*05e0*/  LOP3.LUT R19, R23, 0x1, R24, 0xf8, !PT ;  /* 0x0000000117137812 */ /* 0x000fe400078ef818 */
[----:B------:R-:W-:Y:S02]  /*05f0*/  LOP3.LUT R18, R25, R18, RZ, 0xfc, !PT ;  /* 0x0000001219127212 */ /* 0x000fe400078efcff */
[----:B------:R-:W-:Y:S02]  /*0600*/  LOP3.LUT R23, R14, 0x2000000, R21, 0xf4, !PT ;  /* 0x020000000e177812 */ /* 0x000fe400078ef415 */
[C-C-:B------:R-:W-:Y:S02]  /*0610*/  SHF.R.U64 R25, R8.reuse, 0x14, R9.reuse ;  /* 0x0000001408197819 */ /* 0x140fe40000001209 */
[----:B------:R-:W-:-:S02]  /*0620*/  SHF.R.U64 R26, R8, 0x10, R9 ;  /* 0x00000010081a7819 */ /* 0x000fc40000001209 */
[C-C-:B------:R-:W-:Y:S02]  /*0630*/  SHF.R.U64 R21, R8.reuse, 0x1d, R9.reuse ;  /* 0x0000001d08157819 */ /* 0x140fe40000001209 */
[--C-:B------:R-:W-:Y:S02]  /*0640*/  SHF.R.U64 R14, R8, 0x19, R9.reuse ;  /* 0x00000019080e7819 */ /* 0x100fe40000001209 */
[----:B------:R-:W-:Y:S02]  /*0650*/  LOP3.LUT R26, R26, R25, RZ, 0xc0, !PT ;  /* 0x000000191a1a7212 */ /* 0x000fe400078ec0ff */
[----:B------:R-:W-:Y:S02]  /*0660*/  LOP3.LUT R25, R14, R21, RZ, 0xc0, !PT ;  /* 0x000000150e197212 */ /* 0x000fe400078ec0ff */
[----:B------:R-:W-:Y:S02]  /*0670*/  SHF.R.U64 R14, R8, 0x1b, R9 ;  /* 0x0000001b080e7819 */ /* 0x000fe40000001209 */
[----:B------:R-:W-:-:S02]  /*0680*/  LOP3.LUT R27, R22, R25, RZ, 0xc0, !PT ;  /* 0x00000019161b7212 */ /* 0x000fc400078ec0ff */
[----:B------:R-:W-:Y:S02]  /*0690*/  LOP3.LUT R25, R25, R14, RZ, 0xc0, !PT ;  /* 0x0000000e19197212 */ /* 0x000fe400078ec0ff */
[----:B------:R-:W-:-:S04]  /*06a0*/  SHF.R.U64 R24, R8, 0x17, R9 ;  /* 0x0000001708187819 */ /* 0x000fc80000001209 */
[--C-:B------:R-:W-:Y:S02]  /*06b0*/  LOP3.LUT R22, R25, 0x1, R24.reuse, 0x40, !PT ;  /* 0x0000000119167812 */ /* 0x100fe400078e4018 */
[----:B------:R-:W-:-:S03]  /*06c0*/  LOP3.LUT R25, R27, 0x1, R24, 0x40, !PT ;  /* 0x000000011b197812 */ /* 0x000fc600078e4018 */
[----:B------:R-:W-:Y:S01]  /*06d0*/  IMAD.SHL.U32 R28, R22, 0x100000, RZ ;  /* 0x00100000161c7824 */ /* 0x000fe200078e00ff */
[----:B------:R-:W-:Y:S02]  /*06e0*/  LOP3.LUT R17, R17, R16, R14, 0xfe, !PT ;  /* 0x0000001011117212 */ /* 0x000fe400078efe0e */
[--C-:B------:R-:W-:Y:S02]  /*06f0*/  LOP3.LUT R14, R14, 0x1, R21.reuse, 0x80, !PT ;  /* 0x000000010e0e7812 */ /* 0x100fe400078e8015 */
[----:B------:R-:W-:Y:S02]  /*0700*/  LOP3.LUT R23, R23, R25, R28, 0xfe, !PT ;  /* 0x0000001917177212 */ /* 0x000fe400078efe1c */
[----:B------:R-:W-:Y:S02]  /*0710*/  LOP3.LUT R25, R20, 0x1, R24, 0x80, !PT ;  /* 0x0000000114197812 */ /* 0x000fe400078e8018 */
[--C-:B------:R-:W-:Y:S02]  /*0720*/  LOP3.LUT R20, R26, 0x1, R21.reuse, 0x80, !PT ;  /* 0x000000011a147812 */ /* 0x100fe400078e8015 */
[----:B------:R-:W-:-:S02]  /*0730*/  LOP3.LUT R24, R24, 0x1, R21, 0x80, !PT ;  /* 0x0000000118187812 */ /* 0x000fc400078e8015 */
[----:B------:R-:W-:Y:S02]  /*0740*/  LOP3.LUT R18, R18, 0x1, R21, 0x80, !PT ;  /* 0x0000000112127812 */ /* 0x000fe400078e8015 */
[----:B------:R-:W-:Y:S02]  /*0750*/  SHF.R.U64 R21, R8, 0x15, R9 ;  /* 0x0000001508157819 */ /* 0x000fe40000001209 */
[----:B------:R-:W-:Y:S02]  /*0760*/  LOP3.LUT R20, R25, R20, RZ, 0xfc, !PT ;  /* 0x0000001419147212 */ /* 0x000fe400078efcff */
[----:B------:R-:W-:Y:S01]  /*0770*/  LOP3.LUT R23, R23, R0, RZ, 0xfc, !PT ;  /* 0x0000000017177212 */ /* 0x000fe200078efcff */
[----:B------:R-:W-:Y:S01]  /*0780*/  IMAD.SHL.U32 R0, R14, 0x200000, RZ ;  /* 0x002000000e007824 */ /* 0x000fe200078e00ff */
[----:B------:R-:W-:Y:S02]  /*0790*/  SHF.L.U64.HI R22, R22, 0x14, RZ ;  /* 0x0000001416167819 */ /* 0x000fe400000102ff */
[----:B------:R-:W-:-:S02]  /*07a0*/  LOP3.LUT R21, R24, R21, RZ, 0xc0, !PT ;  /* 0x0000001518157212 */ /* 0x000fc400078ec0ff */
[----:B------:R-:W-:Y:S02]  /*07b0*/  LOP3.LUT R20, R20, R17, R24, 0xf8, !PT ;  /* 0x0000001114147212 */ /* 0x000fe400078ef818 */
[----:B------:R-:W-:Y:S02]  /*07c0*/  LOP3.LUT R17, R22, R19, R15, 0xfe, !PT ;  /* 0x0000001316117212 */ /* 0x000fe400078efe0f */
[----:B------:R-:W-:Y:S01]  /*07d0*/  LOP3.LUT R15, R23, R18, R0, 0xfe, !PT ;  /* 0x00000012170f7212 */ /* 0x000fe200078efe00 */
[C---:B------:R-:W-:Y:S01]  /*07e0*/  IMAD.SHL.U32 R0, R21.reuse, 0x80000, RZ ;  /* 0x0008000015007824 */ /* 0x040fe200078e00ff */
[----:B------:R-:W-:Y:S02]  /*07f0*/  SHF.L.U64.HI R14, R14, 0x15, RZ ;  /* 0x000000150e0e7819 */ /* 0x000fe400000102ff */
[----:B------:R-:W-:Y:S02]  /*0800*/  SHF.L.U64.HI R16, R21, 0x13, RZ ;  /* 0x0000001315107819 */ /* 0x000fe400000102ff */
[----:B------:R-:W-:-:S02]  /*0810*/  LOP3.LUT R15, R15, R20, R0, 0xfe, !PT ;  /* 0x000000140f0f7212 */ /* 0x000fc400078efe00 */
[----:B------:R-:W-:Y:S02]  /*0820*/  LOP3.LUT R17, R16, R17, R14, 0xfe, !PT ;  /* 0x0000001110117212 */ /* 0x000fe400078efe0e */
[----:B---3--:R-:W-:Y:S02]  /*0830*/  LOP3.LUT R8, R10, R8, RZ, 0xfc, !PT ;  /* 0x000000080a087212 */ /* 0x008fe400078efcff */
[----:B------:R-:W-:Y:S02]  /*0840*/  LOP3.LUT R9, R11, R9, RZ, 0xfc, !PT ;  /* 0x000000090b097212 */ /* 0x000fe400078efcff */
[----:B------:R-:W-:Y:S02]  /*0850*/  LOP3.LUT R6, R12, R6, RZ, 0xfc, !PT ;  /* 0x000000060c067212 */ /* 0x000fe400078efcff */
[----:B------:R-:W-:Y:S02]  /*0860*/  LOP3.LUT R7, R13, R7, RZ, 0xfc, !PT ;  /* 0x000000070d077212 */ /* 0x000fe400078efcff */
[----:B------:R-:W-:-:S02]  /*0870*/  LOP3.LUT R3, R17, R3, RZ, 0xfc, !PT ;  /* 0x0000000311037212 */ /* 0x000fc400078efcff */
[----:B------:R-:W-:Y:S01]  /*0880*/  LOP3.LUT R2, R15, R2, RZ, 0xfc, !PT ;  /* 0x000000020f027212 */ /* 0x000fe200078efcff */
[----:B------:R-:W-:Y:S04]  /*0890*/  STG.E.64 desc[UR4][R4.64+0x8], R8 ;  /* 0x0000080804007986 */ /* 0x000fe8000c101b04 */
[----:B------:R-:W-:Y:S04]  /*08a0*/  STG.E.64 desc[UR4][R4.64+0x10], R6 ;  /* 0x0000100604007986 */ /* 0x000fe8000c101b04 */
[----:B------:R-:W-:Y:S01]  /*08b0*/  STG.E.64 desc[UR4][R4.64], R2 ;  /* 0x0000000204007986 */ /* 0x000fe2000c101b04 */
[----:B------:R-:W-:Y:S05]  /*08c0*/  EXIT ;  /* 0x000000000000794d */ /* 0x000fea0003800000 */
.L_x_16:
        /* <DEDUP_REMOVED lines=11> */
.L_x_70:


//--------------------- .text._Z20passo_bool_17_parte1P10ulonglong3S0_y --------------------------
	.section	.text._Z20passo_bool_17_parte1P10ulonglong3S0_y,"ax",@progbits
	.align	128
        .global         _Z20passo_bool_17_parte1P10ulonglong3S0_y
        .type           _Z20passo_bool_17_parte1P10ulonglong3S0_y,@function
        .size           _Z20passo_bool_17_parte1P10ulonglong3S0_y,(.L_x_71 - _Z20passo_bool_17_parte1P10ulonglong3S0_y)
        .other          _Z20passo_bool_17_parte1P10ulonglong3S0_y,@"STO_CUDA_ENTRY STV_DEFAULT"
_Z20passo_bool_17_parte1P10ulonglong3S0_y:
.text._Z20passo_bool_17_parte1P10ulonglong3S0_y:
        /* <DEDUP_REMOVED lines=18> */
[----:B------:R-:W-:-:S05]  /*0120*/  VIADD R11, R11, UR4 ;  /* 0x000000040b0b7c36 */ /* 0x000fca0008000000 */
[----:B------:R-:W4:Y:S04]  /*0130*/  LDG.E.64 R2, desc[UR6][R10.64] ;  /* 0x000000060a027981 */ /* 0x000f28000c1e1b00 */
[----:B------:R-:W5:Y:S01]  /*0140*/  LDG.E.64 R16, desc[UR6][R16.64+0x10] ;  /* 0x0000100610107981 */ /* 0x000f62000c1e1b00 */
[--C-:B---3--:R-:W-:Y:S02]  /*0150*/  SHF.R.U64 R5, R14, 0x17, R15.reuse ;  /* 0x000000170e057819 */ /* 0x108fe4000000120f */
[----:B------:R-:W-:Y:S02]  /*0160*/  SHF.R.U32.HI R0, RZ, 0xe, R15 ;  /* 0x0000000eff007819 */ /* 0x000fe4000001160f */
[----:B------:R-:W-:-:S04]  /*0170*/  LOP3.LUT R5, R5, 0x400, RZ, 0xc0, !PT ;  /* 0x0000040005057812 */ /* 0x000fc800078ec0ff */
[----:B------:R-:W-:Y:S02]  /*0180*/  LOP3.LUT R5, R5, 0x1, R0, 0xf8, !PT ;  /* 0x0000000105057812 */ /* 0x000fe400078ef800 */
[----:B------:R-:W-:-:S04]  /*0190*/  SHF.R.U64 R0, R14, 0x8, R15 ;  /* 0x000000080e007819 */ /* 0x000fc8000000120f */
[----:B------:R-:W-:Y:S02]  /*01a0*/  LOP3.LUT R5, R5, 0x40, R0, 0xf8, !PT ;  /* 0x0000004005057812 */ /* 0x000fe400078ef800 */
[----:B------:R-:W-:-:S04]  /*01b0*/  SHF.R.U64 R0, R14, 0x16, R15 ;  /* 0x000000160e007819 */ /* 0x000fc8000000120f */
[----:B------:R-:W-:Y:S02]  /*01c0*/  LOP3.LUT R5, R5, 0x20, R0, 0xf8, !PT ;  /* 0x0000002005057812 */ /* 0x000fe400078ef800 */
[----:B------:R-:W-:-:S04]  /*01d0*/  SHF.R.U64 R0, R14, 0x1d, R15 ;  /* 0x0000001d0e007819 */ /* 0x000fc8000000120f */
[----:B------:R-:W-:Y:S01]  /*01e0*/  LOP3.LUT R5, R5, 0x1, R0, 0xf8, !PT ;  /* 0x0000000105057812 */ /* 0x000fe200078ef800 */
[C---:B------:R-:W-:Y:S01]  /*01f0*/  IMAD.SHL.U32 R0, R14.reuse, 0x2, RZ ;  /* 0x000000020e007824 */ /* 0x040fe200078e00ff */
[----:B------:R-:W-:-:S04]  /*0200*/  SHF.R.U64 R19, R14, 0x7, R15 ;  /* 0x000000070e137819 */ /* 0x000fc8000000120f */
[----:B------:R-:W-:Y:S02]  /*0210*/  LOP3.LUT R5, R5, 0x4, R0, 0xf8, !PT ;  /* 0x0000000405057812 */ /* 0x000fe400078ef800 */
[C-C-:B------:R-:W-:Y:S02]  /*0220*/  SHF.R.U64 R0, R14.reuse, 0x14, R15.reuse ;  /* 0x000000140e007819 */ /* 0x140fe4000000120f */
[C-C-:B------:R-:W-:Y:S02]  /*0230*/  SHF.R.U64 R8, R14.reuse, 0x8, R15.reuse ;  /* 0x000000080e087819 */ /* 0x140fe4000000120f */
[----:B------:R-:W-:Y:S02]  /*0240*/  LOP3.LUT R5, R5, 0x100, R0, 0xf8, !PT ;  /* 0x0000010005057812 */ /* 0x000fe400078ef800 */
[--C-:B------:R-:W-:Y:S02]  /*0250*/  SHF.R.U32.HI R6, RZ, 0xa, R15.reuse ;  /* 0x0000000aff067819 */ /* 0x100fe4000001160f */
[----:B------:R-:W-:-:S02]  /*0260*/  SHF.R.U64 R7, R14, 0x6, R15 ;  /* 0x000000060e077819 */ /* 0x000fc4000000120f */
[--C-:B------:R-:W-:Y:S02]  /*0270*/  SHF.R.U32.HI R4, RZ, 0x18, R15.reuse ;  /* 0x00000018ff047819 */ /* 0x100fe4000001160f */
[----:B------:R-:W-:Y:S02]  /*0280*/  LOP3.LUT R8, R8, R19, RZ, 0xc0, !PT ;  /* 0x0000001308087212 */ /* 0x000fe400078ec0ff */
[----:B------:R-:W-:Y:S02]  /*0290*/  LOP3.LUT R5, R5, 0x800, R6, 0xf8, !PT ;  /* 0x0000080005057812 */ /* 0x000fe400078ef806 */
[--C-:B------:R-:W-:Y:S02]  /*02a0*/  SHF.R.U32.HI R9, RZ, 0x10, R15.reuse ;  /* 0x00000010ff097819 */ /* 0x100fe4000001160f */
[----:B------:R-:W-:Y:S02]  /*02b0*/  SHF.R.U64 R0, R14, 0x1, R15 ;  /* 0x000000010e007819 */ /* 0x000fe4000000120f */
[----:B------:R-:W-:Y:S01]  /*02c0*/  LOP3.LUT R4, R4, R7, RZ, 0xc0, !PT ;  /* 0x0000000704047212 */ /* 0x000fe200078ec0ff */
[----:B------:R-:W-:Y:S01]  /*02d0*/  IMAD.SHL.U32 R7, R8, 0x8, RZ ;  /* 0x0000000808077824 */ /* 0x000fe200078e00ff */
[----:B----4-:R-:W-:-:S02]  /*02e0*/  LOP3.LUT R18, R5, R2, RZ, 0xfc, !PT ;  /* 0x0000000205127212 */ /* 0x010fc400078efcff */
[----:B------:R-:W-:Y:S01]  /*02f0*/  LOP3.LUT R0, R0, R9, RZ, 0xc0, !PT ;  /* 0x0000000900007212 */ /* 0x000fe200078ec0ff */
[----:B------:R-:W-:Y:S01]  /*0300*/  IMAD.SHL.U32 R5, R4, 0x2000, RZ ;  /* 0x0000200004057824 */ /* 0x000fe200078e00ff */
[--C-:B------:R-:W-:Y:S02]  /*0310*/  SHF.R.U32.HI R9, RZ, 0x13, R15.reuse ;  /* 0x00000013ff097819 */ /* 0x100fe4000001160f */
[----:B------:R-:W-:Y:S02]  /*0320*/  SHF.R.U32.HI R2, RZ, 0x8, R15 ;  /* 0x00000008ff027819 */ /* 0x000fe4000001160f */
[----:B--2---:R-:W-:Y:S02]  /*0330*/  SHF.R.U64 R8, R12, 0xc, R13 ;  /* 0x0000000c0c087819 */ /* 0x004fe4000000120d */
[----:B------:R-:W-:Y:S02]  /*0340*/  LOP3.LUT R18, R18, 0x8, R7, 0xf8, !PT ;  /* 0x0000000812127812 */ /* 0x000fe400078ef807 */
[----:B------:R-:W-:-:S02]  /*0350*/  SHF.R.U32.HI R21, RZ, 0x11, R15 ;  /* 0x00000011ff157819 */ /* 0x000fc4000001160f */
[----:B------:R-:W-:Y:S02]  /*0360*/  LOP3.LUT R7, R8, R9, R2, 0x80, !PT ;  /* 0x0000000908077212 */ /* 0x000fe400078e8002 */
[----:B------:R-:W-:Y:S02]  /*0370*/  SHF.R.U64 R9, R14, 0x19, R15 ;  /* 0x000000190e097819 */ /* 0x000fe4000000120f */
[----:B------:R-:W-:Y:S02]  /*0380*/  LOP3.LUT R18, R18, 0x2000, R5, 0xf8, !PT ;  /* 0x0000200012127812 */ /* 0x000fe400078ef805 */
[C-C-:B------:R-:W-:Y:S02]  /*0390*/  SHF.R.U64 R4, R12.reuse, 0xd, R13.reuse ;  /* 0x0000000d0c047819 */ /* 0x140fe4000000120d */
[----:B------:R-:W-:Y:S02]  /*03a0*/  SHF.R.U64 R5, R12, 0xe, R13 ;  /* 0x0000000e0c057819 */ /* 0x000fe4000000120d */
[----:B------:R-:W-:-:S02]  /*03b0*/  LOP3.LUT R21, R8, R2, R21, 0x80, !PT ;  /* 0x0000000208157212 */ /* 0x000fc400078e8015 */
[-C--:B------:R-:W-:Y:S02]  /*03c0*/  LOP3.LUT R2, R9, R6.reuse, RZ, 0xc, !PT ;  /* 0x0000000609027212 */ /* 0x080fe400078e0cff */
[----:B------:R-:W-:Y:S02]  /*03d0*/  LOP3.LUT R4, R4, 0x1, RZ, 0xc, !PT ;  /* 0x0000000104047812 */ /* 0x000fe400078e0cff */
[----:B------:R-:W-:Y:S02]  /*03e0*/  LOP3.LUT R6, R5, R6, RZ, 0xc, !PT ;  /* 0x0000000605067212 */ /* 0x000fe400078e0cff */
[----:B------:R-:W-:Y:S01]  /*03f0*/  SHF.R.U64 R5, R14, 0x1c, R15 ;  /* 0x0000001c0e057819 */ /* 0x000fe2000000120f */
[----:B------:R-:W-:Y:S01]  /*0400*/  IMAD.SHL.U32 R9, R0, 0x10, RZ ;  /* 0x0000001000097824 */ /* 0x000fe200078e00ff */
[----:B------:R-:W-:Y:S02]  /*0410*/  LOP3.LUT R21, R21, R4, RZ, 0xc0, !PT ;  /* 0x0000000415157212 */ /* 0x000fe400078ec0ff */
[----:B------:R-:W-:-:S02]  /*0420*/  LOP3.LUT R0, R4, R5, RZ, 0xc0, !PT ;  /* 0x0000000504007212 */ /* 0x000fc400078ec0ff */
[----:B------:R-:W-:Y:S01]  /*0430*/  LOP3.LUT R18, R18, 0x10, R9, 0xf4, !PT ;  /* 0x0000001012127812 */ /* 0x000fe200078ef409 */
[C---:B------:R-:W-:Y:S01]  /*0440*/  IMAD.SHL.U32 R20, R21.reuse, 0x2, RZ ;  /* 0x0000000215147824 */ /* 0x040fe200078e00ff */
[--C-:B------:R-:W-:Y:S02]  /*0450*/  SHF.R.U64 R8, R14, 0x16, R15.reuse ;  /* 0x000000160e087819 */ /* 0x100fe4000000120f */
[----:B------:R-:W-:Y:S02]  /*0460*/  SHF.R.U32.HI R19, RZ, 0xe, R15 ;  /* 0x0000000eff137819 */ /* 0x000fe4000001160f */
[----:B------:R-:W-:Y:S02]  /*0470*/  SHF.L.U64.HI R21, R21, 0x1, RZ ;  /* 0x0000000115157819 */ /* 0x000fe400000102ff */
[----:B------:R-:W-:Y:S01]  /*0480*/  SHF.L.U64.HI R9, R0, 0x7, RZ ;  /* 0x0000000700097819 */ /* 0x000fe200000102ff */
[----:B------:R-:W-:Y:S01]  /*0490*/  IMAD.SHL.U32 R5, R2, 0x200, RZ ;  /* 0x0000020002057824 */ /* 0x000fe200078e00ff */
[----:B------:R-:W-:-:S02]  /*04a0*/  LOP3.LUT R2, R4, R19, R8, 0x80, !PT ;  /* 0x0000001304027212 */ /* 0x000fc400078e8008 */
[----:B------:R-:W-:Y:S02]  /*04b0*/  LOP3.LUT R3, R9, R3, R21, 0xfe, !PT ;  /* 0x0000000309037212 */ /* 0x000fe400078efe15 */
[----:B------:R-:W-:Y:S02]  /*04c0*/  LOP3.LUT R7, R20, R7, R4, 0xf8, !PT ;  /* 0x0000000714077212 */ /* 0x000fe400078ef804 */
[----:B------:R-:W-:Y:S02]  /*04d0*/  SHF.R.U64 R8, R14, 0xd, R15 ;  /* 0x0000000d0e087819 */ /* 0x000fe4000000120f */
[C-C-:B------:R-:W-:Y:S02]  /*04e0*/  SHF.R.U64 R19, R12.reuse, 0x11, R13.reuse ;  /* 0x000000110c137819 */ /* 0x140fe4000000120d */
[C-C-:B------:R-:W-:Y:S02]  /*04f0*/  SHF.R.U64 R9, R12.reuse, 0x16, R13.reuse ;  /* 0x000000160c097819 */ /* 0x140fe4000000120d */
[----:B------:R-:W-:-:S02]  /*0500*/  SHF.R.U64 R23, R12, 0xf, R13 ;  /* 0x0000000f0c177819 */ /* 0x000fc4000000120d */
[----:B------:R-:W-:Y:S02]  /*0510*/  SHF.R.U64 R4, R12, 0x13, R13 ;  /* 0x000000130c047819 */ /* 0x000fe4000000120d */
[----:B------:R-:W-:Y:S02]  /*0520*/  LOP3.LUT R18, R18, 0x200, R5, 0xf8, !PT ;  /* 0x0000020012127812 */ /* 0x000fe400078ef805 */
[C-C-:B------:R-:W-:Y:S02]  /*0530*/  SHF.R.U64 R22, R12.reuse, 0x14, R13.reuse ;  /* 0x000000140c167819 */ /* 0x140fe4000000120d */
[----:B------:R-:W-:Y:S02]  /*0540*/  SHF.R.U64 R26, R12, 0x15, R13 ;  /* 0x000000150c1a7819 */ /* 0x000fe4000000120d */
[----:B------:R-:W-:Y:S02]  /*0550*/  LOP3.LUT R5, R19, R9, R8, 0xfe, !PT ;  /* 0x0000000913057212 */ /* 0x000fe400078efe08 */
[----:B------:R-:W-:-:S02]  /*0560*/  LOP3.LUT R21, R4, R23, R19, 0xfe, !PT ;  /* 0x0000001704157212 */ /* 0x000fc400078efe13 */
[C-C-:B------:R-:W-:Y:S02]  /*0570*/  SHF.R.U64 R28, R12.reuse, 0x1c, R13.reuse ;  /* 0x0000001c0c1c7819 */ /* 0x140fe4000000120d */
[C-C-:B------:R-:W-:Y:S02]  /*0580*/  SHF.R.U64 R24, R12.reuse, 0x1e, R13.reuse ;  /* 0x0000001e0c187819 */ /* 0x140fe4000000120d */
[----:B------:R-:W-:Y:S02]  /*0590*/  SHF.R.U64 R8, R12, 0x18, R13 ;  /* 0x000000180c087819 */ /* 0x000fe4000000120d */
[C-C-:B------:R-:W-:Y:S02]  /*05a0*/  LOP3.LUT R20, R26.reuse, R5, R22.reuse, 0xfe, !PT ;  /* 0x000000051a147212 */ /* 0x140fe400078efe16 */
[----:B------:R-:W-:Y:S02]  /*05b0*/  LOP3.LUT R26, R26, R21, R22, 0xfe, !PT ;  /* 0x000000151a1a7212 */ /* 0x000fe400078efe16 */
[----:B------:R-:W-:-:S02]  /*05c0*/  LOP3.LUT R21, R28, R23, R24, 0xfe, !PT ;  /* 0x000000171c157212 */ /* 0x000fc400078efe18 */
[-CC-:B------:R-:W-:Y:S02]  /*05d0*/  LOP3.LUT R28, R28, R8.reuse, R19.reuse, 0xfe, !PT ;  /* 0x000000081c1c7212 */ /* 0x180fe400078efe13 */
[----:B------:R-:W-:Y:S02]  /*05e0*/  LOP3.LUT R24, R23, R8, R19, 0xfe, !PT ;  /* 0x0000000817187212 */ /* 0x000fe400078efe13 */
[C-C-:B------:R-:W-:Y:S02]  /*05f0*/  SHF.R.U64 R19, R12.reuse, 0x1a, R13.reuse ;  /* 0x0000001a0c137819 */ /* 0x140fe4000000120d */
[----:B------:R-:W-:Y:S02]  /*0600*/  SHF.R.U64 R5, R12, 0x3, R13 ;  /* 0x000000030c057819 */ /* 0x000fe4000000120d */
[----:B------:R-:W-:Y:S01]  /*0610*/  LOP3.LUT R21, R19, R21, R8, 0xfe, !PT ;  /* 0x0000001513157212 */ /* 0x000fe200078efe08 */
[----:B------:R-:W-:Y:S01]  /*0620*/  IMAD.SHL.U32 R25, R6, 0x1000, RZ ;  /* 0x0000100006197824 */ /* 0x000fe200078e00ff */
[----:B------:R-:W-:-:S02]  /*0630*/  LOP3.LUT R8, R22, R24, R19, 0xfe, !PT ;  /* 0x0000001816087212 */ /* 0x000fc400078efe13 */
[----:B------:R-:W-:Y:S02]  /*0640*/  LOP3.LUT R22, R9, R21, R22, 0xfe, !PT ;  /* 0x0000001509167212 */ /* 0x000fe400078efe16 */
[----:B------:R-:W-:Y:S02]  /*0650*/  LOP3.LUT R23, R5, R20, R23, 0xfe, !PT ;  /* 0x0000001405177212 */ /* 0x000fe400078efe17 */
[C-C-:B------:R-:W-:Y:S02]  /*0660*/  SHF.R.U64 R6, R12.reuse, 0x10, R13.reuse ;  /* 0x000000100c067819 */ /* 0x140fe4000000120d */
[C-C-:B------:R-:W-:Y:S02]  /*0670*/  SHF.R.U64 R21, R12.reuse, 0x1d, R13.reuse ;  /* 0x0000001d0c157819 */ /* 0x140fe4000000120d */
[----:B------:R-:W-:Y:S02]  /*0680*/  SHF.R.U64 R20, R12, 0x1b, R13 ;  /* 0x0000001b0c147819 */ /* 0x000fe4000000120d */
[----:B------:R-:W-:-:S02]  /*0690*/  LOP3.LUT R18, R18, 0x1000, R25, 0xf8, !PT ;  /* 0x0000100012127812 */ /* 0x000fc400078ef819 */
[----:B------:R-:W-:Y:S02]  /*06a0*/  LOP3.LUT R24, R6, R21, RZ, 0xc0, !PT ;  /* 0x0000001506187212 */ /* 0x000fe400078ec0ff */
[C---:B------:R-:W-:Y:S02]  /*06b0*/  SHF.R.U64 R27, R12.reuse, 0x12, R13 ;  /* 0x000000120c1b7819 */ /* 0x040fe4000000120d */
[----:B------:R-:W-:Y:S02]  /*06c0*/  LOP3.LUT R29, R5, R8, R9, 0xe, !PT ;  /* 0x00000008051d7212 */ /* 0x000fe400078e0e09 */
[--C-:B------:R-:W-:Y:S02]  /*06d0*/  SHF.R.U64 R21, R12, 0x19, R13.reuse ;  /* 0x000000190c157819 */ /* 0x100fe4000000120d */
[----:B------:R-:W-:Y:S02]  /*06e0*/  LOP3.LUT R25, R20, R5, RZ, 0x30, !PT ;  /* 0x0000000514197212 */ /* 0x000fe400078e30ff */
[----:B------:R-:W-:-:S02]  /*06f0*/  SHF.R.U64 R19, R12, 0x17, R13 ;  /* 0x000000170c137819 */ /* 0x000fc4000000120d */
[----:B------:R-:W-:Y:S02]  /*0700*/  LOP3.LUT R7, R18, R7, RZ, 0xfc, !PT ;  /* 0x0000000712077212 */ /* 0x000fe400078efcff */
[-CC-:B------:R-:W-:Y:S02]  /*0710*/  LOP3.LUT R18, R27, R21.reuse, R6.reuse, 0x80, !PT ;  /* 0x000000151b127212 */ /* 0x180fe400078e8006 */
[-CC-:B------:R-:W-:Y:S02]  /*0720*/  LOP3.LUT R25, R25, R21.reuse, R6.reuse, 0x80, !PT ;  /* 0x0000001519197212 */ /* 0x180fe400078e8006 */
[----:B------:R-:W-:Y:S02]  /*0730*/  LOP3.LUT R29, R29, R21, R6, 0x80, !PT ;  /* 0x000000151d1d7212 */ /* 0x000fe400078e8006 */
[----:B------:R-:W-:Y:S02]  /*0740*/  LOP3.LUT R21, R21, 0x1, R19, 0x80, !PT ;  /* 0x0000000115157812 */ /* 0x000fe400078e8013 */
[----:B------:R-:W-:-:S02]  /*0750*/  LOP3.LUT R28, R9, R28, R4, 0xfe, !PT ;  /* 0x0000001c091c7212 */ /* 0x000fc400078efe04 */
[C---:B------:R-:W-:Y:S02]  /*0760*/  LOP3.LUT R8, R9.reuse, R6, R19, 0x80, !PT ;  /* 0x0000000609087212 */ /* 0x040fe400078e8013 */
[--C-:B------:R-:W-:Y:S02]  /*0770*/  LOP3.LUT R9, R9, R26, R27.reuse, 0xfe, !PT ;  /* 0x0000001a09097212 */ /* 0x100fe400078efe1b */
[----:B------:R-:W-:Y:S02]  /*0780*/  LOP3.LUT R23, R6, R23, R27, 0xfe, !PT ;  /* 0x0000001706177212 */ /* 0x000fe400078efe1b */
[----:B------:R-:W-:Y:S02]  /*0790*/  LOP3.LUT R27, R21, R20, RZ, 0xc0, !PT ;  /* 0x00000014151b7212 */ /* 0x000fe400078ec0ff */
[C-C-:B------:R-:W-:Y:S02]  /*07a0*/  LOP3.LUT R22, R24.reuse, R22, R19.reuse, 0x40, !PT ;  /* 0x0000001618167212 */ /* 0x140fe400078e4013 */
[----:B------:R-:W-:-:S02]  /*07b0*/  LOP3.LUT R24, R24, R20, R19, 0x40, !PT ;  /* 0x0000001418187212 */ /* 0x000fc400078e4013 */
[--C-:B------:R-:W-:Y:S02]  /*07c0*/  LOP3.LUT R26, R26, R6, R19.reuse, 0x80, !PT ;  /* 0x000000061a1a7212 */ /* 0x100fe400078e8013 */
[--C-:B------:R-:W-:Y:S02]  /*07d0*/  LOP3.LUT R25, R25, 0x1, R19.reuse, 0x40, !PT ;  /* 0x0000000119197812 */ /* 0x100fe400078e4013 */
[----:B------:R-:W-:Y:S01]  /*07e0*/  LOP3.LUT R29, R29, 0x1, R19, 0x40, !PT ;  /* 0x000000011d1d7812 */ /* 0x000fe200078e4013 */
[----:B------:R-:W-:-:S05]  /*07f0*/  IMAD.SHL.U32 R19, R27, 0x40000, RZ ;  /* 0x000400001b137824 */ /* 0x000fca00078e00ff */
[----:B------:R-:W-:Y:S02]  /*0800*/  LOP3.LUT R28, R19, R28, R21, 0xf8, !PT ;  /* 0x0000001c131c7212 */ /* 0x000fe400078ef815 */
[----:B------:R-:W-:Y:S01]  /*0810*/  LOP3.LUT R19, R18, 0x1, R5, 0x40, !PT ;  /* 0x0000000112137812 */ /* 0x000fe200078e4005 */
[----:B------:R-:W-:Y:S01]  /*0820*/  IMAD.U32 R18, R25, 0x10000, RZ ;  /* 0x0001000019127824 */ /* 0x000fe200078e00ff */
[----:B------:R-:W5:Y:S04]  /*0830*/  LDG.E.64 R20, desc[UR6][R10.64+0x10] ;  /* 0x000010060a147981 */ /* 0x000f68000c1e1b00 */
[----:B------:R-:W-:Y:S02]  /*0840*/  LOP3.LUT R29, R18, R19, R29, 0xfe, !PT ;  /* 0x00000013121d7212 */ /* 0x000fe400078efe1d */
[----:B------:R-:W2:Y:S01]  /*0850*/  LDG.E.64 R18, desc[UR6][R10.64+0x8] ;  /* 0x000008060a127981 */ /* 0x000ea2000c1e1b00 */
[----:B------:R-:W-:Y:S01]  /*0860*/  IMAD.SHL.U32 R0, R0, 0x80, RZ ;  /* 0x0000008000007824 */ /* 0x000fe200078e00ff */
[----:B------:R-:W-:-:S04]  /*0870*/  LOP3.LUT R8, R8, 0x1, R5, 0x40, !PT ;  /* 0x0000000108087812 */ /* 0x000fc800078e4005 */
[----:B------:R-:W-:Y:S02]  /*0880*/  LOP3.LUT R7, R7, R0, R2, 0xfe, !PT ;  /* 0x0000000007077212 */ /* 0x000fe400078efe02 */
[--C-:B------:R-:W-:Y:S02]  /*0890*/  LOP3.LUT R26, R26, 0x1, R5.reuse, 0x40, !PT ;  /* 0x000000011a1a7812 */ /* 0x100fe400078e4005 */
[----:B------:R-:W-:Y:S01]  /*08a0*/  LOP3.LUT R0, R7, R28, RZ, 0xfc, !PT ;  /* 0x0000001c07007212 */ /* 0x000fe200078efcff */
[----:B------:R-:W-:Y:S01]  /*08b0*/  IMAD.SHL.U32 R7, R8, 0x8000, RZ ;  /* 0x0000800008077824 */ /* 0x000fe200078e00ff */
[----:B------:R-:W-:Y:S02]  /*08c0*/  LOP3.LUT R23, R23, R4, RZ, 0xfc, !PT ;  /* 0x0000000417177212 */ /* 0x000fe400078efcff */
[----:B------:R-:W-:Y:S02]  /*08d0*/  LOP3.LUT R24, R24, 0x1, R5, 0x40, !PT ;  /* 0x0000000118187812 */ /* 0x000fe400078e4005 */
[----:B------:R-:W-:-:S02]  /*08e0*/  LOP3.LUT R0, R0, R26, R7, 0xfe, !PT ;  /* 0x0000001a00007212 */ /* 0x000fc400078efe07 */
[----:B------:R-:W-:Y:S02]  /*08f0*/  LOP3.LUT R2, R6, R9, RZ, 0xc0, !PT ;  /* 0x0000000906027212 */ /* 0x000fe400078ec0ff */
[----:B------:R-:W-:Y:S02]  /*0900*/  SHF.L.U64.HI R4, R27, 0x12, RZ ;  /* 0x000000121b047819 */ /* 0x000fe400000102ff */
[----:B------:R-:W-:Y:S02]  /*0910*/  SHF.L.U64.HI R8, R8, 0xf, RZ ;  /* 0x0000000f08087819 */ /* 0x000fe400000102ff */
[----:B------:R-:W-:Y:S01]  /*0920*/  LOP3.LUT R9, R0, R29, RZ, 0xfc, !PT ;  /* 0x0000001d00097212 */ /* 0x000fe200078efcff */
[----:B------:R-:W-:Y:S01]  /*0930*/  IMAD.SHL.U32 R23, R23, 0x4000, RZ ;  /* 0x0000400017177824 */ /* 0x000fe200078e00ff */
[C---:B------:R-:W-:Y:S01]  /*0940*/  SHF.L.U64.HI R0, R24.reuse, 0x11, RZ ;  /* 0x0000001118007819 */ /* 0x040fe200000102ff */
[----:B------:R-:W-:Y:S01]  /*0950*/  IMAD.SHL.U32 R24, R24, 0x20000, RZ ;  /* 0x0002000018187824 */ /* 0x000fe200078e00ff */
[----:B------:R-:W-:-:S02]  /*0960*/  LOP3.LUT R2, R2, 0x1, R5, 0x40, !PT ;  /* 0x0000000102027812 */ /* 0x000fc400078e4005 */
[----:B------:R-:W-:Y:S02]  /*0970*/  LOP3.LUT R22, R22, 0x1, R5, 0x40, !PT ;  /* 0x0000000116167812 */ /* 0x000fe400078e4005 */
[----:B------:R-:W-:Y:S02]  /*0980*/  LOP3.LUT R3, R8, R3, R4, 0xfe, !PT ;  /* 0x0000000308037212 */ /* 0x000fe400078efe04 */
[----:B------:R-:W-:Y:S02]  /*0990*/  SHF.L.U64.HI R25, R25, 0x10, RZ ;  /* 0x0000001019197819 */ /* 0x000fe400000102ff */
[----:B------:R-:W-:Y:S02]  /*09a0*/  LOP3.LUT R2, R2, 0x4000, R23, 0x34, !PT ;  /* 0x0000400002027812 */ /* 0x000fe400078e3417 */
[----:B------:R-:W-:Y:S02]  /*09b0*/  LOP3.LUT R3, R0, R3, R25, 0xfe, !PT ;  /* 0x0000000300037212 */ /* 0x000fe400078efe19 */
[----:B------:R-:W-:-:S02]  /*09c0*/  LOP3.LUT R9, R9, R22, R24, 0xfe, !PT ;  /* 0x0000001609097212 */ /* 0x000fc400078efe18 */
[----:B------:R-:W-:Y:S02]  /*09d0*/  LOP3.LUT R3, R3, R15, RZ, 0xfc, !PT ;  /* 0x0000000f03037212 */ /* 0x000fe400078efcff */
[----:B------:R-:W-:-:S05]  /*09e0*/  LOP3.LUT R2, R14, R9, R2, 0xfe, !PT ;  /* 0x000000090e027212 */ /* 0x000fca00078efe02 */
[----:B------:R-:W-:Y:S01]  /*09f0*/  STG.E.64 desc[UR6][R10.64], R2 ;  /* 0x000000020a007986 */ /* 0x000fe2000c101b06 */
[----:B-----5:R-:W-:Y:S02]  /*0a00*/  LOP3.LUT R6, R20, R16, RZ, 0xfc, !PT ;  /* 0x0000001014067212 */ /* 0x020fe400078efcff */
[----:B------:R-:W-:Y:S02]  /*0a10*/  LOP3.LUT R7, R21, R17, RZ, 0xfc, !PT ;  /* 0x0000001115077212 */ /* 0x000fe400078efcff */
[----:B--2---:R-:W-:Y:S02]  /*0a20*/  LOP3.LUT R4, R18, R12, RZ, 0xfc, !PT ;  /* 0x0000000c12047212 */ /* 0x004fe400078efcff */
[----:B------:R-:W-:Y:S01]  /*0a30*/  LOP3.LUT R5, R19, R13, RZ, 0xfc, !PT ;  /* 0x0000000d13057212 */ /* 0x000fe200078efcff */
[----:B------:R-:W-:Y:S04]  /*0a40*/  STG.E.64 desc[UR6][R10.64+0x10], R6 ;  /* 0x000010060a007986 */ /* 0x000fe8000c101b06 */
[----:B------:R-:W-:Y:S01]  /*0a50*/  STG.E.64 desc[UR6][R10.64+0x8], R4 ;  /* 0x000008040a007986 */ /* 0x000fe2000c101b06 */
[----:B------:R-:W-:Y:S05]  /*0a60*/  EXIT ;  /* 0x000000000000794d */ /* 0x000fea0003800000 */
.L_x_17:
        /* <DEDUP_REMOVED lines=9> */
.L_x_71:


//--------------------- .text._Z19passo_tlf_15_parte3P10ulonglong3S0_y --------------------------
	.section	.text._Z19passo_tlf_15_parte3P10ulonglong3S0_y,"ax",@progbits
	.align	128
        .global         _Z19passo_tlf_15_parte3P10ulonglong3S0_y
        .type           _Z19passo_tlf_15_parte3P10ulonglong3S0_y,@function
        .size           _Z19passo_tlf_15_parte3P10ulonglong3S0_y,(.L_x_72 - _Z19passo_tlf_15_parte3P10ulonglong3S0_y)
        .other          _Z19passo_tlf_15_parte3P10ulonglong3S0_y,@"STO_CUDA_ENTRY STV_DEFAULT"
_Z19passo_tlf_15_parte3P10ulonglong3S0_y:
.text._Z19passo_tlf_15_parte3P10ulonglong3S0_y:
        /* <DEDUP_REMOVED lines=17> */
[--C-:B--2---:R-:W-:Y:S02]  /*0110*/  SHF.R.U64 R3, R12, 0x1c, R13.reuse ;  /* 0x0000001c0c037819 */ /* 0x104fe4000000120d */
[----:B------:R-:W-:-:S02]  /*0120*/  SHF.R.U32.HI R6, RZ, 0x1, R13 ;  /* 0x00000001ff067819 */ /* 0x000fc4000001160d */
[----:B------:R-:W-:Y:S02]  /*0130*/  LOP3.LUT R3, R3, 0x2, RZ, 0xc0, !PT ;  /* 0x0000000203037812 */ /* 0x000fe400078ec0ff */
[----:B------:R-:W-:Y:S02]  /*0140*/  LOP3.LUT R6, R6, 0x2, RZ, 0xc0, !PT ;  /* 0x0000000206067812 */ /* 0x000fe400078ec0ff */
[--C-:B------:R-:W-:Y:S02]  /*0150*/  SHF.L.U64.HI R4, R12, 0x4, R13.reuse ;  /* 0x000000040c047819 */ /* 0x100fe4000001020d */
[----:B------:R-:W-:Y:S01]  /*0160*/  IADD3 R6, P3, PT, R6, R3, RZ ;  /* 0x0000000306067210 */ /* 0x000fe20007f7e0ff */
[----:B---3--:R-:W-:Y:S01]  /*0170*/  IMAD.SHL.U32 R3, R10, 0x2000, RZ ;  /* 0x000020000a037824 */ /* 0x008fe200078e00ff */
[--C-:B------:R-:W-:Y:S02]  /*0180*/  SHF.R.U32.HI R5, RZ, 0xb, R13.reuse ;  /* 0x0000000bff057819 */ /* 0x100fe4000001160d */
[----:B------:R-:W-:-:S02]  /*0190*/  SHF.R.U64 R20, R12, 0x13, R13 ;  /* 0x000000130c147819 */ /* 0x000fc4000000120d */
[----:B------:R-:W-:Y:S02]  /*01a0*/  SHF.R.S32.HI R2, RZ, 0x1e, R4 ;  /* 0x0000001eff027819 */ /* 0x000fe40000011404 */
[----:B------:R-:W-:Y:S02]  /*01b0*/  SHF.R.S32.HI R9, RZ, 0x1e, R3 ;  /* 0x0000001eff097819 */ /* 0x000fe40000011403 */
[----:B------:R-:W-:Y:S02]  /*01c0*/  LOP3.LUT R5, R5, 0x1, RZ, 0xc0, !PT ;  /* 0x0000000105057812 */ /* 0x000fe400078ec0ff */
[----:B------:R-:W-:Y:S02]  /*01d0*/  LOP3.LUT R20, R20, 0x1, RZ, 0xc0, !PT ;  /* 0x0000000114147812 */ /* 0x000fe400078ec0ff */
[----:B------:R-:W-:Y:S02]  /*01e0*/  LOP3.LUT R2, R2, 0xfffffffe, RZ, 0xc0, !PT ;  /* 0xfffffffe02027812 */ /* 0x000fe400078ec0ff */
[----:B------:R-:W-:-:S02]  /*01f0*/  LOP3.LUT R9, R9, 0xfffffffe, RZ, 0xc0, !PT ;  /* 0xfffffffe09097812 */ /* 0x000fc400078ec0ff */
[----:B------:R-:W-:Y:S02]  /*0200*/  IADD3 R20, P2, PT, R20, R5, RZ ;  /* 0x0000000514147210 */ /* 0x000fe40007f5e0ff */
[C-C-:B------:R-:W-:Y:S02]  /*0210*/  SHF.L.U64.HI R5, R12.reuse, 0x9, R13.reuse ;  /* 0x000000090c057819 */ /* 0x140fe4000001020d */
[----:B------:R-:W-:Y:S02]  /*0220*/  IADD3 R2, P1, P4, R9, R6, R2 ;  /* 0x0000000609027210 */ /* 0x000fe40007c3e002 */
[C---:B------:R-:W-:Y:S02]  /*0230*/  SHF.L.U64.HI R14, R12.reuse, 0x7, R13 ;  /* 0x000000070c0e7819 */ /* 0x040fe4000001020d */
[----:B------:R-:W-:Y:S02]  /*0240*/  SHF.R.S32.HI R9, RZ, 0x1e, R5 ;  /* 0x0000001eff097819 */ /* 0x000fe40000011405 */
[----:B------:R-:W-:-:S02]  /*0250*/  SHF.R.U64 R15, R12, 0x9, R13 ;  /* 0x000000090c0f7819 */ /* 0x000fc4000000120d */
[C-C-:B------:R-:W-:Y:S02]  /*0260*/  SHF.R.U64 R0, R12.reuse, 0x8, R13.reuse ;  /* 0x000000080c007819 */ /* 0x140fe4000000120d */
[----:B------:R-:W-:Y:S02]  /*0270*/  SHF.R.S32.HI R17, RZ, 0x1f, R4 ;  /* 0x0000001fff117819 */ /* 0x000fe40000011404 */
[----:B------:R-:W-:Y:S02]  /*0280*/  SHF.R.S32.HI R4, RZ, 0x1e, R14 ;  /* 0x0000001eff047819 */ /* 0x000fe4000001140e */
[----:B------:R-:W-:Y:S02]  /*0290*/  SHF.L.U64.HI R16, R12, 0x6, R13 ;  /* 0x000000060c107819 */ /* 0x000fe4000001020d */
[----:B------:R-:W-:Y:S02]  /*02a0*/  LOP3.LUT R9, R9, 0xfffffffe, RZ, 0xc0, !PT ;  /* 0xfffffffe09097812 */ /* 0x000fe400078ec0ff */
[----:B------:R-:W-:-:S02]  /*02b0*/  LOP3.LUT R0, R15, R0, RZ, 0xfc, !PT ;  /* 0x000000000f007212 */ /* 0x000fc400078efcff */
[----:B------:R-:W-:Y:S02]  /*02c0*/  SHF.R.S32.HI R15, RZ, 0x1f, R3 ;  /* 0x0000001fff0f7819 */ /* 0x000fe40000011403 */
[----:B------:R-:W-:Y:S01]  /*02d0*/  LOP3.LUT R3, R4, 0xfffffffe, RZ, 0xc0, !PT ;  /* 0xfffffffe04037812 */ /* 0x000fe200078ec0ff */
[----:B------:R-:W-:Y:S01]  /*02e0*/  IMAD.X R4, RZ, RZ, RZ, P3 ;  /* 0x000000ffff047224 */ /* 0x000fe200018e06ff */
[----:B------:R-:W-:Y:S02]  /*02f0*/  SHF.R.S32.HI R21, RZ, 0x1e, R16 ;  /* 0x0000001eff157819 */ /* 0x000fe40000011410 */
[----:B------:R-:W-:Y:S01]  /*0300*/  IADD3 R23, P0, PT, RZ, -R9, RZ ;  /* 0x80000009ff177210 */ /* 0x000fe20007f1e0ff */
[----:B------:R-:W-:Y:S01]  /*0310*/  IMAD.SHL.U32 R9, R20, 0x2, RZ ;  /* 0x0000000214097824 */ /* 0x000fe200078e00ff */
[----:B------:R-:W-:Y:S02]  /*0320*/  SHF.R.U32.HI R8, RZ, 0x1e, R13 ;  /* 0x0000001eff087819 */ /* 0x000fe4000001160d */
[----:B------:R-:W-:-:S02]  /*0330*/  IADD3 R6, P3, P6, R6, R21, R3 ;  /* 0x0000001506067210 */ /* 0x000fc40007e7e003 */
[----:B------:R-:W-:Y:S01]  /*0340*/  IADD3.X R3, PT, PT, R15, R4, R17, P1, P4 ;  /* 0x000000040f037210 */ /* 0x000fe20000fe8411 */
[----:B------:R-:W-:Y:S01]  /*0350*/  IMAD.SHL.U32 R15, R10, 0x4000, RZ ;  /* 0x000040000a0f7824 */ /* 0x000fe200078e00ff */
[----:B------:R-:W-:Y:S02]  /*0360*/  LOP3.LUT P1, RZ, R9, 0x2, R8, 0xf8, !PT ;  /* 0x0000000209ff7812 */ /* 0x000fe4000782f808 */
[----:B------:R-:W0:Y:S01]  /*0370*/  LDC.64 R8, c[0x0][0x388] ;  /* 0x0000e200ff087b82 */ /* 0x000e220000000a00 */
[----:B------:R-:W-:Y:S02]  /*0380*/  SHF.R.U64 R22, R12, 0x19, R13 ;  /* 0x000000190c167819 */ /* 0x000fe4000000120d */
[----:B------:R-:W-:Y:S02]  /*0390*/  LOP3.LUT R21, R21, 0xfffffffe, RZ, 0xc0, !PT ;  /* 0xfffffffe15157812 */ /* 0x000fe400078ec0ff */
[----:B------:R-:W-:Y:S02]  /*03a0*/  LOP3.LUT R22, R22, 0x2, RZ, 0xc0, !PT ;  /* 0x0000000216167812 */ /* 0x000fe400078ec0ff */
[----:B------:R-:W-:-:S02]  /*03b0*/  SHF.R.S32.HI R14, RZ, 0x1f, R14 ;  /* 0x0000001fff0e7819 */ /* 0x000fc4000001140e */
[----:B------:R-:W-:Y:S02]  /*03c0*/  ISETP.NE.U32.AND P5, PT, R22, R23, PT ;  /* 0x000000171600720c */ /* 0x000fe40003fa5070 */
[--C-:B------:R-:W-:Y:S02]  /*03d0*/  SHF.R.U64 R22, R12, 0x15, R13.reuse ;  /* 0x000000150c167819 */ /* 0x100fe4000000120d */
[----:B------:R-:W-:Y:S02]  /*03e0*/  SHF.R.S32.HI R23, RZ, 0x1f, R16 ;  /* 0x0000001fff177819 */ /* 0x000fe40000011410 */
[----:B------:R-:W-:Y:S02]  /*03f0*/  SHF.R.U32.HI R17, RZ, 0x17, R13 ;  /* 0x00000017ff117819 */ /* 0x000fe4000001160d */
[----:B------:R-:W-:Y:S02]  /*0400*/  SHF.R.S32.HI R16, RZ, 0x1e, R15 ;  /* 0x0000001eff107819 */ /* 0x000fe4000001140f */
[----:B------:R-:W-:-:S02]  /*0410*/  LOP3.LUT R22, R22, 0x2, RZ, 0xc0, !PT ;  /* 0x0000000216167812 */ /* 0x000fc400078ec0ff */
[----:B------:R-:W-:Y:S02]  /*0420*/  IADD3 R21, P4, PT, RZ, -R21, RZ ;  /* 0x80000015ff157210 */ /* 0x000fe40007f9e0ff */
[----:B------:R-:W-:Y:S01]  /*0430*/  IADD3.X R4, PT, PT, R4, R23, R14, P3, P6 ;  /* 0x0000001704047210 */ /* 0x000fe20001fec40e */
[----:B------:R-:W-:Y:S01]  /*0440*/  IMAD.SHL.U32 R14, R10, 0x400, RZ ;  /* 0x000004000a0e7824 */ /* 0x000fe200078e00ff */
[----:B------:R-:W-:Y:S01]  /*0450*/  LOP3.LUT R25, R17, 0x2, RZ, 0xc0, !PT ;  /* 0x0000000211197812 */ /* 0x000fe200078ec0ff */
[----:B0-----:R-:W-:Y:S01]  /*0460*/  IMAD.WIDE.U32 R8, R7, 0x18, R8 ;  /* 0x0000001807087825 */ /* 0x001fe200078e0008 */
[----:B------:R-:W-:Y:S02]  /*0470*/  LOP3.LUT R16, R16, 0xfffffffe, RZ, 0xc0, !PT ;  /* 0xfffffffe10107812 */ /* 0x000fe400078ec0ff */
[----:B------:R-:W-:Y:S01]  /*0480*/  ISETP.NE.U32.AND P3, PT, R22, R21, PT ;  /* 0x000000151600720c */ /* 0x000fe20003f65070 */
[----:B------:R-:W-:Y:S01]  /*0490*/  IMAD.X R21, RZ, RZ, ~R23, P4 ;  /* 0x000000ffff157224 */ /* 0x000fe200020e0e17 */
[----:B------:R-:W-:Y:S01]  /*04a0*/  SHF.R.S32.HI R24, RZ, 0x1f, R5 ;  /* 0x0000001fff187819 */ /* 0x000fe20000011405 */
[----:B------:R-:W-:Y:S01]  /*04b0*/  IMAD.SHL.U32 R7, R10, 0x200, RZ ;  /* 0x000002000a077824 */ /* 0x000fe200078e00ff */
[----:B------:R-:W-:-:S02]  /*04c0*/  IADD3 R16, P4, P6, R16, R22, R25 ;  /* 0x0000001610107210 */ /* 0x000fc40007e9e019 */
[--C-:B------:R-:W-:Y:S01]  /*04d0*/  SHF.R.U64 R23, R12, 0x11, R13.reuse ;  /* 0x000000110c177819 */ /* 0x100fe2000000120d */
[----:B------:R-:W-:Y:S01]  /*04e0*/  IMAD.X R25, RZ, RZ, ~R24, P0 ;  /* 0x000000ffff197224 */ /* 0x000fe200000e0e18 */
[----:B------:R-:W-:Y:S02]  /*04f0*/  SHF.R.U32.HI R22, RZ, 0x1b, R13 ;  /* 0x0000001bff167819 */ /* 0x000fe4000001160d */
[----:B------:R-:W-:Y:S02]  /*0500*/  SHF.R.S32.HI R5, RZ, 0x1e, R14 ;  /* 0x0000001eff057819 */ /* 0x000fe4000001140e */
[----:B------:R-:W-:Y:S02]  /*0510*/  SHF.R.S32.HI R24, RZ, 0x1f, R15 ;  /* 0x0000001fff187819 */ /* 0x000fe4000001140f */
[----:B------:R-:W-:Y:S02]  /*0520*/  LOP3.LUT R23, R23, 0x2, RZ, 0xc0, !PT ;  /* 0x0000000217177812 */ /* 0x000fe400078ec0ff */
[----:B------:R-:W-:-:S02]  /*0530*/  LOP3.LUT R22, R22, 0x2, RZ, 0xc0, !PT ;  /* 0x0000000216167812 */ /* 0x000fc400078ec0ff */
[----:B------:R-:W-:Y:S02]  /*0540*/  LOP3.LUT R15, R5, 0xfffffffe, RZ, 0xc0, !PT ;  /* 0xfffffffe050f7812 */ /* 0x000fe400078ec0ff */
[----:B------:R-:W-:Y:S02]  /*0550*/  ISETP.GT.U32.AND P0, PT, R6, 0x3, PT ;  /* 0x000000030600780c */ /* 0x000fe40003f04070 */
[----:B------:R-:W-:Y:S02]  /*0560*/  IADD3.X R5, PT, PT, R24, RZ, RZ, P4, P6 ;  /* 0x000000ff18057210 */ /* 0x000fe400027ec4ff */
[----:B------:R-:W-:Y:S02]  /*0570*/  ISETP.NE.AND.EX P5, PT, RZ, R25, PT, P5 ;  /* 0x00000019ff00720c */ /* 0x000fe40003fa5350 */
[----:B------:R-:W-:Y:S02]  /*0580*/  IADD3 R6, P4, P6, R15, R23, R22 ;  /* 0x000000170f067210 */ /* 0x000fe40007e9e016 */
[----:B------:R-:W-:-:S02]  /*0590*/  SHF.R.U64 R23, R12, 0x10, R13 ;  /* 0x000000100c177819 */ /* 0x000fc4000000120d */
[----:B------:R-:W-:Y:S02]  /*05a0*/  SHF.R.U32.HI R25, RZ, 0x1d, R13 ;  /* 0x0000001dff197819 */ /* 0x000fe4000001160d */
[----:B------:R-:W-:Y:S02]  /*05b0*/  SHF.R.S32.HI R15, RZ, 0x1e, R7 ;  /* 0x0000001eff0f7819 */ /* 0x000fe40000011407 */
[----:B------:R-:W-:Y:S02]  /*05c0*/  SHF.R.S32.HI R22, RZ, 0x1f, R14 ;  /* 0x0000001fff167819 */ /* 0x000fe4000001140e */
[----:B------:R-:W-:Y:S02]  /*05d0*/  LOP3.LUT R23, R23, 0x2, RZ, 0xc0, !PT ;  /* 0x0000000217177812 */ /* 0x000fe400078ec0ff */
[----:B------:R-:W-:Y:S02]  /*05e0*/  LOP3.LUT R25, R25, 0x2, RZ, 0xc0, !PT ;  /* 0x0000000219197812 */ /* 0x000fe400078ec0ff */
[----:B------:R-:W-:-:S02]  /*05f0*/  LOP3.LUT R14, R15, 0xfffffffe, RZ, 0xc0, !PT ;  /* 0xfffffffe0f0e7812 */ /* 0x000fc400078ec0ff */
[----:B------:R-:W-:Y:S02]  /*0600*/  SHF.L.U64.HI R24, R12, 0x1a, R13 ;  /* 0x0000001a0c187819 */ /* 0x000fe4000001020d */
[----:B------:R-:W-:Y:S02]  /*0610*/  IADD3.X R22, PT, PT, R22, RZ, RZ, P4, P6 ;  /* 0x000000ff16167210 */ /* 0x000fe400027ec4ff */
[----:B------:R-:W-:Y:S01]  /*0620*/  IADD3 R23, P6, P4, R14, R23, R25 ;  /* 0x000000170e177210 */ /* 0x000fe20007cde019 */
[----:B------:R-:W-:Y:S01]  /*0630*/  IMAD.X R25, RZ, RZ, RZ, P2 ;  /* 0x000000ffff197224 */ /* 0x000fe200010e06ff */
[----:B------:R-:W-:Y:S01]  /*0640*/  LOP3.LUT R24, R24, 0x10000, RZ, 0xc0, !PT ;  /* 0x0001000018187812 */ /* 0x000fe200078ec0ff */
[----:B------:R-:W2:Y:S01]  /*0650*/  LDG.E.64 R14, desc[UR4][R8.64] ;  /* 0x00000004080e7981 */ /* 0x000ea2000c1e1b00 */
[----:B------:R-:W-:Y:S02]  /*0660*/  SHF.R.U32.HI R27, RZ, 0x1, R13 ;  /* 0x00000001ff1b7819 */ /* 0x000fe4000001160d */
[----:B------:R-:W-:-:S02]  /*0670*/  ISETP.NE.AND.EX P3, PT, RZ, R21, PT, P3 ;  /* 0x00000015ff00720c */ /* 0x000fc40003f65330 */
[----:B------:R-:W-:Y:S02]  /*0680*/  SHF.L.U64.HI R20, R20, 0x1, R25 ;  /* 0x0000000114147819 */ /* 0x000fe40000010219 */
[----:B------:R-:W-:Y:S02]  /*0690*/  LOP3.LUT R24, R24, 0x100000, R27, 0xf8, !PT ;  /* 0x0010000018187812 */ /* 0x000fe400078ef81b */
[--C-:B------:R-:W-:Y:S02]  /*06a0*/  SHF.R.U32.HI R26, RZ, 0x18, R13.reuse ;  /* 0x00000018ff1a7819 */ /* 0x100fe4000001160d */
[--C-:B------:R-:W-:Y:S02]  /*06b0*/  SHF.R.U32.HI R21, RZ, 0x19, R13.reuse ;  /* 0x00000019ff157819 */ /* 0x100fe4000001160d */
[----:B------:R-:W-:Y:S02]  /*06c0*/  SHF.R.U32.HI R25, RZ, 0x5, R13 ;  /* 0x00000005ff197819 */ /* 0x000fe4000001160d */
[----:B------:R-:W-:-:S02]  /*06d0*/  LOP3.LUT R21, R26, R21, RZ, 0xfc, !PT ;  /* 0x000000151a157212 */ /* 0x000fc400078efcff */
[----:B------:R-:W-:Y:S01]  /*06e0*/  LOP3.LUT R24, R24, 0x4000000, R25, 0xf8, !PT ;  /* 0x0400000018187812 */ /* 0x000fe200078ef819 */
[----:B------:R-:W-:Y:S01]  /*06f0*/  IMAD.SHL.U32 R25, R10, 0x2000, RZ ;  /* 0x000020000a197824 */ /* 0x000fe200078e00ff */
[----:B------:R-:W-:Y:S01]  /*0700*/  LOP3.LUT R26, R17, 0x18, RZ, 0xc0, !PT ;  /* 0x00000018111a7812 */ /* 0x000fe200078ec0ff */
[----:B------:R-:W-:-:S03]  /*0710*/  IMAD.SHL.U32 R17, R21, 0x2, RZ ;  /* 0x0000000215117824 */ /* 0x000fc600078e00ff */
[----:B------:R-:W-:Y:S02]  /*0720*/  LOP3.LUT R26, R26, 0x1, R21, 0xf8, !PT ;  /* 0x000000011a1a7812 */ /* 0x000fe400078ef815 */
[----:B------:R-:W-:Y:S02]  /*0730*/  LOP3.LUT R25, R24, 0x80000, R25, 0xf8, !PT ;  /* 0x0008000018197812 */ /* 0x000fe400078ef819 */
[----:B------:R-:W-:Y:S02]  /*0740*/  SHF.L.U64.HI R24, R12, 0x5, R13 ;  /* 0x000000050c187819 */ /* 0x000fe4000001020d */
[----:B------:R-:W-:Y:S02]  /*0750*/  LOP3.LUT R26, R26, 0x2, R17, 0xf8, !PT ;  /* 0x000000021a1a7812 */ /* 0x000fe400078ef811 */
[----:B------:R-:W-:Y:S02]  /*0760*/  SHF.R.S32.HI R17, RZ, 0x1e, R24 ;  /* 0x0000001eff117819 */ /* 0x000fe40000011418 */
[----:B------:R-:W-:-:S02]  /*0770*/  LOP3.LUT P1, RZ, R20, RZ, RZ, 0xfc, P1 ;  /* 0x000000ff14ff7212 */ /* 0x000fc4000082fcff */
[----:B------:R-:W-:Y:S02]  /*0780*/  ISETP.GT.U32.AND P2, PT, R16, 0x3, PT ;  /* 0x000000031000780c */ /* 0x000fe40003f44070 */
[----:B------:R-:W-:Y:S02]  /*0790*/  SHF.R.U64 R20, R12, 0xf, R13 ;  /* 0x0000000f0c147819 */ /* 0x000fe4000000120d */
[----:B------:R-:W-:Y:S02]  /*07a0*/  LOP3.LUT R16, R17, 0xfffffffe, RZ, 0xc0, !PT ;  /* 0xfffffffe11107812 */ /* 0x000fe400078ec0ff */
[----:B------:R-:W-:Y:S02]  /*07b0*/  SEL R27, RZ, 0x200000, !P5 ;  /* 0x00200000ff1b7807 */ /* 0x000fe40006800000 */
[----:B------:R-:W-:Y:S02]  /*07c0*/  LOP3.LUT R17, R20, 0x2, RZ, 0xc0, !PT ;  /* 0x0000000214117812 */ /* 0x000fe400078ec0ff */
[----:B------:R-:W-:Y:S01]  /*07d0*/  IADD3 R16, P5, PT, RZ, -R16, RZ ;  /* 0x80000010ff107210 */ /* 0x000fe20007fbe0ff */
[----:B------:R-:W-:Y:S01]  /*07e0*/  IMAD.SHL.U32 R21, R21, 0x4, RZ ;  /* 0x0000000415157824 */ /* 0x000fe200078e00ff */
[----:B------:R-:W-:-:S02]  /*07f0*/  SEL R28, RZ, 0x400000, !P3 ;  /* 0x00400000ff1c7807 */ /* 0x000fc40005800000 */
[----:B------:R-:W-:Y:S02]  /*0800*/  ISETP.NE.U32.AND P3, PT, R17, R16, PT ;  /* 0x000000101100720c */ /* 0x000fe40003f65070 */
[----:B------:R-:W3:Y:S01]  /*0810*/  LDG.E.64 R16, desc[UR4][R8.64+0x8] ;  /* 0x0000080408107981 */ /* 0x000ee2000c1e1b00 */
[----:B------:R-:W-:-:S03]  /*0820*/  LOP3.LUT R26, R26, 0x4, R21, 0xf8, !PT ;  /* 0x000000041a1a7812 */ /* 0x000fc600078ef815 */
[----:B------:R-:W4:Y:S01]  /*0830*/  LDG.E.64 R20, desc[UR4][R8.64+0x10] ;  /* 0x0000100408147981 */ /* 0x000f22000c1e1b00 */
[----:B------:R-:W-:Y:S02]  /*0840*/  SHF.R.S32.HI R7, RZ, 0x1f, R7 ;  /* 0x0000001fff077819 */ /* 0x000fe40000011407 */
[----:B------:R-:W-:Y:S02]  /*0850*/  ISETP.GT.U32.AND.EX P2, PT, R5, RZ, PT, P2 ;  /* 0x000000ff0500720c */ /* 0x000fe40003f44120 */
[----:B------:R-:W-:Y:S02]  /*0860*/  IADD3.X R5, PT, PT, R7, RZ, RZ, P6, P4 ;  /* 0x000000ff07057210 */ /* 0x000fe400037e84ff */
[----:B------:R-:W-:Y:S02]  /*0870*/  ISETP.GT.U32.AND P6, PT, R6, 0x3, PT ;  /* 0x000000030600780c */ /* 0x000fe40003fc4070 */
[----:B------:R-:W-:Y:S02]  /*0880*/  SEL R6, RZ, 0x2000000, !P2 ;  /* 0x02000000ff067807 */ /* 0x000fe40005000000 */
[----:B------:R-:W-:-:S02]  /*0890*/  ISETP.GT.U32.AND P2, PT, R23, 0x3, PT ;  /* 0x000000031700780c */ /* 0x000fc40003f44070 */
[----:B------:R-:W-:Y:S02]  /*08a0*/  ISETP.GT.U32.AND P4, PT, R2, 0x3, PT ;  /* 0x000000030200780c */ /* 0x000fe40003f84070 */
[----:B------:R-:W-:Y:S02]  /*08b0*/  SEL R2, RZ, 0x8000000, !P1 ;  /* 0x08000000ff027807 */ /* 0x000fe40004800000 */
[----:B------:R-:W-:Y:S02]  /*08c0*/  SHF.R.S32.HI R24, RZ, 0x1f, R24 ;  /* 0x0000001fff187819 */ /* 0x000fe40000011418 */
[----:B------:R-:W-:Y:S02]  /*08d0*/  ISETP.GT.U32.AND.EX P6, PT, R22, RZ, PT, P6 ;  /* 0x000000ff1600720c */ /* 0x000fe40003fc4160 */
[----:B------:R-:W-:Y:S01]  /*08e0*/  ISETP.GT.U32.AND.EX P2, PT, R5, RZ, PT, P2 ;  /* 0x000000ff0500720c */ /* 0x000fe20003f44120 */
[----:B------:R-:W-:Y:S01]  /*08f0*/  IMAD.X R24, RZ, RZ, ~R24, P5 ;  /* 0x000000ffff187224 */ /* 0x000fe200028e0e18 */
[----:B------:R-:W-:-:S02]  /*0900*/  ISETP.GT.U32.AND.EX P0, PT, R4, RZ, PT, P0 ;  /* 0x000000ff0400720c */ /* 0x000fc40003f04100 */
[----:B------:R-:W-:Y:S01]  /*0910*/  ISETP.GT.U32.AND.EX P4, PT, R3, RZ, PT, P4 ;  /* 0x000000ff0300720c */ /* 0x000fe20003f84140 */
[----:B------:R-:W-:Y:S01]  /*0920*/  IMAD.SHL.U32 R3, R0, 0x20, RZ ;  /* 0x0000002000037824 */ /* 0x000fe200078e00ff */
[----:B------:R-:W-:Y:S02]  /*0930*/  ISETP.NE.AND.EX P3, PT, RZ, R24, PT, P3 ;  /* 0x00000018ff00720c */ /* 0x000fe40003f65330 */
[----:B------:R-:W-:Y:S02]  /*0940*/  SEL R4, RZ, 0x1000000, !P4 ;  /* 0x01000000ff047807 */ /* 0x000fe40006000000 */
[----:B------:R-:W-:Y:S02]  /*0950*/  LOP3.LUT R3, R26, 0x20, R3, 0xf8, !PT ;  /* 0x000000201a037812 */ /* 0x000fe400078ef803 */
[----:B--2---:R-:W-:Y:S01]  /*0960*/  LOP3.LUT R15, R25, R15, RZ, 0xfc, !PT ;  /* 0x0000000f190f7212 */ /* 0x004fe200078efcff */
[----:B------:R-:W-:-:S05]  /*0970*/  IMAD.SHL.U32 R25, R0, 0x20000, RZ ;  /* 0x0002000000197824 */ /* 0x000fca00078e00ff */
[----:B------:R-:W-:-:S04]  /*0980*/  LOP3.LUT R15, R15, 0x20000, R25, 0xf8, !PT ;  /* 0x000200000f0f7812 */ /* 0x000fc800078ef819 */
[----:B------:R-:W-:-:S04]  /*0990*/  LOP3.LUT R27, R28, R15, R27, 0xfe, !PT ;  /* 0x0000000f1c1b7212 */ /* 0x000fc800078efe1b */
[----:B------:R-:W-:Y:S02]  /*09a0*/  LOP3.LUT R5, R2, R27, R6, 0xfe, !PT ;  /* 0x0000001b02057212 */ /* 0x000fe400078efe06 */
[----:B------:R-:W-:Y:S02]  /*09b0*/  SEL R6, RZ, 0x20000000, !P6 ;  /* 0x20000000ff067807 */ /* 0x000fe40007000000 */
[----:B------:R-:W-:-:S04]  /*09c0*/  SEL R2, RZ, 0x80000000, !P2 ;  /* 0x80000000ff027807 */ /* 0x000fc80005000000 */
[----:B------:R-:W-:Y:S02]  /*09d0*/  LOP3.LUT R5, R2, R5, R6, 0xfe, !PT ;  /* 0x0000000502057212 */ /* 0x000fe400078efe06 */
[----:B------:R-:W-:Y:S02]  /*09e0*/  SEL R2, RZ, 0x10000000, !P0 ;  /* 0x10000000ff027807 */ /* 0x000fe40004000000 */
[----:B------:R-:W-:Y:S02]  /*09f0*/  SEL R0, RZ, 0x40, !P3 ;  /* 0x00000040ff007807 */ /* 0x000fe40005800000 */
[----:B------:R-:W-:Y:S02]  /*0a00*/  LOP3.LUT R5, R2, R5, R4, 0xfe, !PT ;  /* 0x0000000502057212 */ /* 0x000fe400078efe04 */
[----:B------:R-:W-:Y:S02]  /*0a10*/  SEL R2, RZ, 0x40000000, !P0 ;  /* 0x40000000ff027807 */ /* 0x000fe40004000000 */
[----:B------:R-:W-:-:S02]  /*0a20*/  LOP3.LUT R12, R14, R12, RZ, 0xfc, !PT ;  /* 0x0000000c0e0c7212 */ /* 0x000fc400078efcff */
[----:B---3--:R-:W-:Y:S02]  /*0a30*/  LOP3.LUT R3, R16, R3, R0, 0xfe, !PT ;  /* 0x0000000310037212 */ /* 0x008fe400078efe00 */
[----:B------:R-:W-:Y:S02]  /*0a40*/  LOP3.LUT R0, R13, R5, R2, 0xfe, !PT ;  /* 0x000000050d007212 */ /* 0x000fe400078efe02 */
[----:B------:R-:W-:Y:S02]  /*0a50*/  LOP3.LUT R16, R3, R10, RZ, 0xfc, !PT ;  /* 0x0000000a03107212 */ /* 0x000fe400078efcff */
[----:B------:R-:W-:Y:S02]  /*0a60*/  LOP3.LUT R17, R17, R11, RZ, 0xfc, !PT ;  /* 0x0000000b11117212 */ /* 0x000fe400078efcff */
[----:B----4-:R-:W-:Y:S02]  /*0a70*/  LOP3.LUT R2, R20, R18, RZ, 0xfc, !PT ;  /* 0x0000001214027212 */ /* 0x010fe400078efcff */
[----:B------:R-:W-:-:S02]  /*0a80*/  LOP3.LUT R3, R21, R19, RZ, 0xfc, !PT ;  /* 0x0000001315037212 */ /* 0x000fc400078efcff */
[----:B------:R-:W-:Y:S01]  /*0a90*/  LOP3.LUT R13, R0, 0x40000, RZ, 0xfc, !PT ;  /* 0x00040000000d7812 */ /* 0x000fe200078efcff */
[----:B------:R-:W-:Y:S04]  /*0aa0*/  STG.E.64 desc[UR4][R8.64+0x8], R16 ;  /* 0x0000081008007986 */ /* 0x000fe8000c101b04 */
[----:B------:R-:W-:Y:S04]  /*0ab0*/  STG.E.64 desc[UR4][R8.64+0x10], R2 ;  /* 0x0000100208007986 */ /* 0x000fe8000c101b04 */
[----:B------:R-:W-:Y:S01]  /*0ac0*/  STG.E.64 desc[UR4][R8.64], R12 ;  /* 0x0000000c08007986 */ /* 0x000fe2000c101b04 */
[----:B------:R-:W-:Y:S05]  /*0ad0*/  EXIT ;  /* 0x000000000000794d */ /* 0x000fea0003800000 */
.L_x_18:
        /* <DEDUP_REMOVED lines=10> */
.L_x_72:


//--------------------- .text._Z19passo_tlf_15_parte2P10ulonglong3S0_y --------------------------
	.section	.text._Z19passo_tlf_15_parte2P10ulonglong3S0_y,"ax",@progbits
	.align	128
        .global         _Z19passo_tlf_15_parte2P10ulonglong3S0_y
        .type           _Z19passo_tlf_15_parte2P10ulonglong3S0_y,@function
        .size           _Z19passo_tlf_15_parte2P10ulonglong3S0_y,(.L_x_73 - _Z19passo_tlf_15_parte2P10ulonglong3S0_y)
        .other          _Z19passo_tlf_15_parte2P10ulonglong3S0_y,@"STO_CUDA_ENTRY STV_DEFAULT"
_Z19passo_tlf_15_parte2P10ulonglong3S0_y:
.text._Z19passo_tlf_15_parte2P10ulonglong3S0_y:
        /* <DEDUP_REMOVED lines=22> */
[----:B--2---:R-:W-:-:S02]  /*0160*/  SHF.R.U32.HI R22, RZ, 0x3, R13 ;  /* 0x00000003ff167819 */ /* 0x004fc4000001160d */
[--C-:B------:R-:W-:Y:S02]  /*0170*/  SHF.R.U32.HI R19, RZ, 0xc, R13.reuse ;  /* 0x0000000cff137819 */ /* 0x100fe4000001160d */
[----:B------:R-:W-:Y:S02]  /*0180*/  LOP3.LUT R22, R22, 0x100, RZ, 0xc0, !PT ;  /* 0x0000010016167812 */ /* 0x000fe400078ec0ff */
[----:B------:R-:W-:Y:S02]  /*0190*/  SHF.L.U64.HI R18, R12, 0x6, R13 ;  /* 0x000000060c127819 */ /* 0x000fe4000001020d */
[----:B------:R-:W-:Y:S02]  /*01a0*/  LOP3.LUT R22, R22, 0x80, R19, 0xf8, !PT ;  /* 0x0000008016167812 */ /* 0x000fe400078ef813 */
[--C-:B------:R-:W-:Y:S02]  /*01b0*/  SHF.L.U64.HI R19, R12, 0x9, R13.reuse ;  /* 0x000000090c137819 */ /* 0x100fe4000001020d */
[----:B------:R-:W-:-:S02]  /*01c0*/  SHF.R.U32.HI R21, RZ, 0x1, R13 ;  /* 0x00000001ff157819 */ /* 0x000fc4000001160d */
[----:B------:R-:W-:Y:S02]  /*01d0*/  LOP3.LUT R22, R22, 0x40, R19, 0xf8, !PT ;  /* 0x0000004016167812 */ /* 0x000fe400078ef813 */
[--C-:B------:R-:W-:Y:S02]  /*01e0*/  SHF.R.U64 R19, R12, 0x1b, R13.reuse ;  /* 0x0000001b0c137819 */ /* 0x100fe4000000120d */
[----:B------:R-:W-:Y:S02]  /*01f0*/  SHF.R.S32.HI R0, RZ, 0x1e, R18 ;  /* 0x0000001eff007819 */ /* 0x000fe40000011412 */
[----:B0-----:R-:W-:Y:S02]  /*0200*/  SHF.R.U32.HI R17, RZ, 0x2, R13 ;  /* 0x00000002ff117819 */ /* 0x001fe4000001160d */
[----:B------:R-:W-:Y:S02]  /*0210*/  LOP3.LUT R16, R19, 0x2, RZ, 0xc0, !PT ;  /* 0x0000000213107812 */ /* 0x000fe400078ec0ff */
[----:B------:R-:W-:-:S02]  /*0220*/  LOP3.LUT R21, R21, 0x2, RZ, 0xc0, !PT ;  /* 0x0000000215157812 */ /* 0x000fc400078ec0ff */
[----:B------:R-:W-:Y:S02]  /*0230*/  LOP3.LUT R0, R0, 0xfffffffe, RZ, 0xc0, !PT ;  /* 0xfffffffe00007812 */ /* 0x000fe400078ec0ff */
[----:B------:R-:W-:Y:S02]  /*0240*/  SHF.L.U64.HI R19, R12, 0xa, R13 ;  /* 0x0000000a0c137819 */ /* 0x000fe4000001020d */
[----:B------:R-:W-:Y:S02]  /*0250*/  LOP3.LUT R22, R22, 0x20, R17, 0xf8, !PT ;  /* 0x0000002016167812 */ /* 0x000fe400078ef811 */
[----:B------:R-:W-:Y:S02]  /*0260*/  IADD3 R17, P1, P6, R0, R16, R21 ;  /* 0x0000001000117210 */ /* 0x000fe40007e3e015 */
[----:B------:R-:W-:Y:S02]  /*0270*/  SHF.R.U64 R21, R12, 0x15, R13 ;  /* 0x000000150c157819 */ /* 0x000fe4000000120d */
[----:B------:R-:W-:-:S02]  /*0280*/  SHF.R.S32.HI R0, RZ, 0x1f, R19 ;  /* 0x0000001fff007819 */ /* 0x000fc40000011413 */
[----:B------:R-:W-:Y:S02]  /*0290*/  LOP3.LUT R21, R21, 0x2, RZ, 0xc0, !PT ;  /* 0x0000000215157812 */ /* 0x000fe400078ec0ff */
[----:B------:R-:W-:Y:S02]  /*02a0*/  LOP3.LUT R0, R0, 0x6, RZ, 0xc0, !PT ;  /* 0x0000000600007812 */ /* 0x000fe400078ec0ff */
[----:B------:R-:W-:Y:S02]  /*02b0*/  SHF.R.U32.HI R23, RZ, 0x10, R13 ;  /* 0x00000010ff177819 */ /* 0x000fe4000001160d */
[----:B------:R-:W-:Y:S02]  /*02c0*/  IADD3 R0, P4, PT, R0, R21, RZ ;  /* 0x0000001500007210 */ /* 0x000fe40007f9e0ff */
[----:B------:R-:W-:Y:S02]  /*02d0*/  LOP3.LUT R22, R22, 0x10, R23, 0xf8, !PT ;  /* 0x0000001016167812 */ /* 0x000fe400078ef817 */
[----:B------:R-:W-:-:S02]  /*02e0*/  SHF.R.U32.HI R23, RZ, 0x1c, R13 ;  /* 0x0000001cff177819 */ /* 0x000fc4000001160d */
[----:B------:R-:W-:Y:S02]  /*02f0*/  SHF.L.U64.HI R16, R12, 0x7, R13 ;  /* 0x000000070c107819 */ /* 0x000fe4000001020d */
[----:B------:R-:W-:Y:S01]  /*0300*/  ISETP.GT.U32.AND P2, PT, R0, 0x3, PT ;  /* 0x000000030000780c */ /* 0x000fe20003f44070 */
[----:B----4-:R-:W-:Y:S01]  /*0310*/  IMAD.SHL.U32 R0, R8, 0x8000, RZ ;  /* 0x0000800008007824 */ /* 0x010fe200078e00ff */
[----:B------:R-:W-:Y:S02]  /*0320*/  LOP3.LUT R22, R22, 0x8, R23, 0xf8, !PT ;  /* 0x0000000816167812 */ /* 0x000fe400078ef817 */
[----:B------:R-:W-:Y:S02]  /*0330*/  SHF.L.U64.HI R21, R12, 0x5, R13 ;  /* 0x000000050c157819 */ /* 0x000fe4000001020d */
[----:B------:R-:W-:Y:S02]  /*0340*/  SHF.R.S32.HI R20, RZ, 0x1e, R16 ;  /* 0x0000001eff147819 */ /* 0x000fe40000011410 */
[----:B------:R-:W-:-:S02]  /*0350*/  LOP3.LUT R22, R22, 0x800, R21, 0xf8, !PT ;  /* 0x0000080016167812 */ /* 0x000fc400078ef815 */
[----:B------:R-:W-:Y:S02]  /*0360*/  SHF.R.S32.HI R23, RZ, 0x1e, R0 ;  /* 0x0000001eff177819 */ /* 0x000fe40000011400 */
[--C-:B------:R-:W-:Y:S02]  /*0370*/  SHF.R.U32.HI R25, RZ, 0x9, R13.reuse ;  /* 0x00000009ff197819 */ /* 0x100fe4000001160d */
[----:B------:R-:W-:Y:S02]  /*0380*/  SHF.R.U64 R21, R12, 0x13, R13 ;  /* 0x000000130c157819 */ /* 0x000fe4000000120d */
[----:B------:R-:W-:Y:S02]  /*0390*/  LOP3.LUT R20, R20, 0xfffffffe, RZ, 0xc0, !PT ;  /* 0xfffffffe14147812 */ /* 0x000fe400078ec0ff */
[----:B------:R-:W-:Y:S02]  /*03a0*/  LOP3.LUT R23, R23, 0xfffffffe, RZ, 0xc0, !PT ;  /* 0xfffffffe17177812 */ /* 0x000fe400078ec0ff */
[----:B------:R-:W-:-:S02]  /*03b0*/  LOP3.LUT R25, R25, 0x1, RZ, 0xc0, !PT ;  /* 0x0000000119197812 */ /* 0x000fc400078ec0ff */
[----:B------:R-:W-:Y:S02]  /*03c0*/  LOP3.LUT R24, R21, 0x1, RZ, 0xc0, !PT ;  /* 0x0000000115187812 */ /* 0x000fe400078ec0ff */
[----:B------:R-:W-:Y:S02]  /*03d0*/  IADD3 R17, P5, PT, R20, R17, RZ ;  /* 0x0000001114117210 */ /* 0x000fe40007fbe0ff */
[----:B------:R-:W-:Y:S02]  /*03e0*/  SHF.R.S32.HI R18, RZ, 0x1f, R18 ;  /* 0x0000001fff127819 */ /* 0x000fe40000011412 */
[----:B------:R-:W-:Y:S02]  /*03f0*/  SHF.R.U32.HI R20, RZ, 0xc, R13 ;  /* 0x0000000cff147819 */ /* 0x000fe4000001160d */
[----:B------:R-:W-:Y:S02]  /*0400*/  IADD3 R27, P3, PT, RZ, -R23, RZ ;  /* 0x80000017ff1b7210 */ /* 0x000fe40007f7e0ff */
[----:B------:R-:W-:-:S02]  /*0410*/  IADD3 R23, P0, PT, R24, R25, RZ ;  /* 0x0000001918177210 */ /* 0x000fc40007f1e0ff */
[----:B------:R-:W-:Y:S02]  /*0420*/  IADD3.X R25, PT, PT, R18, RZ, RZ, P1, P6 ;  /* 0x000000ff12197210 */ /* 0x000fe40000fec4ff */
[----:B------:R-:W-:Y:S02]  /*0430*/  LOP3.LUT R20, R20, 0x2, RZ, 0xc0, !PT ;  /* 0x0000000214147812 */ /* 0x000fe400078ec0ff */
[----:B------:R-:W-:Y:S02]  /*0440*/  LOP3.LUT R22, R22, 0x8000, R19, 0xf8, !PT ;  /* 0x0000800016167812 */ /* 0x000fe400078ef813 */
[--C-:B------:R-:W-:Y:S02]  /*0450*/  SHF.R.U32.HI R18, RZ, 0xf, R13.reuse ;  /* 0x0000000fff127819 */ /* 0x100fe4000001160d */
[--C-:B------:R-:W-:Y:S02]  /*0460*/  SHF.R.U64 R24, R12, 0x1d, R13.reuse ;  /* 0x0000001d0c187819 */ /* 0x100fe4000000120d */
[----:B------:R-:W-:-:S02]  /*0470*/  SHF.R.U32.HI R19, RZ, 0x18, R13 ;  /* 0x00000018ff137819 */ /* 0x000fc4000001160d */
[----:B------:R-:W-:Y:S01]  /*0480*/  ISETP.NE.U32.AND P1, PT, R20, R27, PT ;  /* 0x0000001b1400720c */ /* 0x000fe20003f25070 */
[----:B------:R-:W-:Y:S01]  /*0490*/  IMAD.SHL.U32 R27, R12, 0x4, RZ ;  /* 0x000000040c1b7824 */ /* 0x000fe200078e00ff */
[----:B------:R-:W-:Y:S02]  /*04a0*/  LOP3.LUT R21, R18, 0x1, R21, 0xc8, !PT ;  /* 0x0000000112157812 */ /* 0x000fe400078ec815 */
[----:B------:R-:W-:Y:S01]  /*04b0*/  LOP3.LUT R18, R24, R19, RZ, 0xfc, !PT ;  /* 0x0000001318127212 */ /* 0x000fe200078efcff */
[----:B------:R-:W-:Y:S02]  /*04c0*/  IMAD.SHL.U32 R19, R23, 0x2, RZ ;  /* 0x0000000217137824 */ /* 0x000fe400078e00ff */
[----:B------:R-:W-:Y:S01]  /*04d0*/  IMAD.X R24, RZ, RZ, RZ, P0 ;  /* 0x000000ffff187224 */ /* 0x000fe200000e06ff */
[----:B------:R-:W-:Y:S02]  /*04e0*/  LOP3.LUT R27, R27, 0x2000000, RZ, 0xc0, !PT ;  /* 0x020000001b1b7812 */ /* 0x000fe400078ec0ff */
[----:B------:R-:W-:-:S02]  /*04f0*/  SHF.R.U64 R20, R12, 0x12, R13 ;  /* 0x000000120c147819 */ /* 0x000fc4000000120d */
[----:B------:R-:W-:Y:S02]  /*0500*/  LOP3.LUT P0, RZ, R19, 0x2, R12, 0xf8, !PT ;  /* 0x0000000213ff7812 */ /* 0x000fe4000780f80c */
[----:B------:R-:W-:Y:S01]  /*0510*/  SHF.L.U64.HI R19, R23, 0x1, R24 ;  /* 0x0000000117137819 */ /* 0x000fe20000010218 */
[----:B------:R-:W-:Y:S01]  /*0520*/  IMAD.X R24, RZ, RZ, RZ, P4 ;  /* 0x000000ffff187224 */ /* 0x000fe200020e06ff */
[----:B------:R-:W-:Y:S02]  /*0530*/  LOP3.LUT R20, R27, 0x40000000, R20, 0xf8, !PT ;  /* 0x400000001b147812 */ /* 0x000fe400078ef814 */
[----:B------:R-:W-:Y:S02]  /*0540*/  SHF.R.S32.HI R0, RZ, 0x1f, R0 ;  /* 0x0000001fff007819 */ /* 0x000fe40000011400 */
[C---:B------:R-:W-:Y:S01]  /*0550*/  SHF.L.U64.HI R27, R8.reuse, 0x1c, R9 ;  /* 0x0000001c081b7819 */ /* 0x040fe20000010209 */
[----:B------:R-:W-:Y:S01]  /*0560*/  IMAD.SHL.U32 R23, R8, 0x1000, RZ ;  /* 0x0000100008177824 */ /* 0x000fe200078e00ff */
[----:B------:R-:W-:-:S02]  /*0570*/  LEA.HI.X.SX32 R16, R16, R25, 0x1, P5 ;  /* 0x0000001910107211 */ /* 0x000fc400028f0eff */
[----:B------:R-:W-:Y:S01]  /*0580*/  ISETP.GT.U32.AND.EX P2, PT, R24, RZ, PT, P2 ;  /* 0x000000ff1800720c */ /* 0x000fe20003f44120 */
[----:B------:R-:W-:Y:S01]  /*0590*/  IMAD.X R24, RZ, RZ, ~R0, P3 ;  /* 0x000000ffff187224 */ /* 0x000fe200018e0e00 */
[----:B------:R-:W-:Y:S02]  /*05a0*/  LOP3.LUT R22, R22, 0x400, R27, 0xf8, !PT ;  /* 0x0000040016167812 */ /* 0x000fe400078ef81b */
[----:B------:R-:W-:Y:S02]  /*05b0*/  SHF.L.U64.HI R25, R8, 0x1b, R9 ;  /* 0x0000001b08197819 */ /* 0x000fe40000010209 */
[----:B------:R-:W-:Y:S02]  /*05c0*/  LOP3.LUT R23, R20, 0x1000000, R23, 0xf8, !PT ;  /* 0x0100000014177812 */ /* 0x000fe400078ef817 */
[----:B------:R-:W-:Y:S02]  /*05d0*/  LOP3.LUT R0, R22, 0x200, R25, 0xf8, !PT ;  /* 0x0000020016007812 */ /* 0x000fe400078ef819 */
[----:B------:R-:W-:-:S02]  /*05e0*/  ISETP.NE.AND.EX P1, PT, RZ, R24, PT, P1 ;  /* 0x00000018ff00720c */ /* 0x000fc40003f25310 */
[----:B------:R-:W-:Y:S01]  /*05f0*/  ISETP.GT.U32.AND P3, PT, R17, 0x3, PT ;  /* 0x000000031100780c */ /* 0x000fe20003f64070 */
[----:B------:R-:W-:Y:S01]  /*0600*/  IMAD.SHL.U32 R18, R18, 0x4000000, RZ ;  /* 0x0400000012127824 */ /* 0x000fe200078e00ff */
[----:B-----5:R-:W-:Y:S02]  /*0610*/  LOP3.LUT R17, R23, R14, RZ, 0xfc, !PT ;  /* 0x0000000e17117212 */ /* 0x020fe400078efcff */
[----:B------:R-:W-:Y:S02]  /*0620*/  LOP3.LUT R15, R21, R0, R15, 0xfe, !PT ;  /* 0x00000000150f7212 */ /* 0x000fe400078efe0f */
[----:B------:R-:W-:Y:S02]  /*0630*/  SEL R14, RZ, 0x2000, !P2 ;  /* 0x00002000ff0e7807 */ /* 0x000fe40005000000 */
[----:B------:R-:W-:Y:S02]  /*0640*/  SEL R0, RZ, 0x4000, !P1 ;  /* 0x00004000ff007807 */ /* 0x000fe40004800000 */
[----:B------:R-:W-:-:S02]  /*0650*/  ISETP.GT.U32.AND.EX P1, PT, R16, RZ, PT, P3 ;  /* 0x000000ff1000720c */ /* 0x000fc40003f24130 */
[----:B------:R-:W-:Y:S02]  /*0660*/  LOP3.LUT P0, RZ, R19, RZ, RZ, 0xfc, P0 ;  /* 0x000000ff13ff7212 */ /* 0x000fe4000000fcff */
[----:B------:R-:W-:Y:S02]  /*0670*/  LOP3.LUT R15, R0, R15, R14, 0xfe, !PT ;  /* 0x0000000f000f7212 */ /* 0x000fe400078efe0e */
[----:B------:R-:W-:Y:S02]  /*0680*/  LOP3.LUT R17, R17, 0x4000000, R18, 0xf8, !PT ;  /* 0x0400000011117812 */ /* 0x000fe400078ef812 */
[----:B------:R-:W-:Y:S02]  /*0690*/  SEL R0, RZ, 0x20000000, !P1 ;  /* 0x20000000ff007807 */ /* 0x000fe40004800000 */
[----:B------:R-:W-:Y:S02]  /*06a0*/  SEL R14, RZ, 0x1000, !P0 ;  /* 0x00001000ff0e7807 */ /* 0x000fe40004000000 */
[----:B------:R-:W-:-:S02]  /*06b0*/  LOP3.LUT R0, R12, R17, R0, 0xfe, !PT ;  /* 0x000000110c007212 */ /* 0x000fc400078efe00 */
[----:B------:R-:W-:Y:S02]  /*06c0*/  LOP3.LUT R12, R13, R15, R14, 0xfe, !PT ;  /* 0x0000000f0d0c7212 */ /* 0x000fe400078efe0e */
[----:B---3--:R-:W-:Y:S02]  /*06d0*/  LOP3.LUT R8, R2, R8, RZ, 0xfc, !PT ;  /* 0x0000000802087212 */ /* 0x008fe400078efcff */
[----:B------:R-:W-:Y:S02]  /*06e0*/  LOP3.LUT R9, R3, R9, RZ, 0xfc, !PT ;  /* 0x0000000903097212 */ /* 0x000fe400078efcff */
[----:B------:R-:W-:Y:S02]  /*06f0*/  LOP3.LUT R6, R10, R6, RZ, 0xfc, !PT ;  /* 0x000000060a067212 */ /* 0x000fe400078efcff */
[----:B------:R-:W-:Y:S02]  /*0700*/  LOP3.LUT R7, R11, R7, RZ, 0xfc, !PT ;  /* 0x000000070b077212 */ /* 0x000fe400078efcff */
[----:B------:R-:W-:-:S02]  /*0710*/  LOP3.LUT R2, R0, 0x88000000, RZ, 0xfc, !PT ;  /* 0x8800000000027812 */ /* 0x000fc400078efcff */
[----:B------:R-:W-:Y:S01]  /*0720*/  LOP3.LUT R3, R12, 0x6, RZ, 0xfc, !PT ;  /* 0x000000060c037812 */ /* 0x000fe200078efcff */
[----:B------:R-:W-:Y:S04]  /*0730*/  STG.E.64 desc[UR4][R4.64+0x8], R8 ;  /* 0x0000080804007986 */ /* 0x000fe8000c101b04 */
[----:B------:R-:W-:Y:S04]  /*0740*/  STG.E.64 desc[UR4][R4.64+0x10], R6 ;  /* 0x0000100604007986 */ /* 0x000fe8000c101b04 */
[----:B------:R-:W-:Y:S01]  /*0750*/  STG.E.64 desc[UR4][R4.64], R2 ;  /* 0x0000000204007986 */ /* 0x000fe2000c101b04 */
[----:B------:R-:W-:Y:S05]  /*0760*/  EXIT ;  /* 0x000000000000794d */ /* 0x000fea0003800000 */
.L_x_19:
        /* <DEDUP_REMOVED lines=9> */
.L_x_73:


//--------------------- .text._Z19passo_tlf_15_parte1P10ulonglong3S0_y --------------------------
	.section	.text._Z19passo_tlf_15_parte1P10ulonglong3S0_y,"ax",@progbits
	.align	128
        .global         _Z19passo_tlf_15_parte1P10ulonglong3S0_y
        .type           _Z19passo_tlf_15_parte1P10ulonglong3S0_y,@function
        .size           _Z19passo_tlf_15_parte1P10ulonglong3S0_y,(.L_x_74 - _Z19passo_tlf_15_parte1P10ulonglong3S0_y)
        .other          _Z19passo_tlf_15_parte1P10ulonglong3S0_y,@"STO_CUDA_ENTRY STV_DEFAULT"
_Z19passo_tlf_15_parte1P10ulonglong3S0_y:
.text._Z19passo_tlf_15_parte1P10ulonglong3S0_y:
        /* <DEDUP_REMOVED lines=20> */
[C---:B--2---:R-:W-:Y:S01]  /*0140*/  IMAD.SHL.U32 R2, R14.reuse, 0x10, RZ ;  /* 0x000000100e027824 */ /* 0x044fe200078e00ff */
[--C-:B------:R-:W-:Y:S01]  /*0150*/  SHF.R.U32.HI R21, RZ, 0x15, R15.reuse ;  /* 0x00000015ff157819 */ /* 0x100fe2000001160f */
[----:B------:R-:W-:Y:S01]  /*0160*/  IMAD.SHL.U32 R3, R14, 0x1000000, RZ ;  /* 0x010000000e037824 */ /* 0x000fe200078e00ff */
[----:B------:R-:W-:Y:S01]  /*0170*/  SHF.R.U32.HI R7, RZ, 0x1e, R15 ;  /* 0x0000001eff077819 */ /* 0x000fe2000001160f */
[----:B----4-:R-:W-:Y:S01]  /*0180*/  IMAD.SHL.U32 R24, R10, 0x1000000, RZ ;  /* 0x010000000a187824 */ /* 0x010fe200078e00ff */
[----:B------:R-:W-:-:S02]  /*0190*/  SHF.R.S32.HI R25, RZ, 0x1e, R2 ;  /* 0x0000001eff197819 */ /* 0x000fc40000011402 */
[----:B------:R-:W-:Y:S02]  /*01a0*/  SHF.R.S32.HI R6, RZ, 0x1e, R3 ;  /* 0x0000001eff067819 */ /* 0x000fe40000011403 */
[----:B------:R-:W-:Y:S02]  /*01b0*/  LOP3.LUT R25, R25, 0xfffffffe, RZ, 0xc0, !PT ;  /* 0xfffffffe19197812 */ /* 0x000fe400078ec0ff */
[----:B------:R-:W-:Y:S02]  /*01c0*/  LOP3.LUT R6, R6, 0xfffffffe, RZ, 0xc0, !PT ;  /* 0xfffffffe06067812 */ /* 0x000fe400078ec0ff */
[--C-:B------:R-:W-:Y:S02]  /*01d0*/  SHF.R.U32.HI R4, RZ, 0xa, R15.reuse ;  /* 0x0000000aff047819 */ /* 0x100fe4000001160f */
[----:B------:R-:W-:Y:S02]  /*01e0*/  SHF.R.U32.HI R0, RZ, 0x16, R15 ;  /* 0x00000016ff007819 */ /* 0x000fe4000001160f */
[----:B------:R-:W-:-:S02]  /*01f0*/  LOP3.LUT R21, R21, 0x400, RZ, 0xc0, !PT ;  /* 0x0000040015157812 */ /* 0x000fc400078ec0ff */
[----:B------:R-:W-:Y:S01]  /*0200*/  IADD3 R25, P0, P2, R6, R25, R7 ;  /* 0x0000001906197210 */ /* 0x000fe20007a1e007 */
[----:B------:R-:W-:Y:S01]  /*0210*/  IMAD.SHL.U32 R6, R14, 0x2, RZ ;  /* 0x000000020e067824 */ /* 0x000fe200078e00ff */
[----:B------:R-:W-:Y:S02]  /*0220*/  LOP3.LUT R4, R4, 0x2, RZ, 0xc0, !PT ;  /* 0x0000000204047812 */ /* 0x000fe400078ec0ff */
[----:B------:R-:W-:Y:S02]  /*0230*/  LOP3.LUT R21, R21, 0x200, R0, 0xf8, !PT ;  /* 0x0000020015157812 */ /* 0x000fe400078ef800 */
[----:B------:R-:W-:Y:S02]  /*0240*/  IADD3 R4, P3, PT, R4, R7, RZ ;  /* 0x0000000704047210 */ /* 0x000fe40007f7e0ff */
[----:B------:R-:W-:Y:S02]  /*0250*/  SHF.R.S32.HI R20, RZ, 0x1f, R2 ;  /* 0x0000001fff147819 */ /* 0x000fe40000011402 */
[----:B------:R-:W-:Y:S01]  /*0260*/  SHF.R.S32.HI R3, RZ, 0x1f, R3 ;  /* 0x0000001fff037819 */ /* 0x000fe20000011403 */
[----:B------:R-:W-:Y:S01]  /*0270*/  IMAD.X R19, RZ, RZ, RZ, P3 ;  /* 0x000000ffff137224 */ /* 0x000fe200018e06ff */
[----:B------:R-:W-:-:S02]  /*0280*/  SHF.R.U64 R18, R14, 0x1a, R15 ;  /* 0x0000001a0e127819 */ /* 0x000fc4000000120f */
[----:B------:R-:W-:Y:S02]  /*0290*/  LOP3.LUT R21, R21, 0x20, R6, 0xf8, !PT ;  /* 0x0000002015157812 */ /* 0x000fe400078ef806 */
[----:B------:R-:W-:Y:S02]  /*02a0*/  ISETP.GT.U32.AND P1, PT, R4, 0x1, PT ;  /* 0x000000010400780c */ /* 0x000fe40003f24070 */
[----:B------:R-:W-:Y:S01]  /*02b0*/  IADD3.X R3, PT, PT, R3, R20, RZ, P0, P2 ;  /* 0x0000001403037210 */ /* 0x000fe200007e44ff */
[----:B------:R-:W-:Y:S01]  /*02c0*/  IMAD.SHL.U32 R20, R10, 0x200000, RZ ;  /* 0x002000000a147824 */ /* 0x000fe200078e00ff */
[C-C-:B------:R-:W-:Y:S02]  /*02d0*/  SHF.R.U64 R0, R14.reuse, 0x1d, R15.reuse ;  /* 0x0000001d0e007819 */ /* 0x140fe4000000120f */
[C-C-:B------:R-:W-:Y:S02]  /*02e0*/  SHF.R.U64 R5, R14.reuse, 0x18, R15.reuse ;  /* 0x000000180e057819 */ /* 0x140fe4000000120f */
[----:B------:R-:W-:-:S02]  /*02f0*/  SHF.R.U64 R4, R14, 0x19, R15 ;  /* 0x000000190e047819 */ /* 0x000fc4000000120f */
[----:B------:R-:W-:Y:S02]  /*0300*/  LOP3.LUT R21, R21, 0x10, R18, 0xf8, !PT ;  /* 0x0000001015157812 */ /* 0x000fe400078ef812 */
[----:B------:R-:W-:Y:S02]  /*0310*/  LOP3.LUT R0, R0, R18, RZ, 0xfc, !PT ;  /* 0x0000001200007212 */ /* 0x000fe400078efcff */
[----:B------:R-:W-:Y:S02]  /*0320*/  LOP3.LUT R2, R5, R4, RZ, 0xfc, !PT ;  /* 0x0000000405027212 */ /* 0x000fe400078efcff */
[----:B------:R-:W-:Y:S02]  /*0330*/  LOP3.LUT R21, R21, 0x40, R6, 0xf8, !PT ;  /* 0x0000004015157812 */ /* 0x000fe400078ef806 */
[--C-:B------:R-:W-:Y:S02]  /*0340*/  SHF.R.U32.HI R6, RZ, 0x14, R15.reuse ;  /* 0x00000014ff067819 */ /* 0x100fe4000001160f */
[----:B------:R-:W-:-:S02]  /*0350*/  SHF.R.U32.HI R5, RZ, 0xd, R15 ;  /* 0x0000000dff057819 */ /* 0x000fc4000001160f */
[----:B------:R-:W-:Y:S02]  /*0360*/  SHF.R.U32.HI R4, RZ, 0x9, R15 ;  /* 0x00000009ff047819 */ /* 0x000fe4000001160f */
[----:B------:R-:W-:Y:S02]  /*0370*/  SHF.R.S32.HI R18, RZ, 0x1e, R20 ;  /* 0x0000001eff127819 */ /* 0x000fe40000011414 */
[----:B------:R-:W-:Y:S02]  /*0380*/  ISETP.GT.U32.AND.EX P1, PT, R19, RZ, PT, P1 ;  /* 0x000000ff1300720c */ /* 0x000fe40003f24110 */
[----:B------:R-:W-:Y:S02]  /*0390*/  LOP3.LUT R21, R21, 0x800, R6, 0xf8, !PT ;  /* 0x0000080015157812 */ /* 0x000fe400078ef806 */
[----:B------:R-:W-:Y:S02]  /*03a0*/  LOP3.LUT R5, R5, 0x2, RZ, 0xc0, !PT ;  /* 0x0000000205057812 */ /* 0x000fe400078ec0ff */
[----:B------:R-:W-:-:S02]  /*03b0*/  LOP3.LUT R22, R4, 0x2, RZ, 0xc0, !PT ;  /* 0x0000000204167812 */ /* 0x000fc400078ec0ff */
[----:B------:R-:W-:Y:S02]  /*03c0*/  LOP3.LUT R18, R18, 0xfffffffe, RZ, 0xc0, !PT ;  /* 0xfffffffe12127812 */ /* 0x000fe400078ec0ff */
[C-C-:B------:R-:W-:Y:S02]  /*03d0*/  SHF.R.U64 R6, R14.reuse, 0x9, R15.reuse ;  /* 0x000000090e067819 */ /* 0x140fe4000000120f */
[----:B------:R-:W-:Y:S02]  /*03e0*/  SHF.R.U64 R19, R14, 0x8, R15 ;  /* 0x000000080e137819 */ /* 0x000fe4000000120f */
[----:B------:R-:W-:Y:S02]  /*03f0*/  SHF.R.S32.HI R26, RZ, 0x1e, R24 ;  /* 0x0000001eff1a7819 */ /* 0x000fe40000011418 */
[----:B------:R-:W-:Y:S02]  /*0400*/  IADD3 R18, P2, P3, R18, R22, R5 ;  /* 0x0000001612127210 */ /* 0x000fe40007b5e005 */
[----:B------:R-:W-:-:S02]  /*0410*/  SHF.R.U32.HI R5, RZ, 0xf, R15 ;  /* 0x0000000fff057819 */ /* 0x000fc4000001160f */
[----:B------:R-:W-:Y:S02]  /*0420*/  LOP3.LUT R19, R19, R6, RZ, 0xfc, !PT ;  /* 0x0000000613137212 */ /* 0x000fe400078efcff */
[----:B------:R-:W-:Y:S02]  /*0430*/  LOP3.LUT R23, R6, 0x2, RZ, 0xc0, !PT ;  /* 0x0000000206177812 */ /* 0x000fe400078ec0ff */
[----:B------:R-:W-:Y:S01]  /*0440*/  SHF.R.U64 R6, R14, 0x6, R15 ;  /* 0x000000060e067819 */ /* 0x000fe2000000120f */
[----:B------:R-:W-:Y:S01]  /*0450*/  IMAD.SHL.U32 R19, R19, 0x2000, RZ ;  /* 0x0000200013137824 */ /* 0x000fe200078e00ff */
[----:B------:R-:W-:Y:S02]  /*0460*/  LOP3.LUT R26, R26, 0xfffffffe, RZ, 0xc0, !PT ;  /* 0xfffffffe1a1a7812 */ /* 0x000fe400078ec0ff */
[----:B------:R-:W-:Y:S02]  /*0470*/  LOP3.LUT R22, R7, 0x2, RZ, 0xc0, !PT ;  /* 0x0000000207167812 */ /* 0x000fe400078ec0ff */
[----:B------:R-:W-:-:S02]  /*0480*/  LOP3.LUT R4, R5, R4, RZ, 0xfc, !PT ;  /* 0x0000000405047212 */ /* 0x000fc400078efcff */
[----:B------:R-:W-:Y:S02]  /*0490*/  LOP3.LUT R5, R5, R6, RZ, 0xfc, !PT ;  /* 0x0000000605057212 */ /* 0x000fe400078efcff */
[C---:B------:R-:W-:Y:S02]  /*04a0*/  IADD3 R6, P6, P5, R26.reuse, R23, R22 ;  /* 0x000000171a067210 */ /* 0x040fe40007dde016 */
[----:B------:R-:W-:Y:S02]  /*04b0*/  IADD3 R7, P0, PT, R26, R7, RZ ;  /* 0x000000071a077210 */ /* 0x000fe40007f1e0ff */
[--C-:B------:R-:W-:Y:S02]  /*04c0*/  SHF.R.U64 R22, R14, 0x11, R15.reuse ;  /* 0x000000110e167819 */ /* 0x100fe4000000120f */
[----:B------:R-:W-:Y:S02]  /*04d0*/  SHF.R.U32.HI R26, RZ, 0x2, R15 ;  /* 0x00000002ff1a7819 */ /* 0x000fe4000001160f */
[----:B------:R-:W-:-:S02]  /*04e0*/  SHF.R.U64 R23, R10, 0xb, R11 ;  /* 0x0000000b0a177819 */ /* 0x000fc4000000120b */
[----:B------:R-:W-:Y:S02]  /*04f0*/  LOP3.LUT R21, R21, 0x80000, R22, 0xf8, !PT ;  /* 0x0008000015157812 */ /* 0x000fe400078ef816 */
[----:B------:R-:W-:Y:S02]  /*0500*/  LOP3.LUT R22, R23, R26, RZ, 0xfc, !PT ;  /* 0x0000001a17167212 */ /* 0x000fe400078efcff */
[C-C-:B------:R-:W-:Y:S02]  /*0510*/  SHF.R.U64 R27, R14.reuse, 0x14, R15.reuse ;  /* 0x000000140e1b7819 */ /* 0x140fe4000000120f */
[----:B------:R-:W-:Y:S02]  /*0520*/  SHF.R.U64 R23, R14, 0xd, R15 ;  /* 0x0000000d0e177819 */ /* 0x000fe4000000120f */
[----:B------:R-:W-:Y:S02]  /*0530*/  SHF.R.S32.HI R26, RZ, 0x1f, R20 ;  /* 0x0000001fff1a7819 */ /* 0x000fe40000011414 */
[----:B------:R-:W-:-:S02]  /*0540*/  LOP3.LUT R27, R27, 0x2, RZ, 0xc0, !PT ;  /* 0x000000021b1b7812 */ /* 0x000fc400078ec0ff */
[----:B------:R-:W-:Y:S02]  /*0550*/  LOP3.LUT R20, R23, 0x2, RZ, 0xc0, !PT ;  /* 0x0000000217147812 */ /* 0x000fe400078ec0ff */
[----:B---3--:R-:W-:Y:S02]  /*0560*/  LOP3.LUT R12, R21, R12, RZ, 0xfc, !PT ;  /* 0x0000000c150c7212 */ /* 0x008fe400078efcff */
[----:B------:R-:W-:Y:S02]  /*0570*/  IADD3 R20, P4, PT, R20, R27, RZ ;  /* 0x0000001b14147210 */ /* 0x000fe40007f9e0ff */
[----:B------:R-:W-:Y:S01]  /*0580*/  IADD3.X R23, PT, PT, R26, RZ, RZ, P2, P3 ;  /* 0x000000ff1a177210 */ /* 0x000fe200017e64ff */
[----:B------:R-:W-:Y:S01]  /*0590*/  IMAD.SHL.U32 R26, R14, 0x10000000, RZ ;  /* 0x100000000e1a7824 */ /* 0x000fe200078e00ff */
[----:B------:R-:W-:Y:S01]  /*05a0*/  ISETP.GT.U32.AND P3, PT, R20, 0x3, PT ;  /* 0x000000031400780c */ /* 0x000fe20003f64070 */
[----:B------:R-:W-:Y:S01]  /*05b0*/  IMAD.X R28, RZ, RZ, RZ, P4 ;  /* 0x000000ffff1c7224 */ /* 0x000fe200020e06ff */
[----:B------:R-:W-:-:S02]  /*05c0*/  LOP3.LUT R12, R12, 0x2000, R19, 0xf8, !PT ;  /* 0x000020000c0c7812 */ /* 0x000fc400078ef813 */
[----:B------:R-:W-:Y:S01]  /*05d0*/  ISETP.GT.U32.AND P2, PT, R18, 0x5, PT ;  /* 0x000000051200780c */ /* 0x000fe20003f44070 */
[C---:B------:R-:W-:Y:S01]  /*05e0*/  IMAD.SHL.U32 R18, R14.reuse, 0x20, RZ ;  /* 0x000000200e127824 */ /* 0x040fe200078e00ff */
[--C-:B------:R-:W-:Y:S02]  /*05f0*/  SHF.R.U32.HI R20, RZ, 0xe, R15.reuse ;  /* 0x0000000eff147819 */ /* 0x100fe4000001160f */
[----:B------:R-:W-:Y:S02]  /*0600*/  SHF.R.U64 R19, R14, 0x13, R15 ;  /* 0x000000130e137819 */ /* 0x000fe4000000120f */
[----:B------:R-:W-:Y:S02]  /*0610*/  SHF.R.S32.HI R24, RZ, 0x1f, R24 ;  /* 0x0000001fff187819 */ /* 0x000fe40000011418 */
[----:B------:R-:W-:Y:S02]  /*0620*/  LOP3.LUT R20, R20, 0x1, RZ, 0xc0, !PT ;  /* 0x0000000114147812 */ /* 0x000fe400078ec0ff */
[----:B------:R-:W-:Y:S01]  /*0630*/  LOP3.LUT R19, R19, 0x1, RZ, 0xc0, !PT ;  /* 0x0000000113137812 */ /* 0x000fe200078ec0ff */
[----:B------:R-:W-:Y:S01]  /*0640*/  IMAD.X R27, RZ, RZ, R24, P0 ;  /* 0x000000ffff1b7224 */ /* 0x000fe200000e0618 */
[----:B------:R-:W-:-:S02]  /*0650*/  SHF.R.S32.HI R18, RZ, 0x1f, R18 ;  /* 0x0000001fff127819 */ /* 0x000fc40000011412 */
[----:B------:R-:W-:Y:S02]  /*0660*/  IADD3 R19, P0, PT, R19, R20, RZ ;  /* 0x0000001413137210 */ /* 0x000fe40007f1e0ff */
[----:B------:R-:W-:-:S03]  /*0670*/  LOP3.LUT R18, R18, 0x6, RZ, 0xc0, !PT ;  /* 0x0000000612127812 */ /* 0x000fc600078ec0ff */
[----:B------:R-:W-:Y:S01]  /*0680*/  IMAD.X R20, RZ, RZ, RZ, P0 ;  /* 0x000000ffff147224 */ /* 0x000fe200000e06ff */
[----:B------:R-:W-:-:S04]  /*0690*/  LEA R18, P0, R19, R18, 0x1 ;  /* 0x0000001213127211 */ /* 0x000fc800078008ff */
[----:B------:R-:W-:Y:S02]  /*06a0*/  LEA.HI.X R19, R19, RZ, R20, 0x1, P0 ;  /* 0x000000ff13137211 */ /* 0x000fe400000f0c14 */
[----:B------:R-:W-:Y:S01]  /*06b0*/  ISETP.GT.U32.AND P0, PT, R18, 0x3, PT ;  /* 0x000000031200780c */ /* 0x000fe20003f04070 */
[----:B------:R-:W5:Y:S01]  /*06c0*/  LDG.E.64 R20, desc[UR4][R8.64+0x10] ;  /* 0x0000100408147981 */ /* 0x000f62000c1e1b00 */
[----:B------:R-:W-:Y:S02]  /*06d0*/  SHF.R.S32.HI R18, RZ, 0x1e, R26 ;  /* 0x0000001eff127819 */ /* 0x000fe4000001141a */
[----:B------:R-:W-:Y:S02]  /*06e0*/  ISETP.GT.U32.AND.EX P0, PT, R19, RZ, PT, P0 ;  /* 0x000000ff1300720c */ /* 0x000fe40003f04100 */
[----:B------:R-:W-:-:S04]  /*06f0*/  LOP3.LUT R18, R18, 0xfffffffe, RZ, 0xc0, !PT ;  /* 0xfffffffe12127812 */ /* 0x000fc800078ec0ff */
[----:B------:R-:W-:Y:S02]  /*0700*/  IADD3 R25, P4, PT, R18, R25, RZ ;  /* 0x0000001912197210 */ /* 0x000fe40007f9e0ff */
[----:B------:R-:W2:Y:S01]  /*0710*/  LDG.E.64 R18, desc[UR4][R8.64+0x8] ;  /* 0x0000080408127981 */ /* 0x000ea2000c1e1b00 */
[----:B------:R-:W-:-:S05]  /*0720*/  IMAD.SHL.U32 R29, R2, 0x8000, RZ ;  /* 0x00008000021d7824 */ /* 0x000fca00078e00ff */
[----:B------:R-:W-:Y:S01]  /*0730*/  LOP3.LUT R12, R12, 0x8000, R29, 0xf8, !PT ;  /* 0x000080000c0c7812 */ /* 0x000fe200078ef81d */
[----:B------:R-:W-:-:S05]  /*0740*/  IMAD.U32 R29, R0, 0x10000, RZ ;  /* 0x00010000001d7824 */ /* 0x000fca00078e00ff */
[----:B------:R-:W-:Y:S01]  /*0750*/  LOP3.LUT R0, R12, 0x10000, R29, 0xf8, !PT ;  /* 0x000100000c007812 */ /* 0x000fe200078ef81d */
[----:B------:R-:W-:Y:S02]  /*0760*/  IMAD.SHL.U32 R29, R4, 0x20000, RZ ;  /* 0x00020000041d7824 */ /* 0x000fe400078e00ff */
[----:B------:R-:W-:-:S03]  /*0770*/  IMAD.SHL.U32 R5, R5, 0x40000, RZ ;  /* 0x0004000005057824 */ /* 0x000fc600078e00ff */
[----:B------:R-:W-:-:S04]  /*0780*/  LOP3.LUT R0, R0, 0x20000, R29, 0xf8, !PT ;  /* 0x0002000000007812 */ /* 0x000fc800078ef81d */
[----:B------:R-:W-:Y:S01]  /*0790*/  LOP3.LUT R0, R0, 0x40000, R5, 0xf8, !PT ;  /* 0x0004000000007812 */ /* 0x000fe200078ef805 */
[----:B------:R-:W-:Y:S01]  /*07a0*/  IMAD.SHL.U32 R5, R22, 0x4000, RZ ;  /* 0x0000400016057824 */ /* 0x000fe200078e00ff */
[----:B------:R-:W-:Y:S02]  /*07b0*/  ISETP.GT.U32.AND.EX P3, PT, R28, RZ, PT, P3 ;  /* 0x000000ff1c00720c */ /* 0x000fe40003f64130 */
[----:B------:R-:W-:Y:S02]  /*07c0*/  SEL R2, RZ, 0x100, !P1 ;  /* 0x00000100ff027807 */ /* 0x000fe40004800000 */
[----:B------:R-:W-:Y:S02]  /*07d0*/  ISETP.GT.U32.AND P1, PT, R7, 0x1, PT ;  /* 0x000000010700780c */ /* 0x000fe40003f24070 */
[----:B------:R-:W-:Y:S02]  /*07e0*/  LOP3.LUT R0, R0, 0x4000, R5, 0xf8, !PT ;  /* 0x0000400000007812 */ /* 0x000fe400078ef805 */
[----:B------:R-:W-:-:S02]  /*07f0*/  SEL R5, RZ, 0x400000, !P3 ;  /* 0x00400000ff057807 */ /* 0x000fc40005800000 */
[----:B------:R-:W-:Y:S02]  /*0800*/  ISETP.GT.U32.AND.EX P2, PT, R23, RZ, PT, P2 ;  /* 0x000000ff1700720c */ /* 0x000fe40003f44120 */
[----:B------:R-:W-:Y:S02]  /*0810*/  ISETP.GT.U32.AND.EX P1, PT, R27, RZ, PT, P1 ;  /* 0x000000ff1b00720c */ /* 0x000fe40003f24110 */
[----:B------:R-:W-:Y:S02]  /*0820*/  ISETP.GT.U32.AND P3, PT, R6, 0x3, PT ;  /* 0x000000030600780c */ /* 0x000fe40003f64070 */
[----:B------:R-:W-:Y:S02]  /*0830*/  IADD3.X R24, PT, PT, R24, RZ, RZ, P6, P5 ;  /* 0x000000ff18187210 */ /* 0x000fe400037ea4ff */
[----:B------:R-:W-:Y:S02]  /*0840*/  LOP3.LUT R0, R5, R0, R2, 0xfe, !PT ;  /* 0x0000000005007212 */ /* 0x000fe400078efe02 */
[----:B------:R-:W-:-:S02]  /*0850*/  SEL R5, RZ, 0x2, !P2 ;  /* 0x00000002ff057807 */ /* 0x000fc40005000000 */
[----:B------:R-:W-:Y:S02]  /*0860*/  SEL R2, RZ, 0x1, !P1 ;  /* 0x00000001ff027807 */ /* 0x000fe40004800000 */
[----:B------:R-:W-:Y:S02]  /*0870*/  ISETP.GT.U32.AND.EX P3, PT, R24, RZ, PT, P3 ;  /* 0x000000ff1800720c */ /* 0x000fe40003f64130 */
[----:B------:R-:W-:Y:S02]  /*0880*/  LEA.HI.X.SX32 R26, R26, R3, 0x1, P4 ;  /* 0x000000031a1a7211 */ /* 0x000fe400020f0eff */
[----:B------:R-:W-:Y:S02]  /*0890*/  ISETP.GT.U32.AND P1, PT, R25, 0x1, PT ;  /* 0x000000011900780c */ /* 0x000fe40003f24070 */
[----:B------:R-:W-:Y:S02]  /*08a0*/  LOP3.LUT R3, R5, R0, R2, 0xfe, !PT ;  /* 0x0000000005037212 */ /* 0x000fe400078efe02 */
[----:B------:R-:W-:-:S02]  /*08b0*/  SEL R0, RZ, 0x200000, !P0 ;  /* 0x00200000ff007807 */ /* 0x000fc40004000000 */
[----:B------:R-:W-:Y:S02]  /*08c0*/  SEL R2, RZ, 0x1000, !P3 ;  /* 0x00001000ff027807 */ /* 0x000fe40005800000 */
[----:B------:R-:W-:Y:S02]  /*08d0*/  ISETP.GT.U32.AND.EX P0, PT, R26, RZ, PT, P1 ;  /* 0x000000ff1a00720c */ /* 0x000fe40003f04110 */
[----:B------:R-:W-:Y:S02]  /*08e0*/  LOP3.LUT R3, R0, R3, R2, 0xfe, !PT ;  /* 0x0000000300037212 */ /* 0x000fe400078efe02 */
[----:B------:R-:W-:-:S04]  /*08f0*/  SEL R0, RZ, 0x4, !P0 ;  /* 0x00000004ff007807 */ /* 0x000fc80004000000 */
[----:B------:R-:W-:Y:S02]  /*0900*/  LOP3.LUT R0, R14, R3, R0, 0xfe, !PT ;  /* 0x000000030e007212 */ /* 0x000fe400078efe00 */
[----:B------:R-:W-:Y:S02]  /*0910*/  LOP3.LUT R13, R13, R15, RZ, 0xfc, !PT ;  /* 0x0000000f0d0d7212 */ /* 0x000fe400078efcff */
[----:B------:R-:W-:-:S05]  /*0920*/  LOP3.LUT R12, R0, 0x900088, RZ, 0xfc, !PT ;  /* 0x00900088000c7812 */ /* 0x000fca00078efcff */
        /* <DEDUP_REMOVED lines=8> */
.L_x_20:
        /* <DEDUP_REMOVED lines=13> */
.L_x_74:


//--------------------- .text._Z20passo_bool_15_parte3P10ulonglong3S0_y --------------------------
	.section	.text._Z20passo_bool_15_parte3P10ulonglong3S0_y,"ax",@progbits
	.align	128
        .global         _Z20passo_bool_15_parte3P10ulonglong3S0_y
        .type           _Z20passo_bool_15_parte3P10ulonglong3S0_y,@function
        .size           _Z20passo_bool_15_parte3P10ulonglong3S0_y,(.L_x_75 - _Z20passo_bool_15_parte3P10ulonglong3S0_y)
        .other          _Z20passo_bool_15_parte3P10ulonglong3S0_y,@"STO_CUDA_ENTRY STV_DEFAULT"
_Z20passo_bool_15_parte3P10ulonglong3S0_y:
.text._Z20passo_bool_15_parte3P10ulonglong3S0_y:
        /* <DEDUP_REMOVED lines=18> */
[----:B------:R-:W3:Y:S01]  /*0120*/  LDG.E.64 R12, desc[UR4][R12.64+0x10] ;  /* 0x000010040c0c7981 */ /* 0x000ee2000c1e1b00 */
[--C-:B--2---:R-:W-:Y:S02]  /*0130*/  SHF.R.U64 R0, R2, 0x1a, R3.reuse ;  /* 0x0000001a02007819 */ /* 0x104fe40000001203 */
[--C-:B------:R-:W-:Y:S02]  /*0140*/  SHF.R.U32.HI R23, RZ, 0x16, R3.reuse ;  /* 0x00000016ff177819 */ /* 0x100fe40000011603 */
[--C-:B------:R-:W-:Y:S01]  /*0150*/  SHF.R.U32.HI R8, RZ, 0x1, R3.reuse ;  /* 0x00000001ff087819 */ /* 0x100fe20000011603 */
[----:B----4-:R-:W-:Y:S01]  /*0160*/  IMAD.SHL.U32 R11, R6, 0x2000, RZ ;  /* 0x00002000060b7824 */ /* 0x010fe200078e00ff */
[----:B------:R-:W-:Y:S02]  /*0170*/  LOP3.LUT R23, R23, R0, RZ, 0xc, !PT ;  /* 0x0000000017177212 */ /* 0x000fe400078e0cff */
[----:B------:R-:W-:Y:S02]  /*0180*/  LOP3.LUT R8, R8, 0x100000, RZ, 0xc0, !PT ;  /* 0x0010000008087812 */ /* 0x000fe400078ec0ff */
[----:B------:R-:W-:Y:S01]  /*0190*/  SHF.R.U64 R9, R2, 0x11, R3 ;  /* 0x0000001102097819 */ /* 0x000fe20000001203 */
[----:B------:R-:W-:Y:S01]  /*01a0*/  IMAD.SHL.U32 R23, R23, 0x200000, RZ ;  /* 0x0020000017177824 */ /* 0x000fe200078e00ff */
[----:B------:R-:W-:-:S02]  /*01b0*/  LOP3.LUT R8, R8, 0x80000, R11, 0xf8, !PT ;  /* 0x0008000008087812 */ /* 0x000fc400078ef80b */
[----:B------:R-:W-:Y:S02]  /*01c0*/  SHF.R.U32.HI R22, RZ, 0x1e, R3 ;  /* 0x0000001eff167819 */ /* 0x000fe40000011603 */
[----:B------:R-:W-:Y:S02]  /*01d0*/  LOP3.LUT R23, R8, 0x200000, R23, 0xf8, !PT ;  /* 0x0020000008177812 */ /* 0x000fe400078ef817 */
[----:B------:R-:W-:Y:S02]  /*01e0*/  LOP3.LUT R22, R9, R22, RZ, 0xc0, !PT ;  /* 0x0000001609167212 */ /* 0x000fe400078ec0ff */
[----:B------:R-:W2:Y:S01]  /*01f0*/  LDG.E.64 R8, desc[UR4][R4.64] ;  /* 0x0000000404087981 */ /* 0x000ea2000c1e1b00 */
[C-C-:B------:R-:W-:Y:S02]  /*0200*/  SHF.R.U64 R17, R2.reuse, 0xd, R3.reuse ;  /* 0x0000000d02117819 */ /* 0x140fe40000001203 */
[--C-:B------:R-:W-:Y:S02]  /*0210*/  SHF.R.U32.HI R16, RZ, 0x1f, R3.reuse ;  /* 0x0000001fff107819 */ /* 0x100fe40000011603 */
[----:B------:R-:W-:-:S02]  /*0220*/  SHF.R.U64 R18, R2, 0x16, R3 ;  /* 0x0000001602127819 */ /* 0x000fc40000001203 */
[----:B------:R-:W-:Y:S02]  /*0230*/  SHF.R.U32.HI R11, RZ, 0x19, R3 ;  /* 0x00000019ff0b7819 */ /* 0x000fe40000011603 */
[----:B------:R-:W-:Y:S02]  /*0240*/  SHF.R.U64 R19, R6, 0x7, R7 ;  /* 0x0000000706137819 */ /* 0x000fe40000001207 */
[--C-:B------:R-:W-:Y:S02]  /*0250*/  SHF.R.U64 R0, R2, 0x1d, R3.reuse ;  /* 0x0000001d02007819 */ /* 0x100fe40000001203 */
[----:B------:R-:W-:Y:S02]  /*0260*/  SHF.R.U32.HI R21, RZ, 0x2, R3 ;  /* 0x00000002ff157819 */ /* 0x000fe40000011603 */
[----:B------:R-:W-:Y:S02]  /*0270*/  LOP3.LUT R20, R18, 0x1, R11, 0x40, !PT ;  /* 0x0000000112147812 */ /* 0x000fe400078e400b */
[----:B------:R-:W-:-:S02]  /*0280*/  LOP3.LUT R17, R19, R16, R17, 0x80, !PT ;  /* 0x0000001013117212 */ /* 0x000fc400078e8011 */
[----:B------:R-:W-:Y:S01]  /*0290*/  LOP3.LUT R21, R0, R21, RZ, 0xc0, !PT ;  /* 0x0000001500157212 */ /* 0x000fe200078ec0ff */
[----:B------:R-:W-:Y:S01]  /*02a0*/  IMAD.SHL.U32 R20, R20, 0x400000, RZ ;  /* 0x0040000014147824 */ /* 0x000fe200078e00ff */
[--C-:B------:R-:W-:Y:S01]  /*02b0*/  SHF.R.U64 R10, R2, 0x12, R3.reuse ;  /* 0x00000012020a7819 */ /* 0x100fe20000001203 */
[----:B------:R-:W-:Y:S01]  /*02c0*/  IMAD.SHL.U32 R17, R17, 0x800000, RZ ;  /* 0x0080000011117824 */ /* 0x000fe200078e00ff */
[----:B------:R-:W-:Y:S02]  /*02d0*/  SHF.R.U32.HI R25, RZ, 0x1c, R3 ;  /* 0x0000001cff197819 */ /* 0x000fe40000011603 */
[C-C-:B------:R-:W-:Y:S02]  /*02e0*/  SHF.R.U64 R0, R6.reuse, 0x14, R7.reuse ;  /* 0x0000001406007819 */ /* 0x140fe40000001207 */
[----:B------:R-:W-:Y:S02]  /*02f0*/  SHF.R.U64 R15, R6, 0x16, R7 ;  /* 0x00000016060f7819 */ /* 0x000fe40000001207 */
[----:B------:R-:W-:-:S02]  /*0300*/  SHF.R.U64 R14, R2, 0x8, R3 ;  /* 0x00000008020e7819 */ /* 0x000fc40000001203 */
[----:B------:R-:W-:Y:S02]  /*0310*/  LOP3.LUT R25, R0, R10, R25, 0x8, !PT ;  /* 0x0000000a00197212 */ /* 0x000fe400078e0819 */
[----:B------:R-:W-:Y:S02]  /*0320*/  LOP3.LUT R22, R22, R0, R15, 0x10, !PT ;  /* 0x0000000016167212 */ /* 0x000fe400078e100f */
[----:B------:R-:W-:Y:S01]  /*0330*/  LOP3.LUT R0, R17, R23, R20, 0xfe, !PT ;  /* 0x0000001711007212 */ /* 0x000fe200078efe14 */
[C---:B------:R-:W-:Y:S01]  /*0340*/  IMAD.SHL.U32 R23, R2.reuse, 0x100, RZ ;  /* 0x0000010002177824 */ /* 0x040fe200078e00ff */
[--C-:B------:R-:W-:Y:S02]  /*0350*/  SHF.R.U64 R15, R2, 0x4, R3.reuse ;  /* 0x00000004020f7819 */ /* 0x100fe40000001203 */
[----:B------:R-:W-:Y:S02]  /*0360*/  LOP3.LUT R14, R14, 0x1, RZ, 0xc0, !PT ;  /* 0x000000010e0e7812 */ /* 0x000fe400078ec0ff */
[----:B------:R-:W-:-:S02]  /*0370*/  SHF.R.U32.HI R20, RZ, 0x1b, R3 ;  /* 0x0000001bff147819 */ /* 0x000fc40000011603 */
[C-C-:B------:R-:W-:Y:S02]  /*0380*/  SHF.R.U64 R24, R6.reuse, 0x11, R7.reuse ;  /* 0x0000001106187819 */ /* 0x140fe40000001207 */
[----:B------:R-:W-:Y:S02]  /*0390*/  SHF.R.U64 R17, R6, 0x12, R7 ;  /* 0x0000001206117819 */ /* 0x000fe40000001207 */
[----:B------:R-:W-:Y:S02]  /*03a0*/  SHF.R.U32.HI R10, RZ, 0x18, R3 ;  /* 0x00000018ff0a7819 */ /* 0x000fe40000011603 */
[----:B------:R-:W-:Y:S02]  /*03b0*/  LOP3.LUT R15, R14, 0x20, R15, 0xf8, !PT ;  /* 0x000000200e0f7812 */ /* 0x000fe400078ef80f */
[----:B------:R-:W-:Y:S02]  /*03c0*/  SHF.R.U32.HI R14, RZ, 0x5, R3 ;  /* 0x00000005ff0e7819 */ /* 0x000fe40000011603 */
[----:B------:R-:W-:-:S02]  /*03d0*/  LOP3.LUT R23, R23, 0x8000000, RZ, 0xc0, !PT ;  /* 0x0800000017177812 */ /* 0x000fc400078ec0ff */
[----:B------:R-:W-:Y:S02]  /*03e0*/  SHF.R.U64 R26, R6, 0x13, R7 ;  /* 0x00000013061a7819 */ /* 0x000fe40000001207 */
[-C--:B------:R-:W-:Y:S02]  /*03f0*/  LOP3.LUT R20, R17, R24.reuse, R20, 0x1, !PT ;  /* 0x0000001811147212 */ /* 0x080fe400078e0114 */
[----:B------:R-:W-:Y:S02]  /*0400*/  LOP3.LUT R17, R10, R24, R17, 0x10, !PT ;  /* 0x000000180a117212 */ /* 0x000fe400078e1011 */
[----:B------:R-:W-:Y:S02]  /*0410*/  LOP3.LUT R24, R15, 0x2, R10, 0xf8, !PT ;  /* 0x000000020f187812 */ /* 0x000fe400078ef80a */
[----:B------:R-:W-:Y:S02]  /*0420*/  LOP3.LUT R23, R23, 0x4000000, R14, 0xf8, !PT ;  /* 0x0400000017177812 */ /* 0x000fe400078ef80e */
[----:B------:R-:W-:-:S02]  /*0430*/  SHF.R.U32.HI R15, RZ, 0x17, R3 ;  /* 0x00000017ff0f7819 */ /* 0x000fc40000011603 */
[----:B------:R-:W-:Y:S02]  /*0440*/  SHF.R.U64 R14, R6, 0x15, R7 ;  /* 0x00000015060e7819 */ /* 0x000fe40000001207 */
[----:B------:R-:W-:Y:S02]  /*0450*/  LOP3.LUT R26, R21, R26, R10, 0x10, !PT ;  /* 0x0000001a151a7212 */ /* 0x000fe400078e100a */
[--C-:B------:R-:W-:Y:S02]  /*0460*/  LOP3.LUT R27, R10, 0x1, R11.reuse, 0xc8, !PT ;  /* 0x000000010a1b7812 */ /* 0x100fe400078ec80b */
[----:B------:R-:W-:Y:S02]  /*0470*/  LOP3.LUT R26, R26, 0x1, R11, 0x40, !PT ;  /* 0x000000011a1a7812 */ /* 0x000fe400078e400b */
[----:B------:R-:W-:Y:S01]  /*0480*/  LOP3.LUT R24, R24, 0x1c, R15, 0xf8, !PT ;  /* 0x0000001c18187812 */ /* 0x000fe200078ef80f */
[----:B------:R-:W4:Y:S01]  /*0490*/  LDG.E.64 R10, desc[UR4][R4.64+0x8] ;  /* 0x00000804040a7981 */ /* 0x000f22000c1e1b00 */
[----:B------:R-:W-:-:S03]  /*04a0*/  LOP3.LUT R25, R14, R25, RZ, 0xc, !PT ;  /* 0x000000190e197212 */ /* 0x000fc600078e0cff */
[----:B------:R-:W3:Y:S01]  /*04b0*/  LDG.E.64 R14, desc[UR4][R4.64+0x10] ;  /* 0x00001004040e7981 */ /* 0x000ee2000c1e1b00 */
[----:B------:R-:W-:Y:S01]  /*04c0*/  IMAD.U32 R22, R22, -0x80000000, RZ ;  /* 0x8000000016167824 */ /* 0x000fe200078e00ff */
[----:B------:R-:W-:-:S04]  /*04d0*/  LOP3.LUT R24, R24, R27, RZ, 0xfc, !PT ;  /* 0x0000001b18187212 */ /* 0x000fc800078efcff */
[----:B--2---:R-:W-:Y:S01]  /*04e0*/  LOP3.LUT R9, R22, R23, R9, 0xfe, !PT ;  /* 0x0000001716097212 */ /* 0x004fe200078efe09 */
[----:B------:R-:W-:-:S05]  /*04f0*/  IMAD.SHL.U32 R22, R26, 0x10000000, RZ ;  /* 0x100000001a167824 */ /* 0x000fca00078e00ff */
[----:B------:R-:W-:Y:S01]  /*0500*/  LOP3.LUT R9, R9, R22, RZ, 0xfc, !PT ;  /* 0x0000001609097212 */ /* 0x000fe200078efcff */
[----:B------:R-:W-:Y:S02]  /*0510*/  IMAD.SHL.U32 R22, R25, 0x20000000, RZ ;  /* 0x2000000019167824 */ /* 0x000fe400078e00ff */
[----:B------:R-:W-:-:S03]  /*0520*/  IMAD.SHL.U32 R26, R26, 0x40000000, RZ ;  /* 0x400000001a1a7824 */ /* 0x000fc600078e00ff */
[----:B------:R-:W-:Y:S02]  /*0530*/  LOP3.LUT R9, R9, 0x20000000, R22, 0xf8, !PT ;  /* 0x2000000009097812 */ /* 0x000fe400078ef816 */
[----:B------:R-:W-:Y:S02]  /*0540*/  LOP3.LUT R22, R20, R21, RZ, 0xc0, !PT ;  /* 0x0000001514167212 */ /* 0x000fe400078ec0ff */
[--C-:B------:R-:W-:Y:S02]  /*0550*/  SHF.R.U64 R21, R2, 0x10, R3.reuse ;  /* 0x0000001002157819 */ /* 0x100fe40000001203 */
[----:B------:R-:W-:Y:S02]  /*0560*/  SHF.R.U32.HI R20, RZ, 0x1a, R3 ;  /* 0x0000001aff147819 */ /* 0x000fe40000011603 */
[----:B------:R-:W-:Y:S01]  /*0570*/  LOP3.LUT R9, R9, R26, RZ, 0xfc, !PT ;  /* 0x0000001a09097212 */ /* 0x000fe200078efcff */
[----:B------:R-:W-:Y:S01]  /*0580*/  IMAD.SHL.U32 R26, R22, 0x1000000, RZ ;  /* 0x01000000161a7824 */ /* 0x000fe200078e00ff */
[----:B------:R-:W-:-:S02]  /*0590*/  LOP3.LUT R20, R20, R21, RZ, 0xc, !PT ;  /* 0x0000001514147212 */ /* 0x000fc400078e0cff */
[----:B------:R-:W-:Y:S02]  /*05a0*/  LOP3.LUT R21, R17, R18, RZ, 0xc0, !PT ;  /* 0x0000001211157212 */ /* 0x000fe400078ec0ff */
[----:B------:R-:W-:Y:S01]  /*05b0*/  SHF.R.U32.HI R22, RZ, 0xb, R3 ;  /* 0x0000000bff167819 */ /* 0x000fe20000011603 */
[----:B------:R-:W-:Y:S01]  /*05c0*/  IMAD.SHL.U32 R17, R20, 0x40, RZ ;  /* 0x0000004014117824 */ /* 0x000fe200078e00ff */
[----:B------:R-:W-:Y:S01]  /*05d0*/  LOP3.LUT R9, R9, 0x1000000, R26, 0xf8, !PT ;  /* 0x0100000009097812 */ /* 0x000fe200078ef81a */
[----:B------:R-:W-:Y:S01]  /*05e0*/  IMAD.SHL.U32 R21, R21, 0x2000000, RZ ;  /* 0x0200000015157824 */ /* 0x000fe200078e00ff */
[----:B------:R-:W-:Y:S02]  /*05f0*/  LOP3.LUT R19, R19, 0x1, R22, 0xc8, !PT ;  /* 0x0000000113137812 */ /* 0x000fe400078ec816 */
[----:B------:R-:W-:Y:S02]  /*0600*/  LOP3.LUT R0, R9, R0, RZ, 0xfc, !PT ;  /* 0x0000000009007212 */ /* 0x000fe400078efcff */
[----:B------:R-:W-:-:S02]  /*0610*/  LOP3.LUT R9, R24, 0x40, R17, 0xf8, !PT ;  /* 0x0000004018097812 */ /* 0x000fc400078ef811 */
[----:B------:R-:W-:Y:S02]  /*0620*/  LOP3.LUT R17, R2, R8, R19, 0xfe, !PT ;  /* 0x0000000802117212 */ /* 0x000fe400078efe13 */
[----:B------:R-:W-:Y:S02]  /*0630*/  LOP3.LUT R2, R0, 0x2000000, R21, 0xf8, !PT ;  /* 0x0200000000027812 */ /* 0x000fe400078ef815 */
[----:B------:R-:W-:Y:S02]  /*0640*/  LOP3.LUT R16, R17, R16, RZ, 0xfc, !PT ;  /* 0x0000001011107212 */ /* 0x000fe400078efcff */
[----:B------:R-:W-:-:S05]  /*0650*/  LOP3.LUT R17, R2, R3, RZ, 0xfc, !PT ;  /* 0x0000000302117212 */ /* 0x000fca00078efcff */
[----:B------:R-:W-:Y:S01]  /*0660*/  STG.E.64 desc[UR4][R4.64], R16 ;  /* 0x0000001004007986 */ /* 0x000fe2000c101b04 */
[----:B----4-:R-:W-:Y:S02]  /*0670*/  LOP3.LUT R6, R6, R10, R9, 0xfe, !PT ;  /* 0x0000000a06067212 */ /* 0x010fe400078efe09 */
[----:B------:R-:W-:Y:S02]  /*0680*/  LOP3.LUT R7, R11, R7, RZ, 0xfc, !PT ;  /* 0x000000070b077212 */ /* 0x000fe400078efcff */
[----:B---3--:R-:W-:Y:S02]  /*0690*/  LOP3.LUT R8, R14, R12, RZ, 0xfc, !PT ;  /* 0x0000000c0e087212 */ /* 0x008fe400078efcff */
[----:B------:R-:W-:Y:S01]  /*06a0*/  LOP3.LUT R9, R15, R13, RZ, 0xfc, !PT ;  /* 0x0000000d0f097212 */ /* 0x000fe200078efcff */
[----:B------:R-:W-:Y:S04]  /*06b0*/  STG.E.64 desc[UR4][R4.64+0x8], R6 ;  /* 0x0000080604007986 */ /* 0x000fe8000c101b04 */
[----:B------:R-:W-:Y:S01]  /*06c0*/  STG.E.64 desc[UR4][R4.64+0x10], R8 ;  /* 0x0000100804007986 */ /* 0x000fe2000c101b04 */
[----:B------:R-:W-:Y:S05]  /*06d0*/  EXIT ;  /* 0x000000000000794d */ /* 0x000fea0003800000 */
.L_x_21:
        /* <DEDUP_REMOVED lines=10> */
.L_x_75:


//--------------------- .text._Z20passo_bool_15_parte2P10ulonglong3S0_y --------------------------
	.section	.text._Z20passo_bool_15_parte2P10ulonglong3S0_y,"ax",@progbits
	.align	128
        .global         _Z20passo_bool_15_parte2P10ulonglong3S0_y
        .type           _Z20passo_bool_15_parte2P10ulonglong3S0_y,@function
        .size           _Z20passo_bool_15_parte2P10ulonglong3S0_y,(.L_x_76 - _Z20passo_bool_15_parte2P10ulonglong3S0_y)
        .other          _Z20passo_bool_15_parte2P10ulonglong3S0_y,@"STO_CUDA_ENTRY STV_DEFAULT"
_Z20passo_bool_15_parte2P10ulonglong3S0_y:
.text._Z20passo_bool_15_parte2P10ulonglong3S0_y:
        /* <DEDUP_REMOVED lines=23> */
[----:B------:R-:W-:Y:S02]  /*0170*/  SHF.L.U64.HI R19, R2, 0x19, R3 ;  /* 0x0000001902137819 */ /* 0x000fe40000010203 */
[----:B------:R-:W-:-:S04]  /*0180*/  LOP3.LUT R0, R0, 0x2000, RZ, 0xc0, !PT ;  /* 0x0000200000007812 */ /* 0x000fc800078ec0ff */
[----:B------:R-:W-:Y:S02]  /*0190*/  LOP3.LUT R0, R0, 0x1000, R19, 0xf8, !PT ;  /* 0x0000100000007812 */ /* 0x000fe400078ef813 */
[----:B------:R-:W-:-:S04]  /*01a0*/  SHF.R.U32.HI R19, RZ, 0x3, R3 ;  /* 0x00000003ff137819 */ /* 0x000fc80000011603 */
[----:B------:R-:W-:Y:S02]  /*01b0*/  LOP3.LUT R0, R0, 0x100, R19, 0xf8, !PT ;  /* 0x0000010000007812 */ /* 0x000fe400078ef813 */
[----:B------:R-:W-:-:S04]  /*01c0*/  SHF.R.U32.HI R19, RZ, 0xc, R3 ;  /* 0x0000000cff137819 */ /* 0x000fc80000011603 */
[----:B------:R-:W-:Y:S02]  /*01d0*/  LOP3.LUT R0, R0, 0x80, R19, 0xf8, !PT ;  /* 0x0000008000007812 */ /* 0x000fe400078ef813 */
[----:B------:R-:W-:-:S04]  /*01e0*/  SHF.L.U64.HI R19, R2, 0x9, R3 ;  /* 0x0000000902137819 */ /* 0x000fc80000010203 */
[----:B0-----:R-:W-:Y:S02]  /*01f0*/  LOP3.LUT R17, R0, 0x40, R19, 0xf8, !PT ;  /* 0x0000004000117812 */ /* 0x001fe400078ef813 */
[----:B------:R-:W-:-:S04]  /*0200*/  SHF.R.U32.HI R0, RZ, 0x2, R3 ;  /* 0x00000002ff007819 */ /* 0x000fc80000011603 */
[----:B------:R-:W-:Y:S02]  /*0210*/  LOP3.LUT R17, R17, 0x20, R0, 0xf8, !PT ;  /* 0x0000002011117812 */ /* 0x000fe400078ef800 */
[----:B------:R-:W-:-:S04]  /*0220*/  SHF.R.U32.HI R0, RZ, 0x10, R3 ;  /* 0x00000010ff007819 */ /* 0x000fc80000011603 */
[----:B------:R-:W-:Y:S02]  /*0230*/  LOP3.LUT R17, R17, 0x10, R0, 0xf8, !PT ;  /* 0x0000001011117812 */ /* 0x000fe400078ef800 */
[----:B------:R-:W-:-:S04]  /*0240*/  SHF.R.U32.HI R0, RZ, 0x1c, R3 ;  /* 0x0000001cff007819 */ /* 0x000fc80000011603 */
[----:B------:R-:W-:Y:S02]  /*0250*/  LOP3.LUT R17, R17, 0x8, R0, 0xf8, !PT ;  /* 0x0000000811117812 */ /* 0x000fe400078ef800 */
[----:B------:R-:W-:-:S04]  /*0260*/  SHF.L.U64.HI R0, R2, 0x5, R3 ;  /* 0x0000000502007819 */ /* 0x000fc80000010203 */
[----:B------:R-:W-:Y:S02]  /*0270*/  LOP3.LUT R17, R17, 0x800, R0, 0xf8, !PT ;  /* 0x0000080011117812 */ /* 0x000fe400078ef800 */
[----:B------:R-:W-:-:S04]  /*0280*/  SHF.L.U64.HI R0, R2, 0xa, R3 ;  /* 0x0000000a02007819 */ /* 0x000fc80000010203 */
[----:B------:R-:W-:Y:S02]  /*0290*/  LOP3.LUT R17, R17, 0x8000, R0, 0xf8, !PT ;  /* 0x0000800011117812 */ /* 0x000fe400078ef800 */
[C---:B----4-:R-:W-:Y:S02]  /*02a0*/  SHF.L.U64.HI R0, R6.reuse, 0x1c, R7 ;  /* 0x0000001c06007819 */ /* 0x050fe40000010207 */
[----:B------:R-:W-:Y:S02]  /*02b0*/  SHF.R.U32.HI R19, RZ, 0xd, R3 ;  /* 0x0000000dff137819 */ /* 0x000fe40000011603 */
[----:B------:R-:W-:Y:S02]  /*02c0*/  LOP3.LUT R17, R17, 0x400, R0, 0xf8, !PT ;  /* 0x0000040011117812 */ /* 0x000fe400078ef800 */
[C-C-:B------:R-:W-:Y:S02]  /*02d0*/  SHF.R.U64 R0, R6.reuse, 0x10, R7.reuse ;  /* 0x0000001006007819 */ /* 0x140fe40000001207 */
[----:B------:R-:W-:-:S02]  /*02e0*/  SHF.L.U64.HI R20, R6, 0x1b, R7 ;  /* 0x0000001b06147819 */ /* 0x000fc40000010207 */
[----:B------:R-:W-:Y:S02]  /*02f0*/  LOP3.LUT R0, R0, R19, RZ, 0xc, !PT ;  /* 0x0000001300007212 */ /* 0x000fe400078e0cff */
[--C-:B------:R-:W-:Y:S02]  /*0300*/  SHF.R.U32.HI R23, RZ, 0x9, R3.reuse ;  /* 0x00000009ff177819 */ /* 0x100fe40000011603 */
[C-C-:B------:R-:W-:Y:S02]  /*0310*/  SHF.R.U64 R18, R2.reuse, 0x1, R3.reuse ;  /* 0x0000000102127819 */ /* 0x140fe40000001203 */
[----:B------:R-:W-:Y:S02]  /*0320*/  SHF.R.U64 R21, R2, 0x16, R3 ;  /* 0x0000001602157819 */ /* 0x000fe40000001203 */
[----:B------:R-:W-:Y:S02]  /*0330*/  SHF.R.U64 R16, R6, 0xf, R7 ;  /* 0x0000000f06107819 */ /* 0x000fe40000001207 */
[----:B------:R-:W-:Y:S01]  /*0340*/  LOP3.LUT R17, R17, 0x200, R20, 0xf8, !PT ;  /* 0x0000020011117812 */ /* 0x000fe200078ef814 */
[----:B------:R-:W-:Y:S01]  /*0350*/  IMAD.SHL.U32 R0, R0, 0x4000, RZ ;  /* 0x0000400000007824 */ /* 0x000fe200078e00ff */
[----:B------:R-:W-:-:S02]  /*0360*/  LOP3.LUT R18, R23, 0x1, R18, 0xc8, !PT ;  /* 0x0000000117127812 */ /* 0x000fc400078ec812 */
[----:B------:R-:W-:Y:S02]  /*0370*/  LOP3.LUT R19, R21, 0x1, R16, 0x80, !PT ;  /* 0x0000000115137812 */ /* 0x000fe400078e8010 */
[----:B-----5:R-:W-:Y:S02]  /*0380*/  LOP3.LUT R15, R17, R15, RZ, 0xfc, !PT ;  /* 0x0000000f110f7212 */ /* 0x020fe400078efcff */
[----:B------:R-:W-:Y:S02]  /*0390*/  LOP3.LUT R17, R19, R18, R14, 0xfe, !PT ;  /* 0x0000001213117212 */ /* 0x000fe400078efe0e */
[----:B------:R-:W-:Y:S02]  /*03a0*/  LOP3.LUT R15, R15, 0x4000, R0, 0xf8, !PT ;  /* 0x000040000f0f7812 */ /* 0x000fe400078ef800 */
[----:B---3--:R-:W-:Y:S02]  /*03b0*/  LOP3.LUT R6, R10, R6, RZ, 0xfc, !PT ;  /* 0x000000060a067212 */ /* 0x008fe400078efcff */
[----:B------:R-:W-:-:S02]  /*03c0*/  LOP3.LUT R7, R11, R7, RZ, 0xfc, !PT ;  /* 0x000000070b077212 */ /* 0x000fc400078efcff */
        /* <DEDUP_REMOVED lines=8> */
.L_x_22:
        /* <DEDUP_REMOVED lines=11> */
.L_x_76:


//--------------------- .text._Z20passo_bool_15_parte1P10ulonglong3S0_y --------------------------
	.section	.text._Z20passo_bool_15_parte1P10ulonglong3S0_y,"ax",@progbits
	.align	128
        .global         _Z20passo_bool_15_parte1P10ulonglong3S0_y
        .type           _Z20passo_bool_15_parte1P10ulonglong3S0_y,@function
        .size           _Z20passo_bool_15_parte1P10ulonglong3S0_y,(.L_x_77 - _Z20passo_bool_15_parte1P10ulonglong3S0_y)
        .other          _Z20passo_bool_15_parte1P10ulonglong3S0_y,@"STO_CUDA_ENTRY STV_DEFAULT"
_Z20passo_bool_15_parte1P10ulonglong3S0_y:
.text._Z20passo_bool_15_parte1P10ulonglong3S0_y:
        /* <DEDUP_REMOVED lines=24> */
[----:B------:R-:W-:Y:S02]  /*0180*/  LOP3.LUT R17, R20, 0x20000, RZ, 0xc0, !PT ;  /* 0x0002000014117812 */ /* 0x000fe400078ec0ff */
[C-C-:B------:R-:W-:Y:S02]  /*0190*/  SHF.R.U64 R16, R2.reuse, 0xa, R3.reuse ;  /* 0x0000000a02107819 */ /* 0x140fe40000001203 */
[----:B------:R-:W-:Y:S02]  /*01a0*/  LOP3.LUT R17, R17, 0x1, R0, 0xf8, !PT ;  /* 0x0000000111117812 */ /* 0x000fe400078ef800 */
[----:B------:R-:W-:Y:S02]  /*01b0*/  SHF.R.U64 R0, R2, 0x1d, R3 ;  /* 0x0000001d02007819 */ /* 0x000fe40000001203 */
[----:B------:R-:W-:-:S02]  /*01c0*/  LOP3.LUT R17, R17, 0x10000, R16, 0xf8, !PT ;  /* 0x0001000011117812 */ /* 0x000fc400078ef810 */
[----:B------:R-:W-:Y:S02]  /*01d0*/  SHF.R.U32.HI R21, RZ, 0x2, R3 ;  /* 0x00000002ff157819 */ /* 0x000fe40000011603 */
[----:B------:R-:W-:Y:S02]  /*01e0*/  LOP3.LUT R17, R17, 0x1, R0, 0xf8, !PT ;  /* 0x0000000111117812 */ /* 0x000fe400078ef800 */
[----:B------:R-:W-:Y:S02]  /*01f0*/  LOP3.LUT R0, R20, 0x1, R21, 0xc8, !PT ;  /* 0x0000000114007812 */ /* 0x000fe400078ec815 */
[----:B------:R-:W-:-:S04]  /*0200*/  LOP3.LUT R17, R17, 0x8000, R16, 0xf8, !PT ;  /* 0x0000800011117812 */ /* 0x000fc800078ef810 */
[----:B------:R-:W-:Y:S01]  /*0210*/  LOP3.LUT R0, R17, R0, RZ, 0xfc, !PT ;  /* 0x0000000011007212 */ /* 0x000fe200078efcff */
[----:B------:R-:W-:-:S05]  /*0220*/  IMAD.SHL.U32 R17, R2, 0x10, RZ ;  /* 0x0000001002117824 */ /* 0x000fca00078e00ff */
[----:B------:R-:W-:Y:S02]  /*0230*/  LOP3.LUT R0, R0, 0x2000, R17, 0xf8, !PT ;  /* 0x0000200000007812 */ /* 0x000fe400078ef811 */
[----:B------:R-:W-:-:S04]  /*0240*/  SHF.R.U64 R17, R2, 0x8, R3 ;  /* 0x0000000802117819 */ /* 0x000fc80000001203 */
[----:B------:R-:W-:Y:S02]  /*0250*/  LOP3.LUT R0, R0, 0x1, R17, 0xf8, !PT ;  /* 0x0000000100007812 */ /* 0x000fe400078ef811 */
[----:B------:R-:W-:-:S04]  /*0260*/  SHF.R.U32.HI R17, RZ, 0x15, R3 ;  /* 0x00000015ff117819 */ /* 0x000fc80000011603 */
[----:B------:R-:W-:Y:S02]  /*0270*/  LOP3.LUT R0, R0, 0x400, R17, 0xf8, !PT ;  /* 0x0000040000007812 */ /* 0x000fe400078ef811 */
[----:B------:R-:W-:-:S04]  /*0280*/  SHF.R.U32.HI R17, RZ, 0x16, R3 ;  /* 0x00000016ff117819 */ /* 0x000fc80000011603 */
[----:B------:R-:W-:Y:S02]  /*0290*/  LOP3.LUT R0, R0, 0x200, R17, 0xf8, !PT ;  /* 0x0000020000007812 */ /* 0x000fe400078ef811 */
[----:B------:R-:W-:Y:S01]  /*02a0*/  SHF.R.U32.HI R17, RZ, 0x3, R3 ;  /* 0x00000003ff117819 */ /* 0x000fe20000011603 */
[----:B0-----:R-:W-:-:S03]  /*02b0*/  IMAD.SHL.U32 R18, R2, 0x2, RZ ;  /* 0x0000000202127824 */ /* 0x001fc600078e00ff */
[----:B------:R-:W-:Y:S02]  /*02c0*/  LOP3.LUT R0, R0, 0x100, R17, 0xf8, !PT ;  /* 0x0000010000007812 */ /* 0x000fe400078ef811 */
[----:B------:R-:W-:Y:S02]  /*02d0*/  SHF.R.U64 R17, R2, 0x1a, R3 ;  /* 0x0000001a02117819 */ /* 0x000fe40000001203 */
[----:B------:R-:W-:-:S04]  /*02e0*/  LOP3.LUT R0, R0, 0x20, R18, 0xf8, !PT ;  /* 0x0000002000007812 */ /* 0x000fc800078ef812 */
[----:B------:R-:W-:Y:S02]  /*02f0*/  LOP3.LUT R21, R0, 0x10, R17, 0xf8, !PT ;  /* 0x0000001000157812 */ /* 0x000fe400078ef811 */
[----:B------:R-:W-:Y:S02]  /*0300*/  SHF.R.U32.HI R0, RZ, 0x14, R3 ;  /* 0x00000014ff007819 */ /* 0x000fe40000011603 */
[----:B------:R-:W-:-:S04]  /*0310*/  LOP3.LUT R21, R21, 0x40, R18, 0xf8, !PT ;  /* 0x0000004015157812 */ /* 0x000fc800078ef812 */
[----:B------:R-:W-:Y:S01]  /*0320*/  LOP3.LUT R21, R21, 0x800, R0, 0xf8, !PT ;  /* 0x0000080015157812 */ /* 0x000fe200078ef800 */
[----:B------:R-:W-:Y:S01]  /*0330*/  IMAD.SHL.U32 R0, R2, 0x1000, RZ ;  /* 0x0000100002007824 */ /* 0x000fe200078e00ff */
[----:B------:R-:W-:Y:S02]  /*0340*/  SHF.R.U32.HI R19, RZ, 0xa, R3 ;  /* 0x0000000aff137819 */ /* 0x000fe40000011603 */
[----:B----4-:R-:W-:Y:S02]  /*0350*/  SHF.R.U64 R18, R8, 0x8, R9 ;  /* 0x0000000808127819 */ /* 0x010fe40000001209 */
[----:B------:R-:W-:Y:S02]  /*0360*/  LOP3.LUT R21, R21, 0x40000, R0, 0xf8, !PT ;  /* 0x0004000015157812 */ /* 0x000fe400078ef800 */
[----:B------:R-:W-:Y:S02]  /*0370*/  SHF.R.U64 R0, R2, 0x11, R3 ;  /* 0x0000001102007819 */ /* 0x000fe40000001203 */
[----:B------:R-:W-:-:S02]  /*0380*/  SHF.R.U64 R20, R8, 0x9, R9 ;  /* 0x0000000908147819 */ /* 0x000fc40000001209 */
[----:B------:R-:W-:Y:S01]  /*0390*/  LOP3.LUT R21, R21, 0x80000, R0, 0xf8, !PT ;  /* 0x0008000015157812 */ /* 0x000fe200078ef800 */
[----:B------:R-:W-:Y:S01]  /*03a0*/  IMAD.SHL.U32 R0, R8, 0x8, RZ ;  /* 0x0000000808007824 */ /* 0x000fe200078e00ff */
[----:B------:R-:W-:Y:S02]  /*03b0*/  LOP3.LUT R20, R20, R19, R18, 0x8, !PT ;  /* 0x0000001314147212 */ /* 0x000fe400078e0812 */
[C---:B------:R-:W-:Y:S01]  /*03c0*/  SHF.R.U64 R18, R2.reuse, 0x1, R3 ;  /* 0x0000000102127819 */ /* 0x040fe20000001203 */
[----:B------:R-:W-:Y:S01]  /*03d0*/  IMAD.SHL.U32 R23, R2, 0x4, RZ ;  /* 0x0000000402177824 */ /* 0x000fe200078e00ff */
[----:B------:R-:W-:Y:S02]  /*03e0*/  LOP3.LUT R21, R21, 0x4000, R0, 0xf8, !PT ;  /* 0x0000400015157812 */ /* 0x000fe400078ef800 */
[----:B------:R-:W-:Y:S02]  /*03f0*/  LOP3.LUT R18, R18, 0x1, RZ, 0xc0, !PT ;  /* 0x0000000112127812 */ /* 0x000fe400078ec0ff */
[----:B-----5:R-:W-:-:S02]  /*0400*/  LOP3.LUT R22, R21, R14, RZ, 0xfc, !PT ;  /* 0x0000000e15167212 */ /* 0x020fc400078efcff */
[----:B------:R-:W-:Y:S02]  /*0410*/  LOP3.LUT R23, R18, 0x8, R23, 0xf8, !PT ;  /* 0x0000000812177812 */ /* 0x000fe400078ef817 */
[C-C-:B------:R-:W-:Y:S02]  /*0420*/  SHF.R.U64 R24, R2.reuse, 0x1b, R3.reuse ;  /* 0x0000001b02187819 */ /* 0x140fe40000001203 */
[C-C-:B------:R-:W-:Y:S02]  /*0430*/  SHF.R.U64 R25, R2.reuse, 0x7, R3.reuse ;  /* 0x0000000702197819 */ /* 0x140fe40000001203 */
[----:B------:R-:W-:Y:S02]  /*0440*/  SHF.R.U64 R0, R2, 0x3, R3 ;  /* 0x0000000302007819 */ /* 0x000fe40000001203 */
[----:B------:R-:W-:Y:S01]  /*0450*/  LOP3.LUT R22, R22, 0x9, R23, 0xf6, !PT ;  /* 0x0000000916167812 */ /* 0x000fe200078ef617 */
[----:B------:R-:W-:Y:S01]  /*0460*/  IMAD.SHL.U32 R23, R2, 0x40, RZ ;  /* 0x0000004002177824 */ /* 0x000fe200078e00ff */
[----:B------:R-:W-:-:S02]  /*0470*/  LOP3.LUT R0, R0, R24, R25, 0xfe, !PT ;  /* 0x0000001800007212 */ /* 0x000fc400078efe19 */
[--C-:B------:R-:W-:Y:S02]  /*0480*/  SHF.R.U32.HI R19, RZ, 0xe, R3.reuse ;  /* 0x0000000eff137819 */ /* 0x100fe40000011603 */
[----:B------:R-:W-:Y:S02]  /*0490*/  SHF.R.U64 R24, R2, 0x13, R3 ;  /* 0x0000001302187819 */ /* 0x000fe40000001203 */
[----:B------:R-:W-:Y:S02]  /*04a0*/  SHF.R.U64 R26, R8, 0xa, R9 ;  /* 0x0000000a081a7819 */ /* 0x000fe40000001209 */
[----:B------:R-:W-:Y:S02]  /*04b0*/  LOP3.LUT R23, R18, 0x80, R23, 0xf8, !PT ;  /* 0x0000008012177812 */ /* 0x000fe400078ef817 */
[C---:B------:R-:W-:Y:S02]  /*04c0*/  LOP3.LUT R24, R19.reuse, R24, RZ, 0xc0, !PT ;  /* 0x0000001813187212 */ /* 0x040fe400078ec0ff */
[----:B------:R-:W-:-:S02]  /*04d0*/  LOP3.LUT R14, R19, R26, R20, 0x20, !PT ;  /* 0x0000001a130e7212 */ /* 0x000fc400078e2014 */
[--C-:B------:R-:W-:Y:S01]  /*04e0*/  SHF.R.U64 R20, R2, 0x15, R3.reuse ;  /* 0x0000001502147819 */ /* 0x100fe20000001203 */
[----:B------:R-:W-:Y:S01]  /*04f0*/  IMAD.SHL.U32 R24, R24, 0x200000, RZ ;  /* 0x0020000018187824 */ /* 0x000fe200078e00ff */
[----:B------:R-:W-:Y:S02]  /*0500*/  SHF.R.U64 R21, R2, 0xe, R3 ;  /* 0x0000000e02157819 */ /* 0x000fe40000001203 */
[----:B------:R-:W-:Y:S01]  /*0510*/  LOP3.LUT R22, R22, 0x81, R23, 0xf6, !PT ;  /* 0x0000008116167812 */ /* 0x000fe200078ef617 */
[C---:B------:R-:W-:Y:S01]  /*0520*/  IMAD.SHL.U32 R23, R2.reuse, 0x80000, RZ ;  /* 0x0008000002177824 */ /* 0x040fe200078e00ff */
[----:B------:R-:W-:Y:S02]  /*0530*/  LOP3.LUT R21, R21, R20, RZ, 0xc0, !PT ;  /* 0x0000001415157212 */ /* 0x000fe400078ec0ff */
[--C-:B------:R-:W-:Y:S02]  /*0540*/  SHF.R.U64 R19, R2, 0x6, R3.reuse ;  /* 0x0000000602137819 */ /* 0x100fe40000001203 */
[----:B------:R-:W-:-:S02]  /*0550*/  SHF.R.U32.HI R20, RZ, 0x8, R3 ;  /* 0x00000008ff147819 */ /* 0x000fc40000011603 */
[----:B------:R-:W-:Y:S02]  /*0560*/  LOP3.LUT R24, R24, 0x200000, RZ, 0xc0, !PT ;  /* 0x0020000018187812 */ /* 0x000fe400078ec0ff */
[----:B------:R-:W-:Y:S02]  /*0570*/  LOP3.LUT R23, R18, 0x100000, R23, 0xf8, !PT ;  /* 0x0010000012177812 */ /* 0x000fe400078ef817 */
[----:B------:R-:W-:Y:S02]  /*0580*/  SHF.R.U64 R18, R8, 0x7, R9 ;  /* 0x0000000708127819 */ /* 0x000fe40000001209 */
[----:B------:R-:W-:Y:S02]  /*0590*/  LOP3.LUT R20, R19, R20, RZ, 0xfc, !PT ;  /* 0x0000001413147212 */ /* 0x000fe400078efcff */
[----:B------:R-:W-:Y:S02]  /*05a0*/  LOP3.LUT R19, R24, 0x1, R17, 0xf8, !PT ;  /* 0x0000000118137812 */ /* 0x000fe400078ef811 */
[----:B------:R-:W-:-:S02]  /*05b0*/  SHF.R.U32.HI R17, RZ, 0x1f, R3 ;  /* 0x0000001fff117819 */ /* 0x000fc40000011603 */
[----:B------:R-:W-:Y:S02]  /*05c0*/  LOP3.LUT R18, R18, 0x1, RZ, 0xc, !PT ;  /* 0x0000000112127812 */ /* 0x000fe400078e0cff */
[----:B------:R-:W-:Y:S01]  /*05d0*/  LOP3.LUT R22, R22, 0x100001, R23, 0xf6, !PT ;  /* 0x0010000116167812 */ /* 0x000fe200078ef617 */
[----:B------:R-:W-:Y:S01]  /*05e0*/  IMAD.SHL.U32 R23, R21, 0x400000, RZ ;  /* 0x0040000015177824 */ /* 0x000fe200078e00ff */
[----:B------:R-:W-:Y:S01]  /*05f0*/  LOP3.LUT R16, R18, R16, R17, 0x80, !PT ;  /* 0x0000001012107212 */ /* 0x000fe200078e8011 */
[----:B------:R-:W-:-:S03]  /*0600*/  IMAD.SHL.U32 R21, R20, 0x800000, RZ ;  /* 0x0080000014157824 */ /* 0x000fc600078e00ff */
[----:B------:R-:W-:Y:S01]  /*0610*/  LOP3.LUT R22, R22, 0x400000, R23, 0xf8, !PT ;  /* 0x0040000016167812 */ /* 0x000fe200078ef817 */
[----:B------:R-:W-:Y:S02]  /*0620*/  IMAD.SHL.U32 R23, R14, 0x2, RZ ;  /* 0x000000020e177824 */ /* 0x000fe400078e00ff */
[----:B------:R-:W-:Y:S01]  /*0630*/  IMAD.SHL.U32 R14, R16, 0x1000, RZ ;  /* 0x00001000100e7824 */ /* 0x000fe200078e00ff */
[----:B------:R-:W-:-:S04]  /*0640*/  LOP3.LUT R21, R21, 0x800000, RZ, 0xc0, !PT ;  /* 0x0080000015157812 */ /* 0x000fc800078ec0ff */
[----:B------:R-:W-:Y:S02]  /*0650*/  LOP3.LUT R19, R14, R22, R19, 0xfe, !PT ;  /* 0x000000160e137212 */ /* 0x000fe400078efe13 */
[----:B------:R-:W-:Y:S02]  /*0660*/  LOP3.LUT R20, R21, 0x1, R20, 0xf8, !PT ;  /* 0x0000000115147812 */ /* 0x000fe400078ef814 */
[----:B------:R-:W-:Y:S02]  /*0670*/  LOP3.LUT R22, R17, R0, RZ, 0x30, !PT ;  /* 0x0000000011167212 */ /* 0x000fe400078e30ff */
[----:B------:R-:W-:Y:S02]  /*0680*/  LOP3.LUT R21, R23, 0x2, RZ, 0xc0, !PT ;  /* 0x0000000217157812 */ /* 0x000fe400078ec0ff */
[----:B------:R-:W-:Y:S01]  /*0690*/  LOP3.LUT R0, R19, 0x800001, R20, 0xf6, !PT ;  /* 0x0080000113007812 */ /* 0x000fe200078ef614 */
[----:B------:R-:W-:Y:S01]  /*06a0*/  IMAD.SHL.U32 R19, R22, 0x4, RZ ;  /* 0x0000000416137824 */ /* 0x000fe200078e00ff */
[----:B------:R-:W-:-:S02]  /*06b0*/  LOP3.LUT R18, R21, R18, R17, 0xf8, !PT ;  /* 0x0000001215127212 */ /* 0x000fc400078ef811 */
[----:B------:R-:W-:Y:S02]  /*06c0*/  SHF.L.U64.HI R21, R22, 0x2, RZ ;  /* 0x0000000216157819 */ /* 0x000fe400000102ff */
[----:B------:R-:W-:Y:S02]  /*06d0*/  SHF.L.U64.HI R14, R16, 0xc, RZ ;  /* 0x0000000c100e7819 */ /* 0x000fe400000102ff */
[----:B------:R-:W-:Y:S02]  /*06e0*/  LOP3.LUT R0, R0, R18, R19, 0xfe, !PT ;  /* 0x0000001200007212 */ /* 0x000fe400078efe13 */
[----:B------:R-:W-:Y:S02]  /*06f0*/  LOP3.LUT R15, R21, R15, R14, 0xfe, !PT ;  /* 0x0000000f150f7212 */ /* 0x000fe400078efe0e */
[----:B---3--:R-:W-:Y:S02]  /*0700*/  LOP3.LUT R8, R10, R8, RZ, 0xfc, !PT ;  /* 0x000000080a087212 */ /* 0x008fe400078efcff */
[----:B------:R-:W-:-:S02]  /*0710*/  LOP3.LUT R9, R11, R9, RZ, 0xfc, !PT ;  /* 0x000000090b097212 */ /* 0x000fc400078efcff */
[----:B------:R-:W-:Y:S02]  /*0720*/  LOP3.LUT R6, R12, R6, RZ, 0xfc, !PT ;  /* 0x000000060c067212 */ /* 0x000fe400078efcff */
[----:B------:R-:W-:Y:S02]  /*0730*/  LOP3.LUT R7, R13, R7, RZ, 0xfc, !PT ;  /* 0x000000070d077212 */ /* 0x000fe400078efcff */
[----:B------:R-:W-:Y:S02]  /*0740*/  LOP3.LUT R3, R15, R3, RZ, 0xfc, !PT ;  /* 0x000000030f037212 */ /* 0x000fe400078efcff */
[----:B------:R-:W-:Y:S01]  /*0750*/  LOP3.LUT R2, R17, R0, R2, 0xfe, !PT ;  /* 0x0000000011027212 */ /* 0x000fe200078efe02 */
[----:B------:R-:W-:Y:S04]  /*0760*/  STG.E.64 desc[UR4][R4.64+0x8], R8 ;  /* 0x0000080804007986 */ /* 0x000fe8000c101b04 */
[----:B------:R-:W-:Y:S04]  /*0770*/  STG.E.64 desc[UR4][R4.64+0x10], R6 ;  /* 0x0000100604007986 */ /* 0x000fe8000c101b04 */
[----:B------:R-:W-:Y:S01]  /*0780*/  STG.E.64 desc[UR4][R4.64], R2 ;  /* 0x0000000204007986 */ /* 0x000fe2000c101b04 */
[----:B------:R-:W-:Y:S05]  /*0790*/  EXIT ;  /* 0x000000000000794d */ /* 0x000fea0003800000 */
.L_x_23:
        /* <DEDUP_REMOVED lines=14> */
.L_x_77:


//--------------------- .text._Z19passo_tlf_14_parte3P10ulonglong3S0_y --------------------------
	.section	.text._Z19passo_tlf_14_parte3P10ulonglong3S0_y,"ax",@progbits
	.align	128
        .global         _Z19passo_tlf_14_parte3P10ulonglong3S0_y
        .type           _Z19passo_tlf_14_parte3P10ulonglong3S0_y,@function
        .size           _Z19passo_tlf_14_parte3P10ulonglong3S0_y,(.L_x_78 - _Z19passo_tlf_14_parte3P10ulonglong3S0_y)
        .other          _Z19passo_tlf_14_parte3P10ulonglong3S0_y,@"STO_CUDA_ENTRY STV_DEFAULT"
_Z19passo_tlf_14_parte3P10ulonglong3S0_y:
.text._Z19passo_tlf_14_parte3P10ulonglong3S0_y:
        /* <DEDUP_REMOVED lines=21> */
[C-C-:B------:R-:W-:Y:S01]  /*0150*/  SHF.L.U64.HI R11, R2.reuse, 0x18, R3.reuse ;  /* 0x00000018020b7819 */ /* 0x140fe20000010203 */
[C---:B------:R-:W-:Y:S01]  /*0160*/  IMAD.SHL.U32 R16, R2.reuse, 0x4000000, RZ ;  /* 0x0400000002107824 */ /* 0x040fe200078e00ff */
[--C-:B------:R-:W-:Y:S02]  /*0170*/  SHF.L.U64.HI R14, R2, 0xf, R3.reuse ;  /* 0x0000000f020e7819 */ /* 0x100fe40000010203 */
[----:B------:R-:W-:-:S02]  /*0180*/  SHF.R.U32.HI R0, RZ, 0x1, R3 ;  /* 0x00000001ff007819 */ /* 0x000fc40000011603 */
[----:B------:R-:W-:Y:S02]  /*0190*/  SHF.R.S32.HI R17, RZ, 0x1f, R17 ;  /* 0x0000001fff117819 */ /* 0x000fe40000011411 */
[----:B------:R-:W-:Y:S02]  /*01a0*/  SHF.R.S32.HI R10, RZ, 0x1f, R16 ;  /* 0x0000001fff0a7819 */ /* 0x000fe40000011410 */
[----:B------:R-:W-:Y:S02]  /*01b0*/  SHF.R.S32.HI R19, RZ, 0x1f, R11 ;  /* 0x0000001fff137819 */ /* 0x000fe4000001140b */
[----:B------:R-:W-:Y:S02]  /*01c0*/  LOP3.LUT R15, R14, 0x80000000, RZ, 0xc0, !PT ;  /* 0x800000000e0f7812 */ /* 0x000fe400078ec0ff */
[----:B------:R-:W-:Y:S02]  /*01d0*/  LOP3.LUT R17, R17, 0x6, RZ, 0xc0, !PT ;  /* 0x0000000611117812 */ /* 0x000fe400078ec0ff */
[----:B------:R-:W-:-:S02]  /*01e0*/  LOP3.LUT R10, R10, 0xfffffffa, RZ, 0xc0, !PT ;  /* 0xfffffffa0a0a7812 */ /* 0x000fc400078ec0ff */
[----:B------:R-:W-:Y:S02]  /*01f0*/  LOP3.LUT R19, R19, 0xfffffffa, RZ, 0xc0, !PT ;  /* 0xfffffffa13137812 */ /* 0x000fe400078ec0ff */
[----:B------:R-:W-:Y:S01]  /*0200*/  LOP3.LUT R15, R15, 0x40000000, R0, 0xf8, !PT ;  /* 0x400000000f0f7812 */ /* 0x000fe200078ef800 */
[C---:B------:R-:W-:Y:S01]  /*0210*/  IMAD.SHL.U32 R0, R2.reuse, 0x40000, RZ ;  /* 0x0004000002007824 */ /* 0x040fe200078e00ff */
[----:B------:R-:W-:Y:S02]  /*0220*/  IADD3 R19, P1, P3, R19, R10, R17 ;  /* 0x0000000a13137210 */ /* 0x000fe40007b3e011 */
[--C-:B------:R-:W-:Y:S02]  /*0230*/  SHF.R.U64 R17, R2, 0x14, R3.reuse ;  /* 0x0000001402117819 */ /* 0x100fe40000001203 */
[--C-:B------:R-:W-:Y:S02]  /*0240*/  SHF.R.U32.HI R10, RZ, 0x8, R3.reuse ;  /* 0x00000008ff0a7819 */ /* 0x100fe40000011603 */
[----:B------:R-:W-:-:S02]  /*0250*/  SHF.R.U32.HI R20, RZ, 0x18, R3 ;  /* 0x00000018ff147819 */ /* 0x000fc40000011603 */
[----:B------:R-:W-:Y:S02]  /*0260*/  SHF.R.S32.HI R21, RZ, 0x1e, R0 ;  /* 0x0000001eff157819 */ /* 0x000fe40000011400 */
[C---:B------:R-:W-:Y:S02]  /*0270*/  SHF.L.U64.HI R18, R2.reuse, 0x1, R3 ;  /* 0x0000000102127819 */ /* 0x040fe40000010203 */
[----:B------:R-:W-:Y:S02]  /*0280*/  LOP3.LUT R22, R2, 0x1, RZ, 0xc0, !PT ;  /* 0x0000000102167812 */ /* 0x000fe400078ec0ff */
[----:B------:R-:W-:Y:S02]  /*0290*/  LOP3.LUT R17, R17, 0x1, RZ, 0xc0, !PT ;  /* 0x0000000111117812 */ /* 0x000fe400078ec0ff */
[----:B------:R-:W-:Y:S02]  /*02a0*/  LOP3.LUT R10, R10, 0x1, RZ, 0xc0, !PT ;  /* 0x000000010a0a7812 */ /* 0x000fe400078ec0ff */
[----:B------:R-:W-:-:S02]  /*02b0*/  LOP3.LUT R20, R20, 0x2, RZ, 0xc0, !PT ;  /* 0x0000000214147812 */ /* 0x000fc400078ec0ff */
[----:B------:R-:W-:Y:S02]  /*02c0*/  LOP3.LUT R21, R21, 0xfffffffe, RZ, 0xc0, !PT ;  /* 0xfffffffe15157812 */ /* 0x000fe400078ec0ff */
[----:B------:R-:W-:Y:S02]  /*02d0*/  ISETP.NE.U32.AND P0, PT, R22, 0x1, PT ;  /* 0x000000011600780c */ /* 0x000fe40003f05070 */
[----:B------:R-:W-:Y:S02]  /*02e0*/  IADD3 R10, P2, PT, R10, R17, RZ ;  /* 0x000000110a0a7210 */ /* 0x000fe40007f5e0ff */
[----:B------:R-:W-:Y:S02]  /*02f0*/  LOP3.LUT R15, R15, 0x20000000, R18, 0xf8, !PT ;  /* 0x200000000f0f7812 */ /* 0x000fe400078ef812 */
[----:B------:R-:W-:Y:S02]  /*0300*/  IADD3 R18, P4, P5, R20, R19, R21 ;  /* 0x0000001314127210 */ /* 0x000fe40007d9e015 */
[----:B------:R-:W-:Y:S01]  /*0310*/  SHF.R.S32.HI R17, RZ, 0x1f, R16 ;  /* 0x0000001fff117819 */ /* 0x000fe20000011410 */
[----:B------:R-:W-:Y:S01]  /*0320*/  IMAD.SHL.U32 R16, R2, 0x4000, RZ ;  /* 0x0000400002107824 */ /* 0x000fe200078e00ff */
[----:B------:R-:W-:-:S02]  /*0330*/  SHF.R.S32.HI R22, RZ, 0x1f, R11 ;  /* 0x0000001fff167819 */ /* 0x000fc4000001140b */
[C-C-:B------:R-:W-:Y:S02]  /*0340*/  SHF.R.U64 R19, R2.reuse, 0x1c, R3.reuse ;  /* 0x0000001c02137819 */ /* 0x140fe40000001203 */
[C-C-:B------:R-:W-:Y:S02]  /*0350*/  SHF.R.U64 R20, R2.reuse, 0x1d, R3.reuse ;  /* 0x0000001d02147819 */ /* 0x140fe40000001203 */
[----:B------:R-:W-:Y:S02]  /*0360*/  SHF.R.U64 R11, R2, 0x18, R3 ;  /* 0x00000018020b7819 */ /* 0x000fe40000001203 */
[----:B------:R-:W-:Y:S02]  /*0370*/  IADD3.X R22, PT, PT, R22, R17, RZ, P1, P3 ;  /* 0x0000001116167210 */ /* 0x000fe40000fe64ff */
[----:B------:R-:W-:Y:S02]  /*0380*/  LOP3.LUT R19, R19, 0x1, RZ, 0xc0, !PT ;  /* 0x0000000113137812 */ /* 0x000fe400078ec0ff */
[----:B------:R-:W-:-:S02]  /*0390*/  LOP3.LUT R20, R20, 0x1, RZ, 0xc0, !PT ;  /* 0x0000000114147812 */ /* 0x000fc400078ec0ff */
[----:B------:R-:W-:Y:S02]  /*03a0*/  LOP3.LUT R17, R11, 0x1, RZ, 0xc0, !PT ;  /* 0x000000010b117812 */ /* 0x000fe400078ec0ff */
[C---:B------:R-:W-:Y:S02]  /*03b0*/  SHF.R.U64 R21, R2.reuse, 0x1e, R3 ;  /* 0x0000001e02157819 */ /* 0x040fe40000001203 */
[----:B------:R-:W-:Y:S02]  /*03c0*/  SHF.R.S32.HI R23, RZ, 0x1f, R0 ;  /* 0x0000001fff177819 */ /* 0x000fe40000011400 */
[----:B------:R-:W-:Y:S01]  /*03d0*/  IADD3 R0, P6, P3, R17, R19, R20 ;  /* 0x0000001311007210 */ /* 0x000fe20007bde014 */
[----:B------:R-:W-:Y:S01]  /*03e0*/  IMAD.SHL.U32 R19, R2, 0x800000, RZ ;  /* 0x0080000002137824 */ /* 0x000fe200078e00ff */
[----:B------:R-:W-:Y:S02]  /*03f0*/  LOP3.LUT P1, RZ, R10, 0x1, R21, 0xf8, !PT ;  /* 0x000000010aff7812 */ /* 0x000fe4000782f815 */
[----:B------:R-:W-:Y:S01]  /*0400*/  LOP3.LUT R15, R15, 0x10000000, R16, 0xf8, !PT ;  /* 0x100000000f0f7812 */ /* 0x000fe200078ef810 */
[----:B------:R-:W-:Y:S01]  /*0410*/  IMAD.SHL.U32 R16, R2, 0x1000000, RZ ;  /* 0x0100000002107824 */ /* 0x000fe200078e00ff */
[----:B------:R-:W-:-:S02]  /*0420*/  IADD3.X R10, PT, PT, RZ, R22, R23, P4, P5 ;  /* 0x00000016ff0a7210 */ /* 0x000fc400027ea417 */
[C---:B------:R-:W-:Y:S02]  /*0430*/  SHF.L.U64.HI R22, R2.reuse, 0x6, R3 ;  /* 0x0000000602167819 */ /* 0x040fe40000010203 */
[----:B------:R-:W-:Y:S02]  /*0440*/  SHF.R.S32.HI R19, RZ, 0x1f, R19 ;  /* 0x0000001fff137819 */ /* 0x000fe40000011413 */
[----:B------:R-:W-:Y:S02]  /*0450*/  SHF.R.S32.HI R22, RZ, 0x1f, R22 ;  /* 0x0000001fff167819 */ /* 0x000fe40000011416 */
[----:B------:R-:W-:Y:S02]  /*0460*/  SHF.R.S32.HI R17, RZ, 0x1e, R16 ;  /* 0x0000001eff117819 */ /* 0x000fe40000011410 */
[----:B------:R-:W-:Y:S02]  /*0470*/  SHF.L.U64.HI R21, R2, 0x19, R3 ;  /* 0x0000001902157819 */ /* 0x000fe40000010203 */
[----:B------:R-:W-:-:S02]  /*0480*/  LOP3.LUT R20, R15, 0x8000000, R14, 0xf8, !PT ;  /* 0x080000000f147812 */ /* 0x000fc400078ef80e */
[----:B------:R-:W-:Y:S02]  /*0490*/  LOP3.LUT R15, R19, 0xa, RZ, 0xc0, !PT ;  /* 0x0000000a130f7812 */ /* 0x000fe400078ec0ff */
[----:B------:R-:W-:Y:S02]  /*04a0*/  LOP3.LUT R22, R22, 0x6, RZ, 0xc0, !PT ;  /* 0x0000000616167812 */ /* 0x000fe400078ec0ff */
[----:B------:R-:W-:Y:S02]  /*04b0*/  LOP3.LUT R17, R17, 0xfffffffe, RZ, 0xc0, !PT ;  /* 0xfffffffe11117812 */ /* 0x000fe400078ec0ff */
[----:B------:R-:W-:Y:S01]  /*04c0*/  LOP3.LUT R20, R20, 0x4000000, R21, 0xf8, !PT ;  /* 0x0400000014147812 */ /* 0x000fe200078ef815 */
[----:B------:R-:W-:Y:S01]  /*04d0*/  IMAD.X R21, RZ, RZ, RZ, P2 ;  /* 0x000000ffff157224 */ /* 0x000fe200010e06ff */
[----:B------:R-:W-:Y:S01]  /*04e0*/  IADD3 R17, P2, P4, R17, R15, R22 ;  /* 0x0000000f11117210 */ /* 0x000fe20007c5e016 */
[C---:B------:R-:W-:Y:S01]  /*04f0*/  IMAD.U32 R15, R2.reuse, 0x10000, RZ ;  /* 0x00010000020f7824 */ /* 0x040fe200078e00ff */
[----:B------:R-:W-:-:S02]  /*0500*/  SHF.L.U64.HI R19, R2, 0x6, R3 ;  /* 0x0000000602137819 */ /* 0x000fc40000010203 */
[----:B------:R-:W-:Y:S01]  /*0510*/  LOP3.LUT P1, RZ, R21, RZ, RZ, 0xfc, P1 ;  /* 0x000000ff15ff7212 */ /* 0x000fe2000082fcff */
[----:B------:R-:W-:Y:S01]  /*0520*/  IMAD.SHL.U32 R21, R2, 0x40, RZ ;  /* 0x0000004002157824 */ /* 0x000fe200078e00ff */
[----:B------:R-:W-:Y:S02]  /*0530*/  LOP3.LUT R20, R20, 0x2000, R19, 0xf8, !PT ;  /* 0x0000200014147812 */ /* 0x000fe400078ef813 */
[----:B------:R-:W-:Y:S02]  /*0540*/  SHF.R.S32.HI R19, RZ, 0x1e, R15 ;  /* 0x0000001eff137819 */ /* 0x000fe4000001140f */
[----:B------:R-:W-:Y:S02]  /*0550*/  SHF.R.U32.HI R22, RZ, 0x1c, R3 ;  /* 0x0000001cff167819 */ /* 0x000fe40000011603 */
[----:B------:R-:W-:Y:S02]  /*0560*/  ISETP.NE.U32.AND.EX P0, PT, RZ, RZ, PT, P0 ;  /* 0x000000ffff00720c */ /* 0x000fe40003f05100 */
[----:B------:R-:W-:-:S02]  /*0570*/  LOP3.LUT R19, R19, 0xfffffffe, RZ, 0xc0, !PT ;  /* 0xfffffffe13137812 */ /* 0x000fc400078ec0ff */
[----:B------:R-:W-:Y:S02]  /*0580*/  LOP3.LUT R20, R20, 0x8000, R21, 0xf8, !PT ;  /* 0x0000800014147812 */ /* 0x000fe400078ef815 */
[----:B------:R-:W-:Y:S02]  /*0590*/  LOP3.LUT R22, R22, 0x2, RZ, 0xc0, !PT ;  /* 0x0000000216167812 */ /* 0x000fe400078ec0ff */
[----:B------:R-:W-:Y:S02]  /*05a0*/  SEL R21, RZ, 0x2, P0 ;  /* 0x00000002ff157807 */ /* 0x000fe40000000000 */
[----:B------:R-:W-:Y:S02]  /*05b0*/  LOP3.LUT R11, R11, 0x2, RZ, 0xc0, !PT ;  /* 0x000000020b0b7812 */ /* 0x000fe400078ec0ff */
[----:B------:R-:W-:Y:S02]  /*05c0*/  IADD3 R24, P5, PT, RZ, -R19, RZ ;  /* 0x80000013ff187210 */ /* 0x000fe40007fbe0ff */
[----:B------:R-:W-:-:S02]  /*05d0*/  ISETP.NE.U32.AND P0, PT, R22, R21, PT ;  /* 0x000000151600720c */ /* 0x000fc40003f05070 */
[----:B------:R-:W-:Y:S02]  /*05e0*/  SEL R22, RZ, 0x400000, !P1 ;  /* 0x00400000ff167807 */ /* 0x000fe40004800000 */
[--C-:B------:R-:W-:Y:S02]  /*05f0*/  SHF.R.U32.HI R23, RZ, 0x9, R3.reuse ;  /* 0x00000009ff177819 */ /* 0x100fe40000011603 */
[--C-:B------:R-:W-:Y:S02]  /*0600*/  SHF.R.U64 R21, R2, 0x1f, R3.reuse ;  /* 0x0000001f02157819 */ /* 0x100fe40000001203 */
[----:B------:R-:W-:Y:S02]  /*0610*/  ISETP.NE.U32.AND P1, PT, R11, R24, PT ;  /* 0x000000180b00720c */ /* 0x000fe40003f25070 */
[----:B------:R-:W-:Y:S02]  /*0620*/  SHF.R.U32.HI R19, RZ, 0xa, R3 ;  /* 0x0000000aff137819 */ /* 0x000fe40000011603 */
[----:B------:R-:W-:-:S02]  /*0630*/  SHF.R.S32.HI R11, RZ, 0x1f, R15 ;  /* 0x0000001fff0b7819 */ /* 0x000fc4000001140f */
[----:B------:R-:W-:Y:S02]  /*0640*/  ISETP.NE.AND.EX P0, PT, RZ, RZ, PT, P0 ;  /* 0x000000ffff00720c */ /* 0x000fe40003f05300 */
[----:B------:R-:W-:Y:S01]  /*0650*/  LOP3.LUT R23, R23, 0x1, RZ, 0xc0, !PT ;  /* 0x0000000117177812 */ /* 0x000fe200078ec0ff */
[----:B------:R-:W-:Y:S01]  /*0660*/  IMAD.X R25, RZ, RZ, ~R11, P5 ;  /* 0x000000ffff197224 */ /* 0x000fe200028e0e0b */
[----:B------:R-:W-:Y:S02]  /*0670*/  LOP3.LUT R21, R21, 0x1, RZ, 0xc0, !PT ;  /* 0x0000000115157812 */ /* 0x000fe400078ec0ff */
[----:B------:R-:W-:Y:S02]  /*0680*/  LOP3.LUT R20, R20, 0x80000, R19, 0xf8, !PT ;  /* 0x0008000014147812 */ /* 0x000fe400078ef813 */
[----:B----4-:R-:W-:Y:S02]  /*0690*/  SHF.L.U64.HI R27, R6, 0x1c, R7 ;  /* 0x0000001c061b7819 */ /* 0x010fe40000010207 */
[----:B------:R-:W-:-:S02]  /*06a0*/  SEL R19, RZ, 0x100000, !P0 ;  /* 0x00100000ff137807 */ /* 0x000fc40004000000 */
[-C--:B------:R-:W-:Y:S02]  /*06b0*/  LOP3.LUT P0, RZ, R0, R23.reuse, RZ, 0xfc, !PT ;  /* 0x0000001700ff7212 */ /* 0x080fe4000780fcff */
[----:B------:R-:W-:Y:S02]  /*06c0*/  IADD3 R21, P5, PT, R21, R23, RZ ;  /* 0x0000001715157210 */ /* 0x000fe40007fbe0ff */
[----:B------:R-:W-:Y:S02]  /*06d0*/  SHF.R.U32.HI R23, RZ, 0x16, R3 ;  /* 0x00000016ff177819 */ /* 0x000fe40000011603 */
[----:B------:R-:W-:Y:S01]  /*06e0*/  LOP3.LUT R0, R20, 0x1000, R27, 0xf8, !PT ;  /* 0x0000100014007812 */ /* 0x000fe200078ef81b */
[----:B------:R-:W-:Y:S01]  /*06f0*/  IMAD.X R26, RZ, RZ, RZ, P5 ;  /* 0x000000ffff1a7224 */ /* 0x000fe200028e06ff */
[----:B------:R-:W-:Y:S02]  /*0700*/  SHF.L.U64.HI R20, R2, 0xa, R3 ;  /* 0x0000000a02147819 */ /* 0x000fe40000010203 */
[----:B------:R-:W-:-:S02]  /*0710*/  LOP3.LUT R24, R6, R23, RZ, 0xfc, !PT ;  /* 0x0000001706187212 */ /* 0x000fc400078efcff */
[----:B------:R-:W-:Y:S02]  /*0720*/  SHF.R.S32.HI R20, RZ, 0x1f, R20 ;  /* 0x0000001fff147819 */ /* 0x000fe40000011414 */
[----:B---3--:R-:W-:Y:S01]  /*0730*/  LOP3.LUT R9, R19, R0, R9, 0xfe, !PT ;  /* 0x0000000013097212 */ /* 0x008fe200078efe09 */
[----:B------:R-:W-:Y:S01]  /*0740*/  IMAD.SHL.U32 R24, R24, 0x200000, RZ ;  /* 0x0020000018187824 */ /* 0x000fe200078e00ff */
[----:B------:R-:W-:Y:S01]  /*0750*/  ISETP.NE.AND.EX P1, PT, RZ, R25, PT, P1 ;  /* 0x00000019ff00720c */ /* 0x000fe20003f25310 */
[----:B------:R-:W-:Y:S01]  /*0760*/  IMAD.SHL.U32 R0, R21, 0x2, RZ ;  /* 0x0000000215007824 */ /* 0x000fe200078e00ff */
[----:B------:R-:W-:Y:S01]  /*0770*/  LOP3.LUT R19, R20, 0x6, RZ, 0xc0, !PT ;  /* 0x0000000614137812 */ /* 0x000fe200078ec0ff */
[----:B------:R-:W-:Y:S01]  /*0780*/  IMAD.SHL.U32 R20, R6, 0x40000000, RZ ;  /* 0x4000000006147824 */ /* 0x000fe200078e00ff */
[----:B------:R-:W-:Y:S02]  /*0790*/  SEL R23, RZ, 0x1000000, !P1 ;  /* 0x01000000ff177807 */ /* 0x000fe40004800000 */
[----:B------:R-:W-:-:S02]  /*07a0*/  LOP3.LUT R9, R9, 0x200000, R24, 0xf8, !PT ;  /* 0x0020000009097812 */ /* 0x000fc400078ef818 */
[----:B------:R-:W-:Y:S02]  /*07b0*/  ISETP.NE.U32.AND P1, PT, R0, R19, PT ;  /* 0x000000130000720c */ /* 0x000fe40003f25070 */
[----:B------:R-:W-:Y:S02]  /*07c0*/  SHF.L.U64.HI R19, R2, 0x13, R3 ;  /* 0x0000001302137819 */ /* 0x000fe40000010203 */
[----:B------:R-:W-:Y:S02]  /*07d0*/  LOP3.LUT R0, R22, R9, R23, 0xfe, !PT ;  /* 0x0000000916007212 */ /* 0x000fe400078efe17 */
[----:B------:R-:W-:Y:S02]  /*07e0*/  SHF.R.U32.HI R9, RZ, 0x10, R3 ;  /* 0x00000010ff097819 */ /* 0x000fe40000011603 */
[----:B------:R-:W-:Y:S02]  /*07f0*/  SHF.R.S32.HI R25, RZ, 0x1e, R19 ;  /* 0x0000001eff197819 */ /* 0x000fe40000011413 */
[----:B------:R-:W-:-:S02]  /*0800*/  SHF.R.S32.HI R24, RZ, 0x1e, R20 ;  /* 0x0000001eff187819 */ /* 0x000fc40000011414 */
[----:B------:R-:W-:Y:S02]  /*0810*/  LOP3.LUT R9, R9, 0x2, RZ, 0xc0, !PT ;  /* 0x0000000209097812 */ /* 0x000fe400078ec0ff */
[----:B------:R-:W-:Y:S02]  /*0820*/  LOP3.LUT R25, R25, 0xfffffffe, RZ, 0xc0, !PT ;  /* 0xfffffffe19197812 */ /* 0x000fe400078ec0ff */
[----:B------:R-:W-:Y:S02]  /*0830*/  LOP3.LUT R24, R24, 0xfffffffe, RZ, 0xc0, !PT ;  /* 0xfffffffe18187812 */ /* 0x000fe400078ec0ff */
[----:B------:R-:W-:Y:S02]  /*0840*/  SHF.L.U64.HI R22, R2, 0xd, R3 ;  /* 0x0000000d02167819 */ /* 0x000fe40000010203 */
[----:B------:R-:W-:Y:S02]  /*0850*/  IADD3.X R23, PT, PT, RZ, RZ, RZ, P6, P3 ;  /* 0x000000ffff177210 */ /* 0x000fe400037e64ff */
[----:B------:R-:W-:-:S02]  /*0860*/  IADD3 R25, P3, P6, R24, R25, R9 ;  /* 0x0000001918197210 */ /* 0x000fc40007e7e009 */
[----:B------:R-:W-:Y:S02]  /*0870*/  SHF.L.U64.HI R9, R21, 0x1, R26 ;  /* 0x0000000115097819 */ /* 0x000fe4000001021a */
[----:B------:R-:W-:Y:S02]  /*0880*/  SHF.R.S32.HI R21, RZ, 0x1e, R22 ;  /* 0x0000001eff157819 */ /* 0x000fe40000011416 */
[----:B------:R-:W-:Y:S02]  /*0890*/  SHF.R.S32.HI R16, RZ, 0x1f, R16 ;  /* 0x0000001fff107819 */ /* 0x000fe40000011410 */
[----:B------:R-:W-:Y:S02]  /*08a0*/  LOP3.LUT R21, R21, 0xfffffffe, RZ, 0xc0, !PT ;  /* 0xfffffffe15157812 */ /* 0x000fe400078ec0ff */
[----:B------:R-:W-:Y:S02]  /*08b0*/  IADD3.X R16, PT, PT, R16, RZ, RZ, P2, P4 ;  /* 0x000000ff10107210 */ /* 0x000fe400017e84ff */
[----:B------:R-:W-:-:S02]  /*08c0*/  IADD3 R26, P5, PT, RZ, -R21, RZ ;  /* 0x80000015ff1a7210 */ /* 0x000fc40007fbe0ff */
[----:B------:R-:W-:Y:S02]  /*08d0*/  IADD3 R17, P4, PT, R17, R24, RZ ;  /* 0x0000001811117210 */ /* 0x000fe40007f9e0ff */
[--C-:B------:R-:W-:Y:S02]  /*08e0*/  SHF.R.S32.HI R21, RZ, 0x1f, R20.reuse ;  /* 0x0000001fff157819 */ /* 0x100fe40000011414 */
[----:B------:R-:W-:Y:S02]  /*08f0*/  SHF.R.S32.HI R24, RZ, 0x1f, R19 ;  /* 0x0000001fff187819 */ /* 0x000fe40000011413 */
[----:B------:R-:W-:Y:S02]  /*0900*/  ISETP.NE.U32.AND P2, PT, R25, R26, PT ;  /* 0x0000001a1900720c */ /* 0x000fe40003f45070 */
[----:B------:R-:W-:Y:S02]  /*0910*/  SHF.R.S32.HI R19, RZ, 0x1f, R20 ;  /* 0x0000001fff137819 */ /* 0x000fe40000011414 */
[----:B------:R-:W-:-:S02]  /*0920*/  LOP3.LUT R25, R6, 0x1, RZ, 0xc0, !PT ;  /* 0x0000000106197812 */ /* 0x000fc400078ec0ff */
[----:B------:R-:W-:Y:S02]  /*0930*/  LOP3.LUT R21, R21, 0xfffffffa, RZ, 0xc0, !PT ;  /* 0xfffffffa15157812 */ /* 0x000fe400078ec0ff */
[----:B------:R-:W-:Y:S02]  /*0940*/  SHF.R.S32.HI R22, RZ, 0x1f, R22 ;  /* 0x0000001fff167819 */ /* 0x000fe40000011416 */
[----:B------:R-:W-:Y:S01]  /*0950*/  IADD3.X R20, PT, PT, R19, R24, RZ, P3, P6 ;  /* 0x0000001813147210 */ /* 0x000fe20001fec4ff */
[----:B------:R-:W-:Y:S01]  /*0960*/  IMAD.SHL.U32 R24, R6, 0x2, RZ ;  /* 0x0000000206187824 */ /* 0x000fe200078e00ff */
[----:B------:R-:W-:Y:S02]  /*0970*/  ISETP.NE.U32.AND P6, PT, R25, 0x1, PT ;  /* 0x000000011900780c */ /* 0x000fe40003fc5070 */
[----:B------:R-:W-:Y:S01]  /*0980*/  IADD3 R18, P3, PT, R18, R21, RZ ;  /* 0x0000001512127210 */ /* 0x000fe20007f7e0ff */
[----:B------:R-:W-:Y:S01]  /*0990*/  IMAD.X R21, RZ, RZ, ~R22, P5 ;  /* 0x000000ffff157224 */ /* 0x000fe200028e0e16 */
[----:B------:R-:W-:-:S02]  /*09a0*/  SHF.R.S32.HI R22, RZ, 0x1f, R15 ;  /* 0x0000001fff167819 */ /* 0x000fc4000001140f */
[----:B------:R-:W-:Y:S02]  /*09b0*/  SHF.R.S32.HI R15, RZ, 0x1f, R14 ;  /* 0x0000001fff0f7819 */ /* 0x000fe4000001140e */
[----:B------:R-:W-:Y:S02]  /*09c0*/  ISETP.NE.U32.AND.EX P5, PT, RZ, RZ, PT, P6 ;  /* 0x000000ffff00720c */ /* 0x000fe40003fa5160 */
[----:B------:R-:W-:Y:S02]  /*09d0*/  ISETP.NE.AND.EX P2, PT, R20, R21, PT, P2 ;  /* 0x000000151400720c */ /* 0x000fe40003f45320 */
[----:B------:R-:W-:Y:S02]  /*09e0*/  LOP3.LUT R22, R22, 0xfffffffa, RZ, 0xc0, !PT ;  /* 0xfffffffa16167812 */ /* 0x000fe400078ec0ff */
[----:B------:R-:W-:Y:S02]  /*09f0*/  LOP3.LUT R25, R15, 0x6, RZ, 0xc0, !PT ;  /* 0x000000060f197812 */ /* 0x000fe400078ec0ff */
[----:B------:R-:W-:-:S02]  /*0a00*/  SEL R21, RZ, 0xfffffffa, P5 ;  /* 0xfffffffaff157807 */ /* 0x000fc40002800000 */
[----:B------:R-:W-:Y:S02]  /*0a10*/  SEL R20, RZ, 0xffffffff, P5 ;  /* 0xffffffffff147807 */ /* 0x000fe40002800000 */
[----:B------:R-:W-:Y:S01]  /*0a20*/  IADD3 R21, P5, P6, R21, R25, R22 ;  /* 0x0000001915157210 */ /* 0x000fe20007ebe016 */
[----:B------:R-:W-:Y:S01]  /*0a30*/  IMAD.SHL.U32 R25, R2, 0x20000, RZ ;  /* 0x0002000002197824 */ /* 0x000fe200078e00ff */
[----:B------:R-:W-:Y:S02]  /*0a40*/  LOP3.LUT R24, R24, 0x2, RZ, 0xc0, !PT ;  /* 0x0000000218187812 */ /* 0x000fe400078ec0ff */
[----:B------:R-:W-:Y:S02]  /*0a50*/  LOP3.LUT R15, R15, 0xfffffffa, RZ, 0xc0, !PT ;  /* 0xfffffffa0f0f7812 */ /* 0x000fe400078ec0ff */
[----:B------:R-:W-:Y:S02]  /*0a60*/  IADD3.X R20, PT, PT, R20, RZ, R11, P5, P6 ;  /* 0x000000ff14147210 */ /* 0x000fe40002fec40b */
[----:B------:R-:W-:-:S02]  /*0a70*/  IADD3 R15, P5, P6, R22, R24, R15 ;  /* 0x00000018160f7210 */ /* 0x000fc40007ebe00f */
[----:B------:R-:W-:Y:S02]  /*0a80*/  SHF.L.U64.HI R22, R2, 0xc, R3 ;  /* 0x0000000c02167819 */ /* 0x000fe40000010203 */
[----:B------:R-:W-:Y:S02]  /*0a90*/  SHF.R.S32.HI R26, RZ, 0x1f, R25 ;  /* 0x0000001fff1a7819 */ /* 0x000fe40000011419 */
[----:B------:R-:W-:Y:S02]  /*0aa0*/  SHF.R.S32.HI R22, RZ, 0x1f, R22 ;  /* 0x0000001fff167819 */ /* 0x000fe40000011416 */
[----:B------:R-:W-:Y:S02]  /*0ab0*/  SHF.R.S32.HI R24, RZ, 0x1f, R14 ;  /* 0x0000001fff187819 */ /* 0x000fe4000001140e */
[----:B------:R-:W-:Y:S02]  /*0ac0*/  LOP3.LUT R26, R26, 0xfffffffa, RZ, 0xc0, !PT ;  /* 0xfffffffa1a1a7812 */ /* 0x000fe400078ec0ff */
[----:B------:R-:W-:Y:S01]  /*0ad0*/  LOP3.LUT R14, R22, 0x1e, RZ, 0xc0, !PT ;  /* 0x0000001e160e7812 */ /* 0x000fe200078ec0ff */
[----:B------:R-:W-:Y:S01]  /*0ae0*/  IMAD.X R22, R10, 0x1, R19, P3 ;  /* 0x000000010a167824 */ /* 0x000fe200018e0613 */
[----:B------:R-:W-:-:S02]  /*0af0*/  IADD3.X R24, PT, PT, R11, RZ, R24, P5, P6 ;  /* 0x000000ff0b187210 */ /* 0x000fc40002fec418 */
[----:B------:R-:W-:Y:S02]  /*0b00*/  IADD3 R21, P5, P6, R14, R21, R26 ;  /* 0x000000150e157210 */ /* 0x000fe40007ebe01a */
[----:B------:R-:W-:Y:S02]  /*0b10*/  SHF.L.U64.HI R14, R2, 0x9, R3 ;  /* 0x00000009020e7819 */ /* 0x000fe40000010203 */
[----:B------:R-:W-:Y:S02]  /*0b20*/  IADD3 R15, P3, PT, R15, R26, RZ ;  /* 0x0000001a0f0f7210 */ /* 0x000fe40007f7e0ff */
[----:B------:R-:W-:Y:S02]  /*0b30*/  SHF.R.S32.HI R10, RZ, 0x1e, R14 ;  /* 0x0000001eff0a7819 */ /* 0x000fe4000001140e */
[----:B------:R-:W-:Y:S02]  /*0b40*/  SHF.R.S32.HI R25, RZ, 0x1f, R25 ;  /* 0x0000001fff197819 */ /* 0x000fe40000011419 */
[----:B------:R-:W-:-:S03]  /*0b50*/  LOP3.LUT R10, R10, 0xfffffffe, RZ, 0xc0, !PT ;  /* 0xfffffffe0a0a7812 */ /* 0x000fc600078ec0ff */
[----:B------:R-:W-:Y:S01]  /*0b60*/  IMAD.X R27, R24, 0x1, R25, P3 ;  /* 0x00000001181b7824 */ /* 0x000fe200018e0619 */
[----:B------:R-:W-:Y:S02]  /*0b70*/  ISETP.NE.U32.AND P3, PT, R15, R10, PT ;  /* 0x0000000a0f00720c */ /* 0x000fe40003f65070 */
[----:B------:R-:W2:Y:S01]  /*0b80*/  LDG.E.64 R10, desc[UR4][R4.64+0x8] ;  /* 0x00000804040a7981 */ /* 0x000ea2000c1e1b00 */
[----:B------:R-:W-:-:S04]  /*0b90*/  SHF.R.S32.HI R14, RZ, 0x1f, R14 ;  /* 0x0000001fff0e7819 */ /* 0x000fc8000001140e */
[----:B------:R-:W-:Y:S02]  /*0ba0*/  ISETP.NE.AND.EX P3, PT, R27, R14, PT, P3 ;  /* 0x0000000e1b00720c */ /* 0x000fe40003f65330 */
[----:B------:R-:W5:Y:S01]  /*0bb0*/  LDG.E.64 R14, desc[UR4][R4.64+0x10] ;  /* 0x00001004040e7981 */ /* 0x000f62000c1e1b00 */
[----:B------:R-:W-:Y:S02]  /*0bc0*/  SHF.L.U64.HI R24, R2, 0x8, R3 ;  /* 0x0000000802187819 */ /* 0x000fe40000010203 */
[----:B------:R-:W-:Y:S02]  /*0bd0*/  ISETP.NE.AND.EX P1, PT, R9, RZ, PT, P1 ;  /* 0x000000ff0900720c */ /* 0x000fe40003f25310 */
[----:B------:R-:W-:Y:S02]  /*0be0*/  SHF.R.S32.HI R24, RZ, 0x1f, R24 ;  /* 0x0000001fff187819 */ /* 0x000fe40000011418 */
[----:B------:R-:W-:Y:S02]  /*0bf0*/  LOP3.LUT P0, RZ, R23, RZ, RZ, 0xfc, P0 ;  /* 0x000000ff17ff7212 */ /* 0x000fe4000000fcff */
[----:B------:R-:W-:Y:S01]  /*0c00*/  LOP3.LUT R24, R24, 0x1e, RZ, 0xc0, !PT ;  /* 0x0000001e18187812 */ /* 0x000fe200078ec0ff */
[----:B------:R-:W-:Y:S01]  /*0c10*/  IMAD.X R19, R16, 0x1, R19, P4 ;  /* 0x0000000110137824 */ /* 0x000fe200020e0613 */
[----:B------:R-:W-:-:S02]  /*0c20*/  SEL R9, RZ, 0x2000000, !P1 ;  /* 0x02000000ff097807 */ /* 0x000fc40004800000 */
[----:B------:R-:W-:Y:S02]  /*0c30*/  SEL R16, RZ, 0x800000, !P0 ;  /* 0x00800000ff107807 */ /* 0x000fe40004000000 */
[----:B------:R-:W-:Y:S02]  /*0c40*/  ISETP.GT.U32.AND P1, PT, R18, 0x5, PT ;  /* 0x000000051200780c */ /* 0x000fe40003f24070 */
[----:B------:R-:W-:Y:S02]  /*0c50*/  ISETP.GT.U32.AND P0, PT, R17, 0x9, PT ;  /* 0x000000091100780c */ /* 0x000fe40003f04070 */
[----:B------:R-:W-:Y:S02]  /*0c60*/  IADD3 R21, P4, PT, R24, R21, RZ ;  /* 0x0000001518157210 */ /* 0x000fe40007f9e0ff */
[----:B------:R-:W-:Y:S02]  /*0c70*/  IADD3.X R18, PT, PT, RZ, R20, R25, P5, P6 ;  /* 0x00000014ff127210 */ /* 0x000fe40002fec419 */
[----:B------:R-:W-:-:S02]  /*0c80*/  ISETP.GT.U32.AND.EX P0, PT, R19, RZ, PT, P0 ;  /* 0x000000ff1300720c */ /* 0x000fc40003f04100 */
[----:B------:R-:W-:Y:S01]  /*0c90*/  ISETP.GT.U32.AND P5, PT, R21, 0x5, PT ;  /* 0x000000051500780c */ /* 0x000fe20003fa4070 */
[----:B------:R-:W-:Y:S01]  /*0ca0*/  IMAD.X R18, RZ, RZ, R18, P4 ;  /* 0x000000ffff127224 */ /* 0x000fe200020e0612 */
[----:B------:R-:W-:Y:S02]  /*0cb0*/  LOP3.LUT R0, R16, R0, R9, 0xfe, !PT ;  /* 0x0000000010007212 */ /* 0x000fe400078efe09 */
[----:B------:R-:W-:Y:S02]  /*0cc0*/  SEL R16, RZ, 0x20000, !P2 ;  /* 0x00020000ff107807 */ /* 0x000fe40005000000 */
[----:B------:R-:W-:Y:S02]  /*0cd0*/  SEL R17, RZ, 0x40000, !P0 ;  /* 0x00040000ff117807 */ /* 0x000fe40004000000 */
[----:B------:R-:W-:Y:S02]  /*0ce0*/  SHF.R.U64 R9, R2, 0x3, R3 ;  /* 0x0000000302097819 */ /* 0x000fe40000001203 */
[----:B------:R-:W-:-:S02]  /*0cf0*/  ISETP.GT.U32.AND.EX P1, PT, R22, RZ, PT, P1 ;  /* 0x000000ff1600720c */ /* 0x000fc40003f24110 */
[----:B------:R-:W-:Y:S02]  /*0d00*/  ISETP.GT.U32.AND.EX P0, PT, R18, RZ, PT, P5 ;  /* 0x000000ff1200720c */ /* 0x000fe40003f04150 */
[----:B------:R-:W-:Y:S02]  /*0d10*/  LOP3.LUT R16, R17, R0, R16, 0xfe, !PT ;  /* 0x0000000011107212 */ /* 0x000fe400078efe10 */
[----:B------:R-:W-:Y:S02]  /*0d20*/  SEL R0, RZ, 0x1, !P3 ;  /* 0x00000001ff007807 */ /* 0x000fe40005800000 */
[----:B------:R-:W-:Y:S02]  /*0d30*/  SEL R17, RZ, 0x10000, !P0 ;  /* 0x00010000ff117807 */ /* 0x000fe40004000000 */
[----:B------:R-:W-:Y:S02]  /*0d40*/  LOP3.LUT R8, R8, R2, RZ, 0xfc, !PT ;  /* 0x0000000208087212 */ /* 0x000fe400078efcff */
[----:B--2---:R-:W-:-:S02]  /*0d50*/  LOP3.LUT R9, R10, 0x4, R9, 0xf8, !PT ;  /* 0x000000040a097812 */ /* 0x004fc400078ef809 */
[----:B------:R-:W-:Y:S02]  /*0d60*/  SEL R10, RZ, 0x4000, !P1 ;  /* 0x00004000ff0a7807 */ /* 0x000fe40004800000 */
[----:B------:R-:W-:Y:S02]  /*0d70*/  LOP3.LUT R0, R6, R9, R0, 0xfe, !PT ;  /* 0x0000000906007212 */ /* 0x000fe400078efe00 */
[----:B------:R-:W-:Y:S02]  /*0d80*/  LOP3.LUT R9, R10, R16, R17, 0xfe, !PT ;  /* 0x000000100a097212 */ /* 0x000fe400078efe11 */
[----:B------:R-:W-:Y:S02]  /*0d90*/  LOP3.LUT R7, R11, R7, RZ, 0xfc, !PT ;  /* 0x000000070b077212 */ /* 0x000fe400078efcff */
[----:B------:R-:W-:Y:S02]  /*0da0*/  LOP3.LUT R6, R0, 0x2, RZ, 0xfc, !PT ;  /* 0x0000000200067812 */ /* 0x000fe400078efcff */
[----:B-----5:R-:W-:-:S02]  /*0db0*/  LOP3.LUT R10, R14, R12, RZ, 0xfc, !PT ;  /* 0x0000000c0e0a7212 */ /* 0x020fc400078efcff */
[----:B------:R-:W-:Y:S02]  /*0dc0*/  LOP3.LUT R11, R15, R13, RZ, 0xfc, !PT ;  /* 0x0000000d0f0b7212 */ /* 0x000fe400078efcff */
[----:B------:R-:W-:Y:S01]  /*0dd0*/  LOP3.LUT R9, R9, R3, RZ, 0xfc, !PT ;  /* 0x0000000309097212 */ /* 0x000fe200078efcff */
[----:B------:R-:W-:Y:S04]  /*0de0*/  STG.E.64 desc[UR4][R4.64+0x8], R6 ;  /* 0x0000080604007986 */ /* 0x000fe8000c101b04 */
[----:B------:R-:W-:Y:S04]  /*0df0*/  STG.E.64 desc[UR4][R4.64+0x10], R10 ;  /* 0x0000100a04007986 */ /* 0x000fe8000c101b04 */
[----:B------:R-:W-:Y:S01]  /*0e00*/  STG.E.64 desc[UR4][R4.64], R8 ;  /* 0x0000000804007986 */ /* 0x000fe2000c101b04 */
[----:B------:R-:W-:Y:S05]  /*0e10*/  EXIT ;  /* 0x000000000000794d */ /* 0x000fea0003800000 */
.L_x_24:
        /* <DEDUP_REMOVED lines=14> */
.L_x_78:


//--------------------- .text._Z19passo_tlf_14_parte2P10ulonglong3S0_y --------------------------
	.section	.text._Z19passo_tlf_14_parte2P10ulonglong3S0_y,"ax",@progbits
	.align	128
        .global         _Z19passo_tlf_14_parte2P10ulonglong3S0_y
        .type           _Z19passo_tlf_14_parte2P10ulonglong3S0_y,@function
        .size           _Z19passo_tlf_14_parte2P10ulonglong3S0_y,(.L_x_79 - _Z19passo_tlf_14_parte2P10ulonglong3S0_y)
        .other          _Z19passo_tlf_14_parte2P10ulonglong3S0_y,@"STO_CUDA_ENTRY STV_DEFAULT"
_Z19passo_tlf_14_parte2P10ulonglong3S0_y:
.text._Z19passo_tlf_14_parte2P10ulonglong3S0_y:
        /* <DEDUP_REMOVED lines=24> */
[C---:B------:R-:W-:Y:S01]  /*0180*/  SHF.L.U64.HI R20, R10.reuse, 0x9, R11 ;  /* 0x000000090a147819 */ /* 0x040fe2000001020b */
[C---:B------:R-:W-:Y:S02]  /*0190*/  IMAD.SHL.U32 R0, R10.reuse, 0x40000, RZ ;  /* 0x000400000a007824 */ /* 0x040fe400078e00ff */
[----:B0-----:R-:W-:Y:S01]  /*01a0*/  IMAD.SHL.U32 R18, R10, 0x100000, RZ ;  /* 0x001000000a127824 */ /* 0x001fe200078e00ff */
[----:B------:R-:W-:Y:S02]  /*01b0*/  LOP3.LUT R17, R17, 0x1, RZ, 0xc0, !PT ;  /* 0x0000000111117812 */ /* 0x000fe400078ec0ff */
[----:B------:R-:W-:Y:S02]  /*01c0*/  LOP3.LUT R16, R16, 0x1, RZ, 0xc0, !PT ;  /* 0x0000000110107812 */ /* 0x000fe400078ec0ff */
[----:B------:R-:W-:-:S02]  /*01d0*/  SHF.R.S32.HI R22, RZ, 0x1e, R20 ;  /* 0x0000001eff167819 */ /* 0x000fc40000011414 */
[--C-:B------:R-:W-:Y:S02]  /*01e0*/  SHF.R.U64 R21, R10, 0x4, R11.reuse ;  /* 0x000000040a157819 */ /* 0x100fe4000000120b */
[----:B------:R-:W-:Y:S02]  /*01f0*/  SHF.R.S32.HI R19, RZ, 0x1f, R0 ;  /* 0x0000001fff137819 */ /* 0x000fe40000011400 */
[----:B------:R-:W-:Y:S02]  /*0200*/  SHF.R.S32.HI R18, RZ, 0x1f, R18 ;  /* 0x0000001fff127819 */ /* 0x000fe40000011412 */
[----:B------:R-:W-:Y:S02]  /*0210*/  IADD3 R16, P0, PT, R16, R17, RZ ;  /* 0x0000001110107210 */ /* 0x000fe40007f1e0ff */
[----:B------:R-:W-:Y:S02]  /*0220*/  LOP3.LUT R22, R22, 0xfffffffe, RZ, 0xc0, !PT ;  /* 0xfffffffe16167812 */ /* 0x000fe400078ec0ff */
[----:B------:R-:W-:-:S02]  /*0230*/  SHF.L.U64.HI R17, R10, 0xa, R11 ;  /* 0x0000000a0a117819 */ /* 0x000fc4000001020b */
[----:B------:R-:W-:Y:S02]  /*0240*/  SHF.R.U64 R23, R10, 0xe, R11 ;  /* 0x0000000e0a177819 */ /* 0x000fe4000000120b */
[----:B------:R-:W-:Y:S02]  /*0250*/  LOP3.LUT R21, R21, 0x2, RZ, 0xc0, !PT ;  /* 0x0000000215157812 */ /* 0x000fe400078ec0ff */
[----:B------:R-:W-:Y:S02]  /*0260*/  LOP3.LUT R19, R19, 0xfffffffa, RZ, 0xc0, !PT ;  /* 0xfffffffa13137812 */ /* 0x000fe400078ec0ff */
[----:B------:R-:W-:Y:S02]  /*0270*/  LOP3.LUT R18, R18, 0x6, RZ, 0xc0, !PT ;  /* 0x0000000612127812 */ /* 0x000fe400078ec0ff */
[----:B------:R-:W-:Y:S02]  /*0280*/  IADD3 R24, P5, PT, RZ, -R22, RZ ;  /* 0x80000016ff187210 */ /* 0x000fe40007fbe0ff */
[----:B------:R-:W-:-:S02]  /*0290*/  SHF.R.S32.HI R22, RZ, 0x1e, R17 ;  /* 0x0000001eff167819 */ /* 0x000fc40000011411 */
[----:B------:R-:W-:Y:S02]  /*02a0*/  LOP3.LUT R23, R23, 0x2, RZ, 0xc0, !PT ;  /* 0x0000000217177812 */ /* 0x000fe400078ec0ff */
[----:B------:R-:W-:Y:S02]  /*02b0*/  IADD3 R18, P4, P3, R18, R21, R19 ;  /* 0x0000001512127210 */ /* 0x000fe40007b9e013 */
[--C-:B------:R-:W-:Y:S02]  /*02c0*/  SHF.R.U64 R21, R10, 0x1f, R11.reuse ;  /* 0x0000001f0a157819 */ /* 0x100fe4000000120b */
[----:B------:R-:W-:Y:S02]  /*02d0*/  LOP3.LUT R19, R22, 0xfffffffe, RZ, 0xc0, !PT ;  /* 0xfffffffe16137812 */ /* 0x000fe400078ec0ff */
[----:B------:R-:W-:Y:S02]  /*02e0*/  ISETP.NE.U32.AND P1, PT, R23, R24, PT ;  /* 0x000000181700720c */ /* 0x000fe40003f25070 */
[----:B------:R-:W-:-:S02]  /*02f0*/  SHF.R.U32.HI R24, RZ, 0x7, R11 ;  /* 0x00000007ff187819 */ /* 0x000fc4000001160b */
[C-C-:B------:R-:W-:Y:S02]  /*0300*/  SHF.L.U64.HI R22, R10.reuse, 0x13, R11.reuse ;  /* 0x000000130a167819 */ /* 0x140fe4000001020b */
[C---:B------:R-:W-:Y:S02]  /*0310*/  LOP3.LUT R23, R21.reuse, 0x8000000, RZ, 0xc0, !PT ;  /* 0x0800000015177812 */ /* 0x040fe400078ec0ff */
[----:B------:R-:W-:Y:S02]  /*0320*/  LOP3.LUT R21, R21, 0x2, RZ, 0xc0, !PT ;  /* 0x0000000215157812 */ /* 0x000fe400078ec0ff */
[----:B------:R-:W-:Y:S02]  /*0330*/  IADD3 R28, P6, PT, RZ, -R19, RZ ;  /* 0x80000013ff1c7210 */ /* 0x000fe40007fde0ff */
[----:B------:R-:W-:Y:S02]  /*0340*/  SHF.R.U64 R26, R10, 0x16, R11 ;  /* 0x000000160a1a7819 */ /* 0x000fe4000000120b */
[----:B------:R-:W-:-:S02]  /*0350*/  LOP3.LUT R24, R24, 0x40, RZ, 0xc0, !PT ;  /* 0x0000004018187812 */ /* 0x000fc400078ec0ff */
[----:B------:R-:W-:Y:S02]  /*0360*/  SHF.R.S32.HI R22, RZ, 0x1f, R22 ;  /* 0x0000001fff167819 */ /* 0x000fe40000011416 */
[----:B------:R-:W-:Y:S01]  /*0370*/  ISETP.NE.U32.AND P2, PT, R21, R28, PT ;  /* 0x0000001c1500720c */ /* 0x000fe20003f45070 */
[----:B------:R-:W-:Y:S01]  /*0380*/  IMAD.SHL.U32 R21, R16, 0x2, RZ ;  /* 0x0000000210157824 */ /* 0x000fe200078e00ff */
[----:B------:R-:W-:Y:S02]  /*0390*/  LOP3.LUT R19, R23, 0x4000000, R26, 0xf8, !PT ;  /* 0x0400000017137812 */ /* 0x000fe400078ef81a */
[----:B------:R-:W-:Y:S02]  /*03a0*/  SHF.L.U64.HI R28, R10, 0x1, R11 ;  /* 0x000000010a1c7819 */ /* 0x000fe4000001020b */
[----:B------:R-:W-:Y:S02]  /*03b0*/  LOP3.LUT R23, R24, 0x20, R17, 0xf8, !PT ;  /* 0x0000002018177812 */ /* 0x000fe400078ef811 */
[----:B------:R-:W-:Y:S01]  /*03c0*/  LOP3.LUT R22, R22, 0x6, RZ, 0xc0, !PT ;  /* 0x0000000616167812 */ /* 0x000fe200078ec0ff */
[----:B------:R-:W-:Y:S01]  /*03d0*/  IMAD.X R25, RZ, RZ, RZ, P0 ;  /* 0x000000ffff197224 */ /* 0x000fe200000e06ff */
[----:B------:R-:W-:-:S02]  /*03e0*/  SHF.R.U32.HI R26, RZ, 0x1, R11 ;  /* 0x00000001ff1a7819 */ /* 0x000fc4000001160b */
[----:B------:R-:W-:Y:S02]  /*03f0*/  LOP3.LUT R23, R23, 0x8, R28, 0xf8, !PT ;  /* 0x0000000817177812 */ /* 0x000fe400078ef81c */
[----:B------:R-:W-:Y:S02]  /*0400*/  ISETP.NE.U32.AND P0, PT, R21, R22, PT ;  /* 0x000000161500720c */ /* 0x000fe40003f05070 */
[--C-:B------:R-:W-:Y:S02]  /*0410*/  SHF.R.U32.HI R24, RZ, 0xe, R11.reuse ;  /* 0x0000000eff187819 */ /* 0x100fe4000001160b */
[----:B------:R-:W-:Y:S02]  /*0420*/  SHF.R.U32.HI R21, RZ, 0xa, R11 ;  /* 0x0000000aff157819 */ /* 0x000fe4000001160b */
[----:B------:R-:W-:Y:S01]  /*0430*/  SHF.R.S32.HI R22, RZ, 0x1f, R20 ;  /* 0x0000001fff167819 */ /* 0x000fe20000011414 */
[----:B------:R-:W-:Y:S01]  /*0440*/  IMAD.SHL.U32 R20, R10, 0x2, RZ ;  /* 0x000000020a147824 */ /* 0x000fe200078e00ff */
[----:B------:R-:W-:-:S02]  /*0450*/  LOP3.LUT R19, R19, 0x2000000, R26, 0xf8, !PT ;  /* 0x0200000013137812 */ /* 0x000fc400078ef81a */
[----:B------:R-:W-:Y:S02]  /*0460*/  SHF.L.U64.HI R16, R16, 0x1, R25 ;  /* 0x0000000110107819 */ /* 0x000fe40000010219 */
[----:B------:R-:W-:Y:S02]  /*0470*/  LOP3.LUT R23, R23, 0x4, R24, 0xf8, !PT ;  /* 0x0000000417177812 */ /* 0x000fe400078ef818 */
[----:B------:R-:W-:Y:S02]  /*0480*/  LOP3.LUT R25, R21, 0x2, RZ, 0xc0, !PT ;  /* 0x0000000215197812 */ /* 0x000fe400078ec0ff */
[C---:B------:R-:W-:Y:S01]  /*0490*/  SHF.L.U64.HI R24, R10.reuse, 0x12, R11 ;  /* 0x000000120a187819 */ /* 0x040fe2000001020b */
[----:B------:R-:W-:Y:S01]  /*04a0*/  IMAD.X R21, RZ, RZ, ~R22, P5 ;  /* 0x000000ffff157224 */ /* 0x000fe200028e0e16 */
[----:B------:R-:W-:Y:S01]  /*04b0*/  LOP3.LUT R22, R19, 0x1000000, R20, 0xf8, !PT ;  /* 0x0100000013167812 */ /* 0x000fe200078ef814 */
[----:B------:R-:W-:Y:S01]  /*04c0*/  IMAD.SHL.U32 R27, R10, 0x100, RZ ;  /* 0x000001000a1b7824 */ /* 0x000fe200078e00ff */
[----:B------:R-:W-:-:S02]  /*04d0*/  IADD3 R18, P5, PT, R25, R18, RZ ;  /* 0x0000001219127210 */ /* 0x000fc40007fbe0ff */
[----:B------:R-:W-:Y:S01]  /*04e0*/  LOP3.LUT R19, R23, 0x100, R24, 0xf8, !PT ;  /* 0x0000010017137812 */ /* 0x000fe200078ef818 */
[----:B----4-:R-:W-:Y:S01]  /*04f0*/  IMAD.SHL.U32 R24, R8, 0x2, RZ ;  /* 0x0000000208187824 */ /* 0x010fe200078e00ff */
[----:B------:R-:W-:Y:S02]  /*0500*/  SHF.R.S32.HI R25, RZ, 0x1f, R17 ;  /* 0x0000001fff197819 */ /* 0x000fe40000011411 */
[----:B------:R-:W-:Y:S02]  /*0510*/  ISETP.NE.AND.EX P0, PT, R16, RZ, PT, P0 ;  /* 0x000000ff1000720c */ /* 0x000fe40003f05300 */
[----:B------:R-:W-:Y:S02]  /*0520*/  SHF.R.S32.HI R16, RZ, 0x1f, R0 ;  /* 0x0000001fff107819 */ /* 0x000fe40000011400 */
[----:B------:R-:W-:Y:S01]  /*0530*/  LOP3.LUT R17, R22, 0x800000, R27, 0xf8, !PT ;  /* 0x0080000016117812 */ /* 0x000fe200078ef81b */
[----:B------:R-:W-:Y:S01]  /*0540*/  IMAD.SHL.U32 R22, R8, 0x80, RZ ;  /* 0x0000008008167824 */ /* 0x000fe200078e00ff */
[----:B------:R-:W-:Y:S01]  /*0550*/  ISETP.NE.AND.EX P1, PT, RZ, R21, PT, P1 ;  /* 0x00000015ff00720c */ /* 0x000fe20003f25310 */
[----:B------:R-:W-:Y:S01]  /*0560*/  IMAD.X R25, RZ, RZ, ~R25, P6 ;  /* 0x000000ffff197224 */ /* 0x000fe200030e0e19 */
[----:B------:R-:W-:-:S02]  /*0570*/  LOP3.LUT R19, R19, 0x10, R24, 0xf8, !PT ;  /* 0x0000001013137812 */ /* 0x000fc400078ef818 */
[----:B------:R-:W-:Y:S02]  /*0580*/  IADD3.X R16, PT, PT, RZ, RZ, R16, P4, P3 ;  /* 0x000000ffff107210 */ /* 0x000fe400027e6410 */
[----:B------:R-:W-:Y:S02]  /*0590*/  LOP3.LUT R19, R19, 0xc00, R22, 0xf8, !PT ;  /* 0x00000c0013137812 */ /* 0x000fe400078ef816 */
[----:B------:R-:W-:Y:S01]  /*05a0*/  SEL R0, RZ, 0x1, !P1 ;  /* 0x00000001ff007807 */ /* 0x000fe20004800000 */
[----:B------:R-:W-:Y:S01]  /*05b0*/  IMAD.X R16, RZ, RZ, R16, P5 ;  /* 0x000000ffff107224 */ /* 0x000fe200028e0610 */
[----:B------:R-:W-:Y:S02]  /*05c0*/  ISETP.NE.AND.EX P2, PT, RZ, R25, PT, P2 ;  /* 0x00000019ff00720c */ /* 0x000fe40003f45320 */
[----:B------:R-:W-:Y:S02]  /*05d0*/  ISETP.GT.U32.AND P1, PT, R18, 0x7, PT ;  /* 0x000000071200780c */ /* 0x000fe40003f24070 */
[----:B------:R-:W-:Y:S01]  /*05e0*/  LOP3.LUT R17, R17, 0x400000, R20, 0xf8, !PT ;  /* 0x0040000011117812 */ /* 0x000fe200078ef814 */
[----:B------:R-:W-:Y:S01]  /*05f0*/  IMAD.SHL.U32 R20, R8, 0x20000, RZ ;  /* 0x0002000008147824 */ /* 0x000fe200078e00ff */
[----:B-----5:R-:W-:-:S02]  /*0600*/  LOP3.LUT R15, R0, R19, R15, 0xfe, !PT ;  /* 0x00000013000f7212 */ /* 0x020fc400078efe0f */
[----:B------:R-:W-:Y:S02]  /*0610*/  SEL R18, RZ, 0x2, !P2 ;  /* 0x00000002ff127807 */ /* 0x000fe40005000000 */
[----:B------:R-:W-:Y:S02]  /*0620*/  SEL R0, RZ, 0x200, !P0 ;  /* 0x00000200ff007807 */ /* 0x000fe40004000000 */
[----:B------:R-:W-:Y:S02]  /*0630*/  ISETP.GT.U32.AND.EX P0, PT, R16, RZ, PT, P1 ;  /* 0x000000ff1000720c */ /* 0x000fe40003f04110 */
[----:B------:R-:W-:Y:S02]  /*0640*/  LOP3.LUT R15, R0, R15, R18, 0xfe, !PT ;  /* 0x0000000f000f7212 */ /* 0x000fe400078efe12 */
[----:B------:R-:W-:Y:S02]  /*0650*/  LOP3.LUT R17, R17, 0xf0000000, R20, 0xf8, !PT ;  /* 0xf000000011117812 */ /* 0x000fe400078ef814 */
[----:B------:R-:W-:-:S02]  /*0660*/  SEL R0, RZ, 0x80, !P0 ;  /* 0x00000080ff007807 */ /* 0x000fc40004000000 */
[----:B---3--:R-:W-:Y:S02]  /*0670*/  LOP3.LUT R8, R12, R8, RZ, 0xfc, !PT ;  /* 0x000000080c087212 */ /* 0x008fe400078efcff */
[----:B------:R-:W-:Y:S02]  /*0680*/  LOP3.LUT R9, R13, R9, RZ, 0xfc, !PT ;  /* 0x000000090d097212 */ /* 0x000fe400078efcff */
[----:B------:R-:W-:Y:S02]  /*0690*/  LOP3.LUT R2, R2, R6, RZ, 0xfc, !PT ;  /* 0x0000000602027212 */ /* 0x000fe400078efcff */
[----:B------:R-:W-:Y:S02]  /*06a0*/  LOP3.LUT R3, R3, R7, RZ, 0xfc, !PT ;  /* 0x0000000703037212 */ /* 0x000fe400078efcff */
[----:B------:R-:W-:Y:S02]  /*06b0*/  LOP3.LUT R14, R10, R17, R14, 0xfe, !PT ;  /* 0x000000110a0e7212 */ /* 0x000fe400078efe0e */
[----:B------:R-:W-:Y:S01]  /*06c0*/  LOP3.LUT R15, R11, R15, R0, 0xfe, !PT ;  /* 0x0000000f0b0f7212 */ /* 0x000fe200078efe00 */
[----:B------:R-:W-:Y:S04]  /*06d0*/  STG.E.64 desc[UR4][R4.64+0x8], R8 ;  /* 0x0000080804007986 */ /* 0x000fe8000c101b04 */
[----:B------:R-:W-:Y:S04]  /*06e0*/  STG.E.64 desc[UR4][R4.64+0x10], R2 ;  /* 0x0000100204007986 */ /* 0x000fe8000c101b04 */
[----:B------:R-:W-:Y:S01]  /*06f0*/  STG.E.64 desc[UR4][R4.64], R14 ;  /* 0x0000000e04007986 */ /* 0x000fe2000c101b04 */
[----:B------:R-:W-:Y:S05]  /*0700*/  EXIT ;  /* 0x000000000000794d */ /* 0x000fea0003800000 */
.L_x_25:
        /* <DEDUP_REMOVED lines=15> */
.L_x_79:


//--------------------- .text._Z19passo_tlf_14_parte1P10ulonglong3S0_y --------------------------
	.section	.text._Z19passo_tlf_14_parte1P10ulonglong3S0_y,"ax",@progbits
	.align	128
        .global         _Z19passo_tlf_14_parte1P10ulonglong3S0_y
        .type           _Z19passo_tlf_14_parte1P10ulonglong3S0_y,@function
        .size           _Z19passo_tlf_14_parte1P10ulonglong3S0_y,(.L_x_80 - _Z19passo_tlf_14_parte1P10ulonglong3S0_y)
        .other          _Z19passo_tlf_14_parte1P10ulonglong3S0_y,@"STO_CUDA_ENTRY STV_DEFAULT"
_Z19passo_tlf_14_parte1P10ulonglong3S0_y:
.text._Z19passo_tlf_14_parte1P10ulonglong3S0_y:
        /* <DEDUP_REMOVED lines=18> */
[----:B------:R-:W-:-:S05]  /*0120*/  VIADD R11, R11, UR4 ;  /* 0x000000040b0b7c36 */ /* 0x000fca0008000000 */
[----:B------:R-:W2:Y:S04]  /*0130*/  LDG.E.64 R14, desc[UR6][R10.64] ;  /* 0x000000060a0e7981 */ /* 0x000ea8000c1e1b00 */
[----:B------:R-:W5:Y:S01]  /*0140*/  LDG.E.64 R16, desc[UR6][R16.64+0x10] ;  /* 0x0000100610107981 */ /* 0x000f62000c1e1b00 */
[C-C-:B---3--:R-:W-:Y:S01]  /*0150*/  SHF.R.U64 R3, R8.reuse, 0x18, R9.reuse ;  /* 0x0000001808037819 */ /* 0x148fe20000001209 */
[C---:B------:R-:W-:Y:S01]  /*0160*/  IMAD.SHL.U32 R4, R8.reuse, 0x8000000, RZ ;  /* 0x0800000008047824 */ /* 0x040fe200078e00ff */
[C-C-:B------:R-:W-:Y:S01]  /*0170*/  SHF.R.U64 R0, R8.reuse, 0x1a, R9.reuse ;  /* 0x0000001a08007819 */ /* 0x140fe20000001209 */
[C---:B------:R-:W-:Y:S01]  /*0180*/  IMAD.SHL.U32 R20, R8.reuse, 0x100, RZ ;  /* 0x0000010008147824 */ /* 0x040fe200078e00ff */
[----:B------:R-:W-:Y:S02]  /*0190*/  LOP3.LUT R3, R3, 0x80000, RZ, 0xc0, !PT ;  /* 0x0008000003037812 */ /* 0x000fe400078ec0ff */
[----:B------:R-:W-:-:S02]  /*01a0*/  SHF.L.U64.HI R7, R8, 0x11, R9 ;  /* 0x0000001108077819 */ /* 0x000fc40000010209 */
[----:B------:R-:W-:Y:S01]  /*01b0*/  LOP3.LUT R3, R3, 0x40000, R0, 0xf8, !PT ;  /* 0x0004000003037812 */ /* 0x000fe200078ef800 */
[----:B------:R-:W-:Y:S01]  /*01c0*/  IMAD.SHL.U32 R0, R8, 0x40000000, RZ ;  /* 0x4000000008007824 */ /* 0x000fe200078e00ff */
[----:B------:R-:W-:Y:S02]  /*01d0*/  SHF.R.U32.HI R18, RZ, 0x6, R9 ;  /* 0x00000006ff127819 */ /* 0x000fe40000011609 */
[----:B------:R-:W-:Y:S02]  /*01e0*/  SHF.R.S32.HI R6, RZ, 0x1e, R7 ;  /* 0x0000001eff067819 */ /* 0x000fe40000011407 */
[----:B------:R-:W-:Y:S02]  /*01f0*/  SHF.R.S32.HI R5, RZ, 0x1e, R4 ;  /* 0x0000001eff057819 */ /* 0x000fe40000011404 */
[----:B------:R-:W-:Y:S02]  /*0200*/  SHF.R.S32.HI R2, RZ, 0x1e, R0 ;  /* 0x0000001eff027819 */ /* 0x000fe40000011400 */
[----:B------:R-:W-:-:S02]  /*0210*/  LOP3.LUT R18, R18, 0x2, RZ, 0xc0, !PT ;  /* 0x0000000212127812 */ /* 0x000fc400078ec0ff */
[----:B------:R-:W-:Y:S02]  /*0220*/  LOP3.LUT R6, R6, 0xfffffffe, RZ, 0xc0, !PT ;  /* 0xfffffffe06067812 */ /* 0x000fe400078ec0ff */
[----:B------:R-:W-:Y:S02]  /*0230*/  LOP3.LUT R5, R5, 0xfffffffe, RZ, 0xc0, !PT ;  /* 0xfffffffe05057812 */ /* 0x000fe400078ec0ff */
[----:B------:R-:W-:Y:S02]  /*0240*/  LOP3.LUT R2, R2, 0xfffffffe, RZ, 0xc0, !PT ;  /* 0xfffffffe02027812 */ /* 0x000fe400078ec0ff */
[----:B------:R-:W-:Y:S02]  /*0250*/  LOP3.LUT R3, R3, 0x20000, R20, 0xf8, !PT ;  /* 0x0002000003037812 */ /* 0x000fe400078ef814 */
[----:B------:R-:W-:Y:S02]  /*0260*/  IADD3 R5, P0, P1, R5, R18, R6 ;  /* 0x0000001205057210 */ /* 0x000fe4000791e006 */
[----:B------:R-:W-:-:S02]  /*0270*/  SHF.L.U64.HI R20, R8, 0xd, R9 ;  /* 0x0000000d08147819 */ /* 0x000fc40000010209 */
[----:B------:R-:W-:Y:S02]  /*0280*/  IADD3 R6, P4, PT, RZ, -R2, RZ ;  /* 0x80000002ff067210 */ /* 0x000fe40007f9e0ff */
[----:B------:R-:W-:Y:S02]  /*0290*/  SHF.R.S32.HI R2, RZ, 0x1f, R4 ;  /* 0x0000001fff027819 */ /* 0x000fe40000011404 */
[C---:B------:R-:W-:Y:S02]  /*02a0*/  SHF.R.U64 R4, R8.reuse, 0x16, R9 ;  /* 0x0000001608047819 */ /* 0x040fe40000001209 */
[----:B------:R-:W-:Y:S02]  /*02b0*/  SHF.R.S32.HI R18, RZ, 0x1e, R20 ;  /* 0x0000001eff127819 */ /* 0x000fe40000011414 */
[----:B------:R-:W-:Y:S01]  /*02c0*/  ISETP.NE.U32.AND P3, PT, R5, R6, PT ;  /* 0x000000060500720c */ /* 0x000fe20003f65070 */
[----:B------:R-:W-:Y:S01]  /*02d0*/  IMAD.SHL.U32 R6, R8, 0x4000000, RZ ;  /* 0x0400000008067824 */ /* 0x000fe200078e00ff */
[----:B------:R-:W-:-:S02]  /*02e0*/  LOP3.LUT R3, R3, 0x10000, R4, 0xf8, !PT ;  /* 0x0001000003037812 */ /* 0x000fc400078ef804 */
[----:B------:R-:W-:Y:S02]  /*02f0*/  SHF.R.S32.HI R5, RZ, 0x1f, R0 ;  /* 0x0000001fff057819 */ /* 0x000fe40000011400 */
[----:B------:R-:W-:Y:S02]  /*0300*/  SHF.R.U32.HI R4, RZ, 0x10, R9 ;  /* 0x00000010ff047819 */ /* 0x000fe40000011609 */
[----:B------:R-:W-:Y:S01]  /*0310*/  LOP3.LUT R18, R18, 0xfffffffe, RZ, 0xc0, !PT ;  /* 0xfffffffe12127812 */ /* 0x000fe200078ec0ff */
[----:B------:R-:W-:Y:S01]  /*0320*/  IMAD.X R5, RZ, RZ, ~R5, P4 ;  /* 0x000000ffff057224 */ /* 0x000fe200020e0e05 */
[----:B------:R-:W-:Y:S02]  /*0330*/  SHF.R.S32.HI R7, RZ, 0x1f, R7 ;  /* 0x0000001fff077819 */ /* 0x000fe40000011407 */
[----:B------:R-:W-:Y:S02]  /*0340*/  LOP3.LUT R0, R4, 0x2, RZ, 0xc0, !PT ;  /* 0x0000000204007812 */ /* 0x000fe400078ec0ff */
[----:B------:R-:W-:-:S02]  /*0350*/  IADD3 R21, P2, PT, RZ, -R18, RZ ;  /* 0x80000012ff157210 */ /* 0x000fc40007f5e0ff */
[----:B------:R-:W-:Y:S02]  /*0360*/  IADD3.X R2, PT, PT, R2, RZ, R7, P0, P1 ;  /* 0x000000ff02027210 */ /* 0x000fe400007e2407 */
[C-C-:B------:R-:W-:Y:S02]  /*0370*/  SHF.R.U64 R19, R8.reuse, 0x1b, R9.reuse ;  /* 0x0000001b08137819 */ /* 0x140fe40000001209 */
[--C-:B------:R-:W-:Y:S02]  /*0380*/  SHF.R.U64 R22, R8, 0xa, R9.reuse ;  /* 0x0000000a08167819 */ /* 0x100fe40000001209 */
[----:B------:R-:W-:Y:S02]  /*0390*/  SHF.R.S32.HI R7, RZ, 0x1e, R6 ;  /* 0x0000001eff077819 */ /* 0x000fe40000011406 */
[----:B------:R-:W-:Y:S01]  /*03a0*/  ISETP.NE.U32.AND P0, PT, R0, R21, PT ;  /* 0x000000150000720c */ /* 0x000fe20003f05070 */
[----:B----4-:R-:W-:Y:S01]  /*03b0*/  IMAD.SHL.U32 R21, R12, 0x40000000, RZ ;  /* 0x400000000c157824 */ /* 0x010fe200078e00ff */
[----:B------:R-:W-:Y:S01]  /*03c0*/  ISETP.NE.AND.EX P3, PT, R2, R5, PT, P3 ;  /* 0x000000050200720c */ /* 0x000fe20003f65330 */
[----:B------:R-:W-:Y:S01]  /*03d0*/  IMAD.SHL.U32 R5, R8, 0x100000, RZ ;  /* 0x0010000008057824 */ /* 0x000fe200078e00ff */
[----:B------:R-:W-:-:S02]  /*03e0*/  SHF.R.U32.HI R23, RZ, 0xc, R9 ;  /* 0x0000000cff177819 */ /* 0x000fc40000011609 */
[--C-:B------:R-:W-:Y:S02]  /*03f0*/  SHF.R.U64 R0, R8, 0x7, R9.reuse ;  /* 0x0000000708007819 */ /* 0x100fe40000001209 */
[----:B------:R-:W-:Y:S02]  /*0400*/  SHF.R.U32.HI R4, RZ, 0x1e, R9 ;  /* 0x0000001eff047819 */ /* 0x000fe40000011609 */
[----:B------:R-:W-:Y:S02]  /*0410*/  LOP3.LUT R19, R19, 0x2, RZ, 0xc0, !PT ;  /* 0x0000000213137812 */ /* 0x000fe400078ec0ff */
[----:B------:R-:W-:Y:S02]  /*0420*/  LOP3.LUT R22, R22, 0x2, RZ, 0xc0, !PT ;  /* 0x0000000216167812 */ /* 0x000fe400078ec0ff */
[----:B------:R-:W-:Y:S02]  /*0430*/  LOP3.LUT R7, R7, 0xfffffffe, RZ, 0xc0, !PT ;  /* 0xfffffffe07077812 */ /* 0x000fe400078ec0ff */
[----:B------:R-:W-:-:S02]  /*0440*/  LOP3.LUT R23, R23, 0x1, RZ, 0xc0, !PT ;  /* 0x0000000117177812 */ /* 0x000fc400078ec0ff */
[----:B------:R-:W-:Y:S02]  /*0450*/  LOP3.LUT R0, R0, 0x1, RZ, 0xc0, !PT ;  /* 0x0000000100007812 */ /* 0x000fe400078ec0ff */
[----:B------:R-:W-:Y:S02]  /*0460*/  LOP3.LUT R2, R3, 0x1, R4, 0xf8, !PT ;  /* 0x0000000103027812 */ /* 0x000fe400078ef804 */
[----:B------:R-:W-:Y:S02]  /*0470*/  SHF.R.S32.HI R5, RZ, 0x1f, R5 ;  /* 0x0000001fff057819 */ /* 0x000fe40000011405 */
[----:B------:R-:W-:Y:S02]  /*0480*/  SHF.R.S32.HI R3, RZ, 0x1f, R20 ;  /* 0x0000001fff037819 */ /* 0x000fe40000011414 */
[----:B------:R-:W-:Y:S02]  /*0490*/  IADD3 R7, P6, P1, R7, R19, R22 ;  /* 0x0000001307077210 */ /* 0x000fe400079de016 */
[----:B------:R-:W-:-:S02]  /*04a0*/  SHF.R.U32.HI R19, RZ, 0x8, R9 ;  /* 0x00000008ff137819 */ /* 0x000fc40000011609 */
[----:B------:R-:W-:Y:S02]  /*04b0*/  IADD3 R0, P4, PT, R0, R23, RZ ;  /* 0x0000001700007210 */ /* 0x000fe40007f9e0ff */
[----:B------:R-:W-:Y:S02]  /*04c0*/  LOP3.LUT R4, R12, 0x2, RZ, 0xc0, !PT ;  /* 0x000000020c047812 */ /* 0x000fe400078ec0ff */
[----:B------:R-:W-:Y:S01]  /*04d0*/  LOP3.LUT R5, R5, 0xe, RZ, 0xc0, !PT ;  /* 0x0000000e05057812 */ /* 0x000fe200078ec0ff */
[----:B------:R-:W-:Y:S01]  /*04e0*/  IMAD.SHL.U32 R22, R0, 0x2, RZ ;  /* 0x0000000200167824 */ /* 0x000fe200078e00ff */
[----:B------:R-:W-:Y:S02]  /*04f0*/  LOP3.LUT R25, R3, 0xe, RZ, 0xc0, !PT ;  /* 0x0000000e03197812 */ /* 0x000fe400078ec0ff */
[----:B------:R-:W-:Y:S02]  /*0500*/  SHF.R.S32.HI R21, RZ, 0x1f, R21 ;  /* 0x0000001fff157819 */ /* 0x000fe40000011415 */
[----:B------:R-:W-:Y:S01]  /*0510*/  LOP3.LUT R2, R2, 0x40, R19, 0xf8, !PT ;  /* 0x0000004002027812 */ /* 0x000fe200078ef813 */
[----:B------:R-:W-:Y:S01]  /*0520*/  IMAD.X R19, RZ, RZ, RZ, P4 ;  /* 0x000000ffff137224 */ /* 0x000fe200020e06ff */
[----:B------:R-:W-:-:S02]  /*0530*/  IADD3 R25, P4, P5, R25, R5, -R4 ;  /* 0x0000000519197210 */ /* 0x000fc40007d9e804 */
[----:B------:R-:W-:Y:S02]  /*0540*/  LOP3.LUT R21, R21, 0xe, RZ, 0xc0, !PT ;  /* 0x0000000e15157812 */ /* 0x000fe400078ec0ff */
[----:B------:R-:W-:Y:S02]  /*0550*/  SHF.R.S32.HI R20, RZ, 0x1f, R20 ;  /* 0x0000001fff147819 */ /* 0x000fe40000011414 */
[----:B------:R-:W-:Y:S02]  /*0560*/  IADD3.X R4, PT, PT, RZ, -0x1, RZ, P4, P5 ;  /* 0xffffffffff047810 */ /* 0x000fe400027ea4ff */
[----:B------:R-:W-:Y:S01]  /*0570*/  IADD3 R18, P5, P4, R21, R5, R18 ;  /* 0x0000000515127210 */ /* 0x000fe20007cbe012 */
[----:B------:R-:W-:Y:S01]  /*0580*/  IMAD.X R24, RZ, RZ, ~R20, P2 ;  /* 0x000000ffff187224 */ /* 0x000fe200010e0e14 */
[----:B------:R-:W-:Y:S01]  /*0590*/  ISETP.NE.U32.AND P2, PT, R22, R25, PT ;  /* 0x000000191600720c */ /* 0x000fe20003f45070 */
[----:B------:R-:W-:Y:S01]  /*05a0*/  IMAD.SHL.U32 R5, R12, 0x1000, RZ ;  /* 0x000010000c057824 */ /* 0x000fe200078e00ff */
[----:B------:R-:W-:-:S02]  /*05b0*/  SHF.R.U64 R22, R8, 0x4, R9 ;  /* 0x0000000408167819 */ /* 0x000fc40000001209 */
[----:B------:R-:W-:Y:S02]  /*05c0*/  SHF.R.U32.HI R25, RZ, 0xe, R9 ;  /* 0x0000000eff197819 */ /* 0x000fe40000011609 */
[----:B------:R-:W-:Y:S02]  /*05d0*/  LOP3.LUT R5, R2, 0x100000, R5, 0xf8, !PT ;  /* 0x0010000002057812 */ /* 0x000fe400078ef805 */
[----:B------:R-:W-:Y:S02]  /*05e0*/  LOP3.LUT R25, R22, R25, RZ, 0xfc, !PT ;  /* 0x0000001916197212 */ /* 0x000fe400078efcff */
[--C-:B------:R-:W-:Y:S02]  /*05f0*/  SHF.R.U64 R2, R8, 0xc, R9.reuse ;  /* 0x0000000c08027819 */ /* 0x100fe40000001209 */
[----:B------:R-:W-:Y:S01]  /*0600*/  SHF.R.U32.HI R21, RZ, 0x19, R9 ;  /* 0x00000019ff157819 */ /* 0x000fe20000011609 */
[----:B------:R-:W-:Y:S01]  /*0610*/  IMAD.SHL.U32 R25, R25, 0x2, RZ ;  /* 0x0000000219197824 */ /* 0x000fe200078e00ff */
[----:B--2---:R-:W-:-:S02]  /*0620*/  LOP3.LUT R14, R5, R14, RZ, 0xfc, !PT ;  /* 0x0000000e050e7212 */ /* 0x004fc400078efcff */
[----:B------:R-:W-:Y:S02]  /*0630*/  LOP3.LUT R21, R2, R21, RZ, 0xfc, !PT ;  /* 0x0000001502157212 */ /* 0x000fe400078efcff */
[----:B------:R-:W-:Y:S02]  /*0640*/  LOP3.LUT R14, R14, 0x2, R25, 0xf8, !PT ;  /* 0x000000020e0e7812 */ /* 0x000fe400078ef819 */
[----:B------:R-:W-:Y:S01]  /*0650*/  SHF.R.U64 R2, R8, 0xd, R9 ;  /* 0x0000000d08027819 */ /* 0x000fe20000001209 */
[----:B------:R-:W-:Y:S01]  /*0660*/  IMAD.SHL.U32 R21, R21, 0x8, RZ ;  /* 0x0000000815157824 */ /* 0x000fe200078e00ff */
[C---:B------:R-:W-:Y:S02]  /*0670*/  SHF.R.U64 R5, R12.reuse, 0x4, R13 ;  /* 0x000000040c057819 */ /* 0x040fe4000000120d */
[----:B------:R-:W-:Y:S02]  /*0680*/  ISETP.NE.AND.EX P0, PT, RZ, R24, PT, P0 ;  /* 0x00000018ff00720c */ /* 0x000fe40003f05300 */
[----:B------:R-:W-:-:S02]  /*0690*/  LOP3.LUT R24, R12, 0x80, RZ, 0xc0, !PT ;  /* 0x000000800c187812 */ /* 0x000fc400078ec0ff */
[----:B------:R-:W-:Y:S02]  /*06a0*/  LOP3.LUT R14, R14, 0x8, R21, 0xf8, !PT ;  /* 0x000000080e0e7812 */ /* 0x000fe400078ef815 */
[----:B------:R-:W-:Y:S02]  /*06b0*/  LOP3.LUT R22, R5, R2, RZ, 0xfc, !PT ;  /* 0x0000000205167212 */ /* 0x000fe400078efcff */
[----:B------:R-:W-:Y:S02]  /*06c0*/  SEL R21, RZ, 0x800, !P0 ;  /* 0x00000800ff157807 */ /* 0x000fe40004000000 */
[----:B------:R-:W-:Y:S02]  /*06d0*/  ISETP.NE.U32.AND P0, PT, R24, RZ, PT ;  /* 0x000000ff1800720c */ /* 0x000fe40003f05070 */
[----:B------:R-:W-:Y:S02]  /*06e0*/  LOP3.LUT R24, R9, 0x4000, RZ, 0xc0, !PT ;  /* 0x0000400009187812 */ /* 0x000fe400078ec0ff */
[----:B------:R-:W-:Y:S01]  /*06f0*/  SHF.L.U64.HI R25, R0, 0x1, R19 ;  /* 0x0000000100197819 */ /* 0x000fe20000010213 */
[----:B------:R-:W-:Y:S01]  /*0700*/  IMAD.SHL.U32 R19, R22, 0x400, RZ ;  /* 0x0000040016137824 */ /* 0x000fe200078e00ff */
[----:B------:R-:W-:-:S02]  /*0710*/  LOP3.LUT P0, RZ, R24, RZ, RZ, 0xfc, P0 ;  /* 0x000000ff18ff7212 */ /* 0x000fc4000000fcff */
[----:B------:R-:W-:Y:S02]  /*0720*/  ISETP.NE.AND.EX P2, PT, R25, R4, PT, P2 ;  /* 0x000000041900720c */ /* 0x000fe40003f45320 */
[--C-:B------:R-:W-:Y:S02]  /*0730*/  SHF.R.U32.HI R25, RZ, 0xb, R9.reuse ;  /* 0x0000000bff197819 */ /* 0x100fe40000011609 */
[----:B------:R-:W-:Y:S02]  /*0740*/  SHF.R.U32.HI R0, RZ, 0x1a, R9 ;  /* 0x0000001aff007819 */ /* 0x000fe40000011609 */
[----:B------:R-:W-:Y:S02]  /*0750*/  LOP3.LUT R4, R14, 0x400, R19, 0xf8, !PT ;  /* 0x000004000e047812 */ /* 0x000fe400078ef813 */
[----:B------:R-:W-:Y:S02]  /*0760*/  SEL R22, RZ, 0x2000, !P0 ;  /* 0x00002000ff167807 */ /* 0x000fe40004000000 */
[----:B------:R-:W-:-:S02]  /*0770*/  LOP3.LUT R25, R25, 0x2, RZ, 0xc0, !PT ;  /* 0x0000000219197812 */ /* 0x000fc400078ec0ff */
[----:B------:R-:W-:Y:S02]  /*0780*/  LOP3.LUT R14, R0, 0x2, RZ, 0xc0, !PT ;  /* 0x00000002000e7812 */ /* 0x000fe400078ec0ff */
[----:B------:R-:W-:Y:S02]  /*0790*/  SHF.L.U64.HI R19, R8, 0x18, R9 ;  /* 0x0000001808137819 */ /* 0x000fe40000010209 */
[----:B------:R-:W-:Y:S02]  /*07a0*/  LOP3.LUT R4, R22, R4, R21, 0xfe, !PT ;  /* 0x0000000416047212 */ /* 0x000fe400078efe15 */
[----:B------:R-:W-:Y:S02]  /*07b0*/  IADD3 R22, P0, PT, R14, R25, RZ ;  /* 0x000000190e167210 */ /* 0x000fe40007f1e0ff */
[----:B------:R-:W-:Y:S02]  /*07c0*/  SHF.R.S32.HI R21, RZ, 0x1e, R19 ;  /* 0x0000001eff157819 */ /* 0x000fe40000011413 */
[----:B------:R-:W-:Y:S01]  /*07d0*/  SHF.R.S32.HI R26, RZ, 0x1f, R6 ;  /* 0x0000001fff1a7819 */ /* 0x000fe20000011406 */
[----:B------:R-:W-:Y:S01]  /*07e0*/  IMAD.X R25, RZ, RZ, RZ, P0 ;  /* 0x000000ffff197224 */ /* 0x000fe200000e06ff */
[----:B------:R-:W-:-:S02]  /*07f0*/  LOP3.LUT R6, R21, 0xfffffffe, RZ, 0xc0, !PT ;  /* 0xfffffffe15067812 */ /* 0x000fc400078ec0ff */
[----:B------:R-:W-:Y:S02]  /*0800*/  ISETP.GE.U32.AND P0, PT, R22, 0x4, PT ;  /* 0x000000041600780c */ /* 0x000fe40003f06070 */
[C-C-:B------:R-:W-:Y:S02]  /*0810*/  SHF.L.U64.HI R22, R8.reuse, 0xe, R9.reuse ;  /* 0x0000000e08167819 */ /* 0x140fe40000010209 */
[----:B------:R-:W-:Y:S02]  /*0820*/  SHF.L.U64.HI R24, R8, 0xf, R9 ;  /* 0x0000000f08187819 */ /* 0x000fe40000010209 */
[----:B------:R-:W-:Y:S02]  /*0830*/  IADD3.X R26, PT, PT, R26, RZ, RZ, P6, P1 ;  /* 0x000000ff1a1a7210 */ /* 0x000fe400037e24ff */
[----:B------:R-:W-:Y:S02]  /*0840*/  IADD3 R21, P6, PT, R6, R7, RZ ;  /* 0x0000000706157210 */ /* 0x000fe40007fde0ff */
[----:B------:R-:W-:-:S02]  /*0850*/  SHF.R.S32.HI R7, RZ, 0x1f, R22 ;  /* 0x0000001fff077819 */ /* 0x000fc40000011416 */
[----:B------:R-:W-:Y:S02]  /*0860*/  SHF.R.S32.HI R6, RZ, 0x1f, R24 ;  /* 0x0000001fff067819 */ /* 0x000fe40000011418 */
[----:B------:R-:W-:Y:S02]  /*0870*/  ISETP.GE.U32.AND.EX P1, PT, R25, RZ, PT, P0 ;  /* 0x000000ff1900720c */ /* 0x000fe40003f26100 */
[----:B------:R-:W-:Y:S02]  /*0880*/  LOP3.LUT R7, R7, 0xfffffff2, RZ, 0xc0, !PT ;  /* 0xfffffff207077812 */ /* 0x000fe400078ec0ff */
[----:B------:R-:W-:Y:S02]  /*0890*/  LOP3.LUT R25, R6, 0xfffffff2, RZ, 0xc0, !PT ;  /* 0xfffffff206197812 */ /* 0x000fe400078ec0ff */
[----:B------:R-:W-:Y:S02]  /*08a0*/  LEA.HI.X.SX32 R19, R19, R26, 0x1, P6 ;  /* 0x0000001a13137211 */ /* 0x000fe400030f0eff */
[----:B------:R-:W-:-:S02]  /*08b0*/  IADD3 R7, P0, P6, R7, R14, R25 ;  /* 0x0000000e07077210 */ /* 0x000fc40007e1e019 */
[----:B------:R-:W-:Y:S02]  /*08c0*/  SHF.R.S32.HI R25, RZ, 0x1f, R24 ;  /* 0x0000001fff197819 */ /* 0x000fe40000011418 */
[----:B------:R-:W-:Y:S02]  /*08d0*/  SHF.R.S32.HI R14, RZ, 0x1f, R22 ;  /* 0x0000001fff0e7819 */ /* 0x000fe40000011416 */
[----:B------:R-:W-:Y:S02]  /*08e0*/  LOP3.LUT R2, R2, 0x2, RZ, 0xc0, !PT ;  /* 0x0000000202027812 */ /* 0x000fe400078ec0ff */
[----:B------:R-:W-:Y:S02]  /*08f0*/  IADD3.X R14, PT, PT, R14, RZ, R25, P0, P6 ;  /* 0x000000ff0e0e7210 */ /* 0x000fe400007ec419 */
[----:B------:R-:W-:Y:S02]  /*0900*/  LOP3.LUT R5, R5, 0x2, RZ, 0xc0, !PT ;  /* 0x0000000205057812 */ /* 0x000fe400078ec0ff */
[----:B------:R-:W-:-:S02]  /*0910*/  ISETP.GT.U32.AND P0, PT, R21, 0x3, PT ;  /* 0x000000031500780c */ /* 0x000fc40003f04070 */
[----:B------:R-:W-:Y:S02]  /*0920*/  SHF.R.U64 R21, R8, 0x1e, R9 ;  /* 0x0000001e08157819 */ /* 0x000fe40000001209 */
[----:B------:R-:W-:Y:S02]  /*0930*/  IADD3 R5, P6, PT, R5, R2, RZ ;  /* 0x0000000205057210 */ /* 0x000fe40007fde0ff */
[----:B------:R-:W-:Y:S02]  /*0940*/  LOP3.LUT R2, R12, 0x1, RZ, 0xc0, !PT ;  /* 0x000000010c027812 */ /* 0x000fe400078ec0ff */
[----:B------:R-:W-:Y:S02]  /*0950*/  LOP3.LUT R21, R21, 0x1, RZ, 0xc0, !PT ;  /* 0x0000000115157812 */ /* 0x000fe400078ec0ff */
[----:B------:R-:W-:Y:S02]  /*0960*/  SEL R25, RZ, 0x20, !P3 ;  /* 0x00000020ff197807 */ /* 0x000fe40005800000 */
[----:B------:R-:W-:-:S02]  /*0970*/  IADD3 R21, P3, PT, R21, R2, RZ ;  /* 0x0000000215157210 */ /* 0x000fc40007f7e0ff */
[----:B------:R-:W-:Y:S02]  /*0980*/  LOP3.LUT R24, R3, 0x6, RZ, 0xc0, !PT ;  /* 0x0000000603187812 */ /* 0x000fe400078ec0ff */
[----:B------:R-:W-:Y:S01]  /*0990*/  ISETP.GT.U32.AND.EX P0, PT, R19, RZ, PT, P0 ;  /* 0x000000ff1300720c */ /* 0x000fe20003f04100 */
[----:B------:R-:W-:Y:S01]  /*09a0*/  IMAD.X R22, RZ, RZ, RZ, P3 ;  /* 0x000000ffff167224 */ /* 0x000fe200018e06ff */
[C---:B------:R-:W-:Y:S02]  /*09b0*/  LEA R3, P3, R21.reuse, R24, 0x1 ;  /* 0x0000001815037211 */ /* 0x040fe400078608ff */
[----:B------:R-:W-:Y:S02]  /*09c0*/  SEL R24, RZ, 0x80, !P2 ;  /* 0x00000080ff187807 */ /* 0x000fe40005000000 */
[----:B------:R-:W-:Y:S02]  /*09d0*/  LEA.HI.X R21, R21, RZ, R22, 0x1, P3 ;  /* 0x000000ff15157211 */ /* 0x000fe400018f0c16 */
[----:B------:R-:W-:-:S02]  /*09e0*/  ISETP.GT.U32.AND P3, PT, R3, 0x7, PT ;  /* 0x000000070300780c */ /* 0x000fc40003f64070 */
[----:B------:R-:W-:Y:S02]  /*09f0*/  SEL R3, RZ, 0x4, !P1 ;  /* 0x00000004ff037807 */ /* 0x000fe40004800000 */
[----:B------:R-:W-:Y:S01]  /*0a00*/  ISETP.GT.U32.AND.EX P3, PT, R21, RZ, PT, P3 ;  /* 0x000000ff1500720c */ /* 0x000fe20003f64130 */
[----:B------:R-:W-:Y:S01]  /*0a10*/  IMAD.SHL.U32 R21, R8, 0x2000, RZ ;  /* 0x0000200008157824 */ /* 0x000fe200078e00ff */
[----:B------:R-:W-:Y:S02]  /*0a20*/  ISETP.NE.U32.AND P1, PT, R2, 0x1, PT ;  /* 0x000000010200780c */ /* 0x000fe40003f25070 */
[----:B------:R-:W-:Y:S01]  /*0a30*/  LOP3.LUT R4, R25, R4, R3, 0xfe, !PT ;  /* 0x0000000419047212 */ /* 0x000fe200078efe03 */
[----:B------:R-:W-:Y:S01]  /*0a40*/  IMAD.X R25, RZ, RZ, RZ, P6 ;  /* 0x000000ffff197224 */ /* 0x000fe200030e06ff */
[----:B------:R-:W-:Y:S02]  /*0a50*/  SHF.R.S32.HI R3, RZ, 0x1f, R21 ;  /* 0x0000001fff037819 */ /* 0x000fe40000011415 */
[----:B------:R-:W-:-:S02]  /*0a60*/  ISETP.NE.U32.AND.EX P1, PT, RZ, RZ, PT, P1 ;  /* 0x000000ffff00720c */ /* 0x000fc40003f25110 */
[----:B------:R-:W-:Y:S02]  /*0a70*/  ISETP.GT.U32.AND P2, PT, R5, 0x3, PT ;  /* 0x000000030500780c */ /* 0x000fe40003f44070 */
[----:B------:R-:W-:Y:S02]  /*0a80*/  SEL R5, RZ, 0x200, !P3 ;  /* 0x00000200ff057807 */ /* 0x000fe40005800000 */
[----:B------:R-:W-:Y:S02]  /*0a90*/  LOP3.LUT R3, R3, 0xfffffff2, RZ, 0xc0, !PT ;  /* 0xfffffff203037812 */ /* 0x000fe400078ec0ff */
[----:B------:R-:W-:Y:S02]  /*0aa0*/  SEL R22, RZ, 0xfffffff2, P1 ;  /* 0xfffffff2ff167807 */ /* 0x000fe40000800000 */
[----:B------:R-:W-:Y:S01]  /*0ab0*/  LOP3.LUT R4, R5, R4, R24, 0xfe, !PT ;  /* 0x0000000405047212 */ /* 0x000fe200078efe18 */
[----:B------:R-:W-:Y:S01]  /*0ac0*/  IMAD.U32 R24, R8, 0x10000, RZ ;  /* 0x0001000008187824 */ /* 0x000fe200078e00ff */
[----:B------:R-:W-:Y:S01]  /*0ad0*/  IADD3 R3, P3, P6, R22, R3, R7 ;  /* 0x0000000316037210 */ /* 0x000fe20007e7e007 */
[----:B------:R-:W-:Y:S01]  /*0ae0*/  IMAD.SHL.U32 R5, R8, 0x20000, RZ ;  /* 0x0002000008057824 */ /* 0x000fe200078e00ff */
[----:B------:R-:W-:-:S02]  /*0af0*/  SHF.R.S32.HI R21, RZ, 0x1f, R21 ;  /* 0x0000001fff157819 */ /* 0x000fc40000011415 */
[----:B------:R-:W-:Y:S02]  /*0b00*/  SEL R7, RZ, 0xffffffff, P1 ;  /* 0xffffffffff077807 */ /* 0x000fe40000800000 */
[----:B------:R-:W-:Y:S02]  /*0b10*/  ISETP.GT.U32.AND.EX P2, PT, R25, RZ, PT, P2 ;  /* 0x000000ff1900720c */ /* 0x000fe40003f44120 */
[----:B------:R-:W-:Y:S02]  /*0b20*/  LOP3.LUT R25, R6, 0xe, RZ, 0xc0, !PT ;  /* 0x0000000e06197812 */ /* 0x000fe400078ec0ff */
[----:B------:R-:W-:Y:S02]  /*0b30*/  SHF.R.S32.HI R24, RZ, 0x1f, R24 ;  /* 0x0000001fff187819 */ /* 0x000fe40000011418 */
[----:B------:R-:W-:Y:S02]  /*0b40*/  SHF.R.S32.HI R22, RZ, 0x1e, R5 ;  /* 0x0000001eff167819 */ /* 0x000fe40000011405 */
[----:B------:R-:W-:-:S02]  /*0b50*/  IADD3.X R6, PT, PT, R7, R21, R14, P3, P6 ;  /* 0x0000001507067210 */ /* 0x000fc40001fec40e */
[----:B------:R-:W-:Y:S02]  /*0b60*/  IADD3.X R14, PT, PT, RZ, RZ, R20, P5, P4 ;  /* 0x000000ffff0e7210 */ /* 0x000fe40002fe8414 */
[C-C-:B------:R-:W-:Y:S02]  /*0b70*/  SHF.L.U64.HI R7, R8.reuse, 0x8, R9.reuse ;  /* 0x0000000808077819 */ /* 0x140fe40000010209 */
[----:B------:R-:W-:Y:S02]  /*0b80*/  SHF.R.U64 R20, R8, 0x8, R9 ;  /* 0x0000000808147819 */ /* 0x000fe40000001209 */
[----:B------:R-:W-:Y:S02]  /*0b90*/  LOP3.LUT R24, R24, 0xe, RZ, 0xc0, !PT ;  /* 0x0000000e18187812 */ /* 0x000fe400078ec0ff */
[----:B------:R-:W-:Y:S02]  /*0ba0*/  LOP3.LUT R22, R22, 0xfffffffe, RZ, 0xc0, !PT ;  /* 0xfffffffe16167812 */ /* 0x000fe400078ec0ff */
[----:B------:R-:W-:-:S02]  /*0bb0*/  SHF.R.S32.HI R7, RZ, 0x1f, R7 ;  /* 0x0000001fff077819 */ /* 0x000fc40000011407 */
[----:B------:R-:W-:Y:S02]  /*0bc0*/  LOP3.LUT R20, R20, 0x1, RZ, 0xc0, !PT ;  /* 0x0000000114147812 */ /* 0x000fe400078ec0ff */
[----:B------:R-:W-:Y:S02]  /*0bd0*/  IADD3 R24, P3, P6, R24, R22, R25 ;  /* 0x0000001618187210 */ /* 0x000fe40007e7e019 */
[----:B------:R-:W-:Y:S02]  /*0be0*/  SEL R22, RZ, 0xe, P1 ;  /* 0x0000000eff167807 */ /* 0x000fe40000800000 */
[----:B------:R-:W-:Y:S02]  /*0bf0*/  LOP3.LUT R21, R7, 0xe, RZ, 0xc0, !PT ;  /* 0x0000000e07157812 */ /* 0x000fe400078ec0ff */
[----:B------:R-:W-:Y:S02]  /*0c00*/  IADD3 R23, P1, PT, R20, R23, RZ ;  /* 0x0000001714177210 */ /* 0x000fe40007f3e0ff */
[----:B------:R-:W-:-:S02]  /*0c10*/  IADD3 R22, P4, P5, R22, R24, R21 ;  /* 0x0000001816167210 */ /* 0x000fc40007d9e015 */
[----:B------:R-:W-:Y:S01]  /*0c20*/  SEL R25, RZ, 0x1000, !P2 ;  /* 0x00001000ff197807 */ /* 0x000fe20005000000 */
[----:B------:R-:W-:Y:S01]  /*0c30*/  IMAD.SHL.U32 R21, R23, 0x2, RZ ;  /* 0x0000000217157824 */ /* 0x000fe200078e00ff */
[--C-:B------:R-:W-:Y:S01]  /*0c40*/  SHF.R.U32.HI R19, RZ, 0x18, R9.reuse ;  /* 0x00000018ff137819 */ /* 0x100fe20000011609 */
[----:B------:R-:W-:Y:S01]  /*0c50*/  IMAD.X R24, RZ, RZ, RZ, P1 ;  /* 0x000000ffff187224 */ /* 0x000fe200008e06ff */
[--C-:B------:R-:W-:Y:S02]  /*0c60*/  SHF.R.U32.HI R27, RZ, 0x5, R9.reuse ;  /* 0x00000005ff1b7819 */ /* 0x100fe40000011609 */
[----:B------:R-:W-:Y:S02]  /*0c70*/  ISETP.NE.U32.AND P2, PT, R21, R18, PT ;  /* 0x000000121500720c */ /* 0x000fe40003f45070 */
[----:B------:R-:W-:Y:S01]  /*0c80*/  SHF.R.U64 R18, R8, 0x9, R9 ;  /* 0x0000000908127819 */ /* 0x000fe20000001209 */
[----:B------:R-:W5:Y:S01]  /*0c90*/  LDG.E.64 R20, desc[UR6][R10.64+0x10] ;  /* 0x000010060a147981 */ /* 0x000f62000c1e1b00 */
[----:B------:R-:W-:-:S02]  /*0ca0*/  LOP3.LUT R19, R19, 0x1, RZ, 0xc0, !PT ;  /* 0x0000000113137812 */ /* 0x000fc400078ec0ff */
[----:B------:R-:W-:Y:S02]  /*0cb0*/  LOP3.LUT R18, R18, 0x1, RZ, 0xc0, !PT ;  /* 0x0000000112127812 */ /* 0x000fe400078ec0ff */
[----:B------:R-:W-:Y:S02]  /*0cc0*/  LOP3.LUT R27, R27, 0x1, RZ, 0xc0, !PT ;  /* 0x000000011b1b7812 */ /* 0x000fe400078ec0ff */
[----:B------:R-:W-:Y:S02]  /*0cd0*/  SEL R26, RZ, 0x10, !P0 ;  /* 0x00000010ff1a7807 */ /* 0x000fe40004000000 */
[----:B------:R-:W-:Y:S02]  /*0ce0*/  IADD3 R27, P0, P1, R27, R19, R18 ;  /* 0x000000131b1b7210 */ /* 0x000fe4000791e012 */
[----:B------:R-:W2:Y:S01]  /*0cf0*/  LDG.E.64 R18, desc[UR6][R10.64+0x8] ;  /* 0x000008060a127981 */ /* 0x000ea2000c1e1b00 */
[----:B------:R-:W-:Y:S02]  /*0d00*/  SHF.L.U64.HI R23, R23, 0x1, R24 ;  /* 0x0000000117177819 */ /* 0x000fe40000010218 */
[----:B------:R-:W-:-:S02]  /*0d10*/  SHF.R.S32.HI R24, RZ, 0x1f, R5 ;  /* 0x0000001fff187819 */ /* 0x000fc40000011405 */
[----:B------:R-:W-:Y:S02]  /*0d20*/  ISETP.NE.AND.EX P2, PT, R23, R14, PT, P2 ;  /* 0x0000000e1700720c */ /* 0x000fe40003f45320 */
[----:B------:R-:W-:Y:S02]  /*0d30*/  IADD3.X R14, PT, PT, RZ, RZ, RZ, P0, P1 ;  /* 0x000000ffff0e7210 */ /* 0x000fe400007e24ff */
[----:B------:R-:W-:Y:S02]  /*0d40*/  LOP3.LUT R24, R24, 0xfffffff2, RZ, 0xc0, !PT ;  /* 0xfffffff218187812 */ /* 0x000fe400078ec0ff */
[----:B------:R-:W-:Y:S02]  /*0d50*/  IADD3 R27, P1, PT, R27, R2, RZ ;  /* 0x000000021b1b7210 */ /* 0x000fe40007f3e0ff */
[----:B------:R-:W-:Y:S02]  /*0d60*/  IADD3 R3, P0, PT, R24, R3, RZ ;  /* 0x0000000318037210 */ /* 0x000fe40007f1e0ff */
[----:B------:R-:W-:Y:S01]  /*0d70*/  SHF.R.S32.HI R5, RZ, 0x1f, R5 ;  /* 0x0000001fff057819 */ /* 0x000fe20000011405 */
[----:B------:R-:W-:Y:S01]  /*0d80*/  IMAD.SHL.U32 R2, R27, 0x2, RZ ;  /* 0x000000021b027824 */ /* 0x000fe200078e00ff */
[----:B------:R-:W-:-:S03]  /*0d90*/  LOP3.LUT R7, R7, 0x1e, RZ, 0xc0, !PT ;  /* 0x0000001e07077812 */ /* 0x000fc600078ec0ff */
[----:B------:R-:W-:Y:S01]  /*0da0*/  IMAD.X R6, R6, 0x1, R5, P0 ;  /* 0x0000000106067824 */ /* 0x000fe200000e0605 */
[----:B------:R-:W-:Y:S02]  /*0db0*/  ISETP.NE.U32.AND P0, PT, R2, R7, PT ;  /* 0x000000070200720c */ /* 0x000fe40003f05070 */
[--C-:B------:R-:W-:Y:S02]  /*0dc0*/  SHF.R.U32.HI R23, RZ, 0x13, R9.reuse ;  /* 0x00000013ff177819 */ /* 0x100fe40000011609 */
[--C-:B------:R-:W-:Y:S02]  /*0dd0*/  SHF.R.U32.HI R2, RZ, 0x14, R9.reuse ;  /* 0x00000014ff027819 */ /* 0x100fe40000011609 */
[----:B------:R-:W-:Y:S02]  /*0de0*/  LOP3.LUT R23, R23, 0x1, RZ, 0xc0, !PT ;  /* 0x0000000117177812 */ /* 0x000fe400078ec0ff */
[----:B------:R-:W-:Y:S01]  /*0df0*/  LOP3.LUT R2, R2, 0x1, RZ, 0xc0, !PT ;  /* 0x0000000102027812 */ /* 0x000fe200078ec0ff */
[----:B------:R-:W-:Y:S01]  /*0e00*/  IMAD.X R14, RZ, RZ, R14, P1 ;  /* 0x000000ffff0e7224 */ /* 0x000fe200008e060e */
[----:B------:R-:W-:-:S02]  /*0e10*/  SHF.R.U64 R7, R8, 0xf, R9 ;  /* 0x0000000f08077819 */ /* 0x000fc40000001209 */
[----:B------:R-:W-:Y:S02]  /*0e20*/  IADD3 R2, P1, PT, R2, R23, RZ ;  /* 0x0000001702027210 */ /* 0x000fe40007f3e0ff */
[----:B------:R-:W-:Y:S02]  /*0e30*/  LOP3.LUT R0, R0, 0x1, RZ, 0xc0, !PT ;  /* 0x0000000100007812 */ /* 0x000fe400078ec0ff */
[----:B------:R-:W-:Y:S01]  /*0e40*/  LOP3.LUT R7, R7, 0x1, RZ, 0xc0, !PT ;  /* 0x0000000107077812 */ /* 0x000fe200078ec0ff */
[----:B------:R-:W-:-:S03]  /*0e50*/  IMAD.X R23, RZ, RZ, RZ, P1 ;  /* 0x000000ffff177224 */ /* 0x000fc600008e06ff */
[----:B------:R-:W-:Y:S02]  /*0e60*/  IADD3 R7, P1, PT, R7, R0, RZ ;  /* 0x0000000007077210 */ /* 0x000fe40007f3e0ff */
[C---:B------:R-:W-:Y:S01]  /*0e70*/  SHF.L.U64.HI R0, R2.reuse, 0x1, R23 ;  /* 0x0000000102007819 */ /* 0x040fe20000010217 */
[----:B------:R-:W-:Y:S01]  /*0e80*/  IMAD.SHL.U32 R23, R2, 0x2, RZ ;  /* 0x0000000202177824 */ /* 0x000fe200078e00ff */
[----:B------:R-:W-:Y:S01]  /*0e90*/  SHF.L.U64.HI R14, R27, 0x1, R14 ;  /* 0x000000011b0e7819 */ /* 0x000fe2000001020e */
[----:B------:R-:W-:Y:S01]  /*0ea0*/  IMAD.X R2, RZ, RZ, RZ, P1 ;  /* 0x000000ffff027224 */ /* 0x000fe200008e06ff */
[----:B------:R-:W-:Y:S02]  /*0eb0*/  LEA R3, P1, R7, R3, 0x1 ;  /* 0x0000000307037211 */ /* 0x000fe400078208ff */
[----:B------:R-:W-:Y:S02]  /*0ec0*/  IADD3.X R5, PT, PT, RZ, R5, RZ, P3, P6 ;  /* 0x00000005ff057210 */ /* 0x000fe40001fec4ff */
[----:B------:R-:W-:-:S02]  /*0ed0*/  ISETP.NE.AND.EX P0, PT, R14, RZ, PT, P0 ;  /* 0x000000ff0e00720c */ /* 0x000fc40003f05300 */
[----:B------:R-:W-:Y:S02]  /*0ee0*/  LEA.HI.X R6, R7, R6, R2, 0x1, P1 ;  /* 0x0000000607067211 */ /* 0x000fe400008f0c02 */
[----:B------:R-:W-:Y:S02]  /*0ef0*/  ISETP.NE.U32.AND P3, PT, R23, R22, PT ;  /* 0x000000161700720c */ /* 0x000fe40003f65070 */
[----:B------:R-:W-:Y:S02]  /*0f00*/  IADD3.X R5, PT, PT, RZ, R5, RZ, P4, P5 ;  /* 0x00000005ff057210 */ /* 0x000fe400027ea4ff */
[----:B------:R-:W-:Y:S02]  /*0f10*/  ISETP.GT.U32.AND P1, PT, R3, 0x1, PT ;  /* 0x000000010300780c */ /* 0x000fe40003f24070 */
[----:B------:R-:W-:Y:S02]  /*0f20*/  SEL R3, RZ, 0x200000, !P0 ;  /* 0x00200000ff037807 */ /* 0x000fe40004000000 */
[----:B------:R-:W-:-:S02]  /*0f30*/  LOP3.LUT R4, R26, R4, R25, 0xfe, !PT ;  /* 0x000000041a047212 */ /* 0x000fc400078efe19 */
[----:B------:R-:W-:Y:S02]  /*0f40*/  SEL R2, RZ, 0x100, !P2 ;  /* 0x00000100ff027807 */ /* 0x000fe40005000000 */
[----:B------:R-:W-:Y:S02]  /*0f50*/  ISETP.NE.AND.EX P3, PT, R0, R5, PT, P3 ;  /* 0x000000050000720c */ /* 0x000fe40003f65330 */
[----:B------:R-:W-:Y:S02]  /*0f60*/  ISETP.GT.U32.AND.EX P0, PT, R6, RZ, PT, P1 ;  /* 0x000000ff0600720c */ /* 0x000fe40003f04110 */
[----:B------:R-:W-:Y:S02]  /*0f70*/  LOP3.LUT R4, R3, R4, R2, 0xfe, !PT ;  /* 0x0000000403047212 */ /* 0x000fe400078efe02 */
[----:B------:R-:W-:Y:S02]  /*0f80*/  SEL R0, RZ, 0x4000, !P3 ;  /* 0x00004000ff007807 */ /* 0x000fe40005800000 */
[----:B------:R-:W-:-:S04]  /*0f90*/  SEL R7, RZ, 0x8000, !P0 ;  /* 0x00008000ff077807 */ /* 0x000fc80004000000 */
[----:B------:R-:W-:Y:S02]  /*0fa0*/  LOP3.LUT R7, R7, R4, R0, 0xfe, !PT ;  /* 0x0000000407077212 */ /* 0x000fe400078efe00 */
[----:B------:R-:W-:Y:S02]  /*0fb0*/  LOP3.LUT R15, R15, R9, RZ, 0xfc, !PT ;  /* 0x000000090f0f7212 */ /* 0x000fe400078efcff */
[----:B------:R-:W-:-:S05]  /*0fc0*/  LOP3.LUT R14, R7, R8, RZ, 0xfc, !PT ;  /* 0x00000008070e7212 */ /* 0x000fca00078efcff */
        /* <DEDUP_REMOVED lines=8> */
.L_x_26:
        /* <DEDUP_REMOVED lines=11> */
.L_x_80:


//--------------------- .text._Z20passo_bool_14_parte3P10ulonglong3S0_y --------------------------
	.section	.text._Z20passo_bool_14_parte3P10ulonglong3S0_y,"ax",@progbits
	.align	128
        .global         _Z20passo_bool_14_parte3P10ulonglong3S0_y
        .type           _Z20passo_bool_14_parte3P10ulonglong3S0_y,@function
        .size           _Z20passo_bool_14_parte3P10ulonglong3S0_y,(.L_x_81 - _Z20passo_bool_14_parte3P10ulonglong3S0_y)
        .other          _Z20passo_bool_14_parte3P10ulonglong3S0_y,@"STO_CUDA_ENTRY STV_DEFAULT"
_Z20passo_bool_14_parte3P10ulonglong3S0_y:
.text._Z20passo_bool_14_parte3P10ulonglong3S0_y:
        /* <DEDUP_REMOVED lines=23> */
[----:B---3--:R-:W-:-:S02]  /*0170*/  SHF.L.U64.HI R20, R6, 0xf, R7 ;  /* 0x0000000f06147819 */ /* 0x008fc40000010207 */
[--C-:B------:R-:W-:Y:S02]  /*0180*/  SHF.R.U32.HI R0, RZ, 0x1, R7.reuse ;  /* 0x00000001ff007819 */ /* 0x100fe40000011607 */
[----:B------:R-:W-:Y:S02]  /*0190*/  LOP3.LUT R21, R20, 0x80000000, RZ, 0xc0, !PT ;  /* 0x8000000014157812 */ /* 0x000fe400078ec0ff */
[----:B------:R-:W-:Y:S02]  /*01a0*/  SHF.L.U64.HI R18, R6, 0x1, R7 ;  /* 0x0000000106127819 */ /* 0x000fe40000010207 */
[----:B------:R-:W-:-:S04]  /*01b0*/  LOP3.LUT R21, R21, 0x40000000, R0, 0xf8, !PT ;  /* 0x4000000015157812 */ /* 0x000fc800078ef800 */
[----:B------:R-:W-:Y:S01]  /*01c0*/  LOP3.LUT R21, R21, 0x20000000, R18, 0xf8, !PT ;  /* 0x2000000015157812 */ /* 0x000fe200078ef812 */
[C---:B------:R-:W-:Y:S01]  /*01d0*/  IMAD.SHL.U32 R18, R6.reuse, 0x4000, RZ ;  /* 0x0000400006127824 */ /* 0x040fe200078e00ff */
[----:B0-----:R-:W-:-:S04]  /*01e0*/  SHF.L.U64.HI R16, R6, 0x19, R7 ;  /* 0x0000001906107819 */ /* 0x001fc80000010207 */
[----:B------:R-:W-:-:S04]  /*01f0*/  LOP3.LUT R21, R21, 0x10000000, R18, 0xf8, !PT ;  /* 0x1000000015157812 */ /* 0x000fc800078ef812 */
[----:B------:R-:W-:-:S04]  /*0200*/  LOP3.LUT R21, R21, 0x8000000, R20, 0xf8, !PT ;  /* 0x0800000015157812 */ /* 0x000fc800078ef814 */
[----:B------:R-:W-:Y:S02]  /*0210*/  LOP3.LUT R21, R21, 0x4000000, R16, 0xf8, !PT ;  /* 0x0400000015157812 */ /* 0x000fe400078ef810 */
[C-C-:B------:R-:W-:Y:S02]  /*0220*/  SHF.R.U64 R16, R6.reuse, 0xd, R7.reuse ;  /* 0x0000000d06107819 */ /* 0x140fe40000001207 */
[C-C-:B------:R-:W-:Y:S02]  /*0230*/  SHF.R.U64 R19, R6.reuse, 0x1c, R7.reuse ;  /* 0x0000001c06137819 */ /* 0x140fe40000001207 */
[--C-:B------:R-:W-:Y:S02]  /*0240*/  SHF.R.U32.HI R18, RZ, 0x9, R7.reuse ;  /* 0x00000009ff127819 */ /* 0x100fe40000011607 */
[----:B------:R-:W-:Y:S02]  /*0250*/  SHF.R.U64 R17, R6, 0x1d, R7 ;  /* 0x0000001d06117819 */ /* 0x000fe40000001207 */
[----:B------:R-:W-:-:S02]  /*0260*/  LOP3.LUT R23, R16, 0x2, RZ, 0xc0, !PT ;  /* 0x0000000210177812 */ /* 0x000fc400078ec0ff */
[C-C-:B------:R-:W-:Y:S02]  /*0270*/  SHF.R.U64 R20, R6.reuse, 0x3, R7.reuse ;  /* 0x0000000306147819 */ /* 0x140fe40000001207 */
[----:B------:R-:W-:Y:S02]  /*0280*/  SHF.L.U64.HI R16, R6, 0x1f, R7 ;  /* 0x0000001f06107819 */ /* 0x000fe40000010207 */
[----:B------:R-:W-:Y:S02]  /*0290*/  LOP3.LUT R17, R18, R19, R17, 0xfe, !PT ;  /* 0x0000001312117212 */ /* 0x000fe400078efe11 */
[----:B------:R-:W-:Y:S02]  /*02a0*/  LOP3.LUT R18, R23, 0x4, R20, 0xf8, !PT ;  /* 0x0000000417127812 */ /* 0x000fe400078ef814 */
[----:B------:R-:W-:Y:S02]  /*02b0*/  LOP3.LUT R21, R21, 0x800000, R16, 0xf8, !PT ;  /* 0x0080000015157812 */ /* 0x000fe400078ef810 */
[----:B------:R-:W-:-:S02]  /*02c0*/  LOP3.LUT P3, RZ, R6, 0xc000, RZ, 0xc0, !PT ;  /* 0x0000c00006ff7812 */ /* 0x000fc4000786c0ff */
[--C-:B------:R-:W-:Y:S02]  /*02d0*/  SHF.R.U32.HI R20, RZ, 0x16, R7.reuse ;  /* 0x00000016ff147819 */ /* 0x100fe40000011607 */
[C-C-:B------:R-:W-:Y:S02]  /*02e0*/  SHF.R.U64 R16, R6.reuse, 0x8, R7.reuse ;  /* 0x0000000806107819 */ /* 0x140fe40000001207 */
[----:B------:R-:W-:Y:S02]  /*02f0*/  SHF.R.U64 R23, R6, 0x7, R7 ;  /* 0x0000000706177819 */ /* 0x000fe40000001207 */
[----:B------:R-:W-:Y:S02]  /*0300*/  LOP3.LUT P0, RZ, R7, 0x10000, RZ, 0xc0, P3 ;  /* 0x0001000007ff7812 */ /* 0x000fe4000180c0ff */
[----:B------:R-:W-:Y:S02]  /*0310*/  LOP3.LUT R20, R20, 0x1, RZ, 0xc0, !PT ;  /* 0x0000000114147812 */ /* 0x000fe400078ec0ff */
[----:B------:R-:W-:-:S02]  /*0320*/  LOP3.LUT R16, R16, 0x1, RZ, 0xc0, !PT ;  /* 0x0000000110107812 */ /* 0x000fc400078ec0ff */
[--C-:B------:R-:W-:Y:S02]  /*0330*/  SHF.L.U64.HI R22, R6, 0xe, R7.reuse ;  /* 0x0000000e06167819 */ /* 0x100fe40000010207 */
[----:B------:R-:W-:Y:S02]  /*0340*/  SEL R20, R20, RZ, !P0 ;  /* 0x000000ff14147207 */ /* 0x000fe40004000000 */
[----:B------:R-:W-:Y:S02]  /*0350*/  LOP3.LUT R23, R23, 0x1, R16, 0x60, !PT ;  /* 0x0000000117177812 */ /* 0x000fe400078e6010 */
[C-C-:B------:R-:W-:Y:S02]  /*0360*/  SHF.R.U64 R19, R6.reuse, 0x14, R7.reuse ;  /* 0x0000001406137819 */ /* 0x140fe40000001207 */
[----:B------:R-:W-:Y:S02]  /*0370*/  SHF.R.U64 R24, R6, 0x1e, R7 ;  /* 0x0000001e06187819 */ /* 0x000fe40000001207 */
[----:B------:R-:W-:-:S02]  /*0380*/  LOP3.LUT R21, R21, 0x400000, R22, 0xf8, !PT ;  /* 0x0040000015157812 */ /* 0x000fc400078ef816 */
[----:B------:R-:W-:Y:S02]  /*0390*/  LOP3.LUT R18, R23, R18, R20, 0xfe, !PT ;  /* 0x0000001217127212 */ /* 0x000fe400078efe14 */
[----:B------:R-:W-:Y:S02]  /*03a0*/  LOP3.LUT R19, R19, 0x1, R24, 0xc8, !PT ;  /* 0x0000000113137812 */ /* 0x000fe400078ec818 */
[----:B------:R-:W-:Y:S02]  /*03b0*/  SHF.R.U32.HI R20, RZ, 0x10, R7 ;  /* 0x00000010ff147819 */ /* 0x000fe40000011607 */
[C-C-:B--2---:R-:W-:Y:S02]  /*03c0*/  SHF.R.U64 R22, R10.reuse, 0x1, R11.reuse ;  /* 0x000000010a167819 */ /* 0x144fe4000000120b */
[----:B------:R-:W-:Y:S02]  /*03d0*/  SHF.R.U64 R23, R10, 0x3, R11 ;  /* 0x000000030a177819 */ /* 0x000fe4000000120b */
[----:B------:R-:W-:-:S02]  /*03e0*/  LOP3.LUT R21, R21, 0x200000, R0, 0xf8, !PT ;  /* 0x0020000015157812 */ /* 0x000fc400078ef800 */
[----:B------:R-:W-:Y:S02]  /*03f0*/  SHF.R.U32.HI R24, RZ, 0xa, R7 ;  /* 0x0000000aff187819 */ /* 0x000fe40000011607 */
[----:B------:R-:W-:Y:S02]  /*0400*/  LOP3.LUT R25, R10, 0x2, RZ, 0xc0, !PT ;  /* 0x000000020a197812 */ /* 0x000fe400078ec0ff */
[----:B------:R-:W-:Y:S02]  /*0410*/  LOP3.LUT R23, R20, R23, R22, 0xfe, !PT ;  /* 0x0000001714177212 */ /* 0x000fe400078efe16 */
[----:B------:R-:W-:Y:S02]  /*0420*/  LOP3.LUT R21, R21, 0x80000, R24, 0xf8, !PT ;  /* 0x0008000015157812 */ /* 0x000fe400078ef818 */
[----:B-----5:R-:W-:Y:S02]  /*0430*/  LOP3.LUT R14, R19, R14, RZ, 0xfc, !PT ;  /* 0x0000000e130e7212 */ /* 0x020fe400078efcff */
[----:B------:R-:W-:-:S02]  /*0440*/  LOP3.LUT R22, R10, 0x1, RZ, 0xc, !PT ;  /* 0x000000010a167812 */ /* 0x000fc400078e0cff */
[--C-:B------:R-:W-:Y:S02]  /*0450*/  SHF.L.U64.HI R24, R6, 0x6, R7.reuse ;  /* 0x0000000606187819 */ /* 0x100fe40000010207 */
[C-C-:B------:R-:W-:Y:S02]  /*0460*/  LOP3.LUT P1, RZ, R25.reuse, 0x2020, R6.reuse, 0xf8, !PT ;  /* 0x0000202019ff7812 */ /* 0x140fe4000782f806 */
[C-C-:B------:R-:W-:Y:S02]  /*0470*/  LOP3.LUT P2, RZ, R25.reuse, 0x20, R6.reuse, 0xf8, !PT ;  /* 0x0000002019ff7812 */ /* 0x140fe4000784f806 */
[----:B------:R-:W-:Y:S02]  /*0480*/  LOP3.LUT P0, RZ, R25, 0x80, R6, 0xf8, !PT ;  /* 0x0000008019ff7812 */ /* 0x000fe4000780f806 */
[--C-:B------:R-:W-:Y:S02]  /*0490*/  SHF.R.U32.HI R25, RZ, 0x13, R7.reuse ;  /* 0x00000013ff197819 */ /* 0x100fe40000011607 */
[----:B------:R-:W-:-:S02]  /*04a0*/  SHF.R.U32.HI R0, RZ, 0x17, R7 ;  /* 0x00000017ff007819 */ /* 0x000fc40000011607 */
[----:B------:R-:W-:Y:S02]  /*04b0*/  LOP3.LUT R19, R14, 0x1, R17, 0xf8, !PT ;  /* 0x000000010e137812 */ /* 0x000fe400078ef811 */
[----:B------:R-:W-:Y:S02]  /*04c0*/  SEL R22, R22, RZ, !P3 ;  /* 0x000000ff16167207 */ /* 0x000fe40005800000 */
[----:B------:R-:W-:Y:S02]  /*04d0*/  LOP3.LUT R14, R24, 0x2000, RZ, 0xc0, !PT ;  /* 0x00002000180e7812 */ /* 0x000fe400078ec0ff */
[----:B------:R-:W-:Y:S02]  /*04e0*/  SHF.L.U64.HI R17, R10, 0x1c, R11 ;  /* 0x0000001c0a117819 */ /* 0x000fe4000001020b */
[----:B------:R-:W-:Y:S02]  /*04f0*/  LOP3.LUT R0, R0, R25, RZ, 0xc0, !PT ;  /* 0x0000001900007212 */ /* 0x000fe400078ec0ff */
[----:B------:R-:W-:-:S02]  /*0500*/  LOP3.LUT R20, R19, R22, R20, 0xf8, !PT ;  /* 0x0000001613147212 */ /* 0x000fc400078ef814 */
[----:B------:R-:W-:Y:S02]  /*0510*/  LOP3.LUT R21, R21, R15, RZ, 0xfc, !PT ;  /* 0x0000000f15157212 */ /* 0x000fe400078efcff */
[----:B------:R-:W-:Y:S02]  /*0520*/  LOP3.LUT R25, R7, 0x80, RZ, 0xc0, !PT ;  /* 0x0000008007197812 */ /* 0x000fe400078ec0ff */
[----:B------:R-:W-:Y:S02]  /*0530*/  LOP3.LUT R14, R14, 0x1000, R17, 0xf8, !PT ;  /* 0x000010000e0e7812 */ /* 0x000fe400078ef811 */
[--C-:B------:R-:W-:Y:S02]  /*0540*/  SHF.R.U32.HI R19, RZ, 0x1d, R7.reuse ;  /* 0x0000001dff137819 */ /* 0x100fe40000011607 */
[----:B------:R-:W-:Y:S02]  /*0550*/  SHF.R.U64 R15, R6, 0xf, R7 ;  /* 0x0000000f060f7819 */ /* 0x000fe40000001207 */
[----:B------:R-:W-:-:S02]  /*0560*/  LOP3.LUT R17, R18, 0x1, R23, 0xf8, !PT ;  /* 0x0000000112117812 */ /* 0x000fc400078ef817 */
[C-C-:B------:R-:W-:Y:S02]  /*0570*/  SHF.R.U64 R18, R6.reuse, 0xb, R7.reuse ;  /* 0x0000000b06127819 */ /* 0x140fe40000001207 */
[C---:B------:R-:W-:Y:S02]  /*0580*/  LOP3.LUT P1, RZ, R25.reuse, RZ, RZ, 0xfc, P1 ;  /* 0x000000ff19ff7212 */ /* 0x040fe4000082fcff */
[----:B------:R-:W-:Y:S02]  /*0590*/  LOP3.LUT P2, RZ, R25, RZ, RZ, 0xfc, P2 ;  /* 0x000000ff19ff7212 */ /* 0x000fe4000104fcff */
[C---:B------:R-:W-:Y:S02]  /*05a0*/  SHF.R.U64 R22, R6.reuse, 0x19, R7 ;  /* 0x0000001906167819 */ /* 0x040fe40000001207 */
[----:B------:R-:W-:Y:S02]  /*05b0*/  LOP3.LUT R24, R6, R19, RZ, 0xc, !PT ;  /* 0x0000001306187212 */ /* 0x000fe400078e0cff */
[----:B------:R-:W-:-:S02]  /*05c0*/  LOP3.LUT R15, R15, 0x1, RZ, 0xc0, !PT ;  /* 0x000000010f0f7812 */ /* 0x000fc400078ec0ff */
[----:B------:R-:W-:Y:S02]  /*05d0*/  LOP3.LUT R25, R7, 0x2000000, RZ, 0xc0, !PT ;  /* 0x0200000007197812 */ /* 0x000fe400078ec0ff */
[----:B------:R-:W-:Y:S01]  /*05e0*/  LOP3.LUT R18, R18, 0x1, RZ, 0xc0, !PT ;  /* 0x0000000112127812 */ /* 0x000fe200078ec0ff */
[----:B------:R-:W-:Y:S01]  /*05f0*/  IMAD.SHL.U32 R24, R24, 0x100000, RZ ;  /* 0x0010000018187824 */ /* 0x000fe200078e00ff */
[----:B------:R-:W-:Y:S02]  /*0600*/  LOP3.LUT R22, R22, 0x1, R15, 0x60, !PT ;  /* 0x0000000116167812 */ /* 0x000fe400078e600f */
[----:B------:R-:W-:Y:S02]  /*0610*/  LOP3.LUT P0, RZ, R25, RZ, RZ, 0xfc, P0 ;  /* 0x000000ff19ff7212 */ /* 0x000fe4000000fcff */
[----:B------:R-:W-:Y:S02]  /*0620*/  SHF.R.U32.HI R26, RZ, 0x19, R7 ;  /* 0x00000019ff1a7819 */ /* 0x000fe40000011607 */
[----:B------:R-:W-:Y:S01]  /*0630*/  SEL R25, R18, RZ, !P2 ;  /* 0x000000ff12197207 */ /* 0x000fe20005000000 */
[----:B------:R-:W-:Y:S01]  /*0640*/  IMAD.SHL.U32 R22, R22, 0x1000000, RZ ;  /* 0x0100000016167824 */ /* 0x000fe200078e00ff */
[----:B------:R-:W-:-:S02]  /*0650*/  LOP3.LUT R19, R16, R26, RZ, 0xc0, !PT ;  /* 0x0000001a10137212 */ /* 0x000fc400078ec0ff */
[----:B------:R-:W-:Y:S02]  /*0660*/  SEL R23, R16, RZ, !P0 ;  /* 0x000000ff10177207 */ /* 0x000fe40004000000 */
[----:B------:R-:W-:Y:S02]  /*0670*/  LOP3.LUT R16, R25, R26, RZ, 0xc0, !PT ;  /* 0x0000001a19107212 */ /* 0x000fe400078ec0ff */
[----:B------:R-:W-:Y:S02]  /*0680*/  LOP3.LUT R21, R21, 0x100000, R24, 0xf8, !PT ;  /* 0x0010000015157812 */ /* 0x000fe400078ef818 */
[----:B------:R-:W-:Y:S02]  /*0690*/  SHF.R.U32.HI R25, RZ, 0x15, R7 ;  /* 0x00000015ff197819 */ /* 0x000fe40000011607 */
[----:B------:R-:W-:Y:S02]  /*06a0*/  LOP3.LUT R21, R21, R22, RZ, 0xfc, !PT ;  /* 0x0000001615157212 */ /* 0x000fe400078efcff */
[----:B------:R-:W-:-:S02]  /*06b0*/  LOP3.LUT R20, R20, R23, RZ, 0xfc, !PT ;  /* 0x0000001714147212 */ /* 0x000fc400078efcff */
[--C-:B------:R-:W-:Y:S02]  /*06c0*/  SHF.R.U64 R22, R6, 0x1f, R7.reuse ;  /* 0x0000001f06167819 */ /* 0x100fe40000001207 */
[----:B------:R-:W-:Y:S01]  /*06d0*/  LOP3.LUT R25, R25, 0x1, RZ, 0xc, !PT ;  /* 0x0000000119197812 */ /* 0x000fe200078e0cff */
[----:B------:R-:W-:Y:S01]  /*06e0*/  IMAD.SHL.U32 R27, R16, 0x4000, RZ ;  /* 0x00004000101b7824 */ /* 0x000fe200078e00ff */
[--C-:B------:R-:W-:Y:S01]  /*06f0*/  SHF.R.U32.HI R23, RZ, 0x15, R7.reuse ;  /* 0x00000015ff177819 */ /* 0x100fe20000011607 */
[----:B------:R-:W-:Y:S01]  /*0700*/  IMAD.U32 R16, R0, 0x10000, RZ ;  /* 0x0001000000107824 */ /* 0x000fe200078e00ff */
[----:B------:R-:W-:Y:S02]  /*0710*/  LOP3.LUT R0, R25, R22, RZ, 0xc0, !PT ;  /* 0x0000001619007212 */ /* 0x000fe400078ec0ff */
[----:B------:R-:W-:Y:S02]  /*0720*/  LOP3.LUT R23, R23, 0x1, RZ, 0xc, !PT ;  /* 0x0000000117177812 */ /* 0x000fe400078e0cff */
[----:B------:R-:W-:Y:S01]  /*0730*/  SHF.R.U32.HI R24, RZ, 0x9, R7 ;  /* 0x00000009ff187819 */ /* 0x000fe20000011607 */
[----:B------:R-:W-:Y:S01]  /*0740*/  IMAD.SHL.U32 R25, R6, 0x40, RZ ;  /* 0x0000004006197824 */ /* 0x000fe200078e00ff */
[----:B------:R-:W-:Y:S01]  /*0750*/  LOP3.LUT R22, R27, R14, RZ, 0xfc, !PT ;  /* 0x0000000e1b167212 */ /* 0x000fe200078efcff */
[----:B------:R-:W-:Y:S01]  /*0760*/  IMAD.SHL.U32 R19, R19, 0x40000, RZ ;  /* 0x0004000013137824 */ /* 0x000fe200078e00ff */
[----:B------:R-:W-:Y:S01]  /*0770*/  LOP3.LUT R23, R20, R23, R24, 0xf8, !PT ;  /* 0x0000001714177212 */ /* 0x000fe200078ef818 */
[----:B------:R-:W-:Y:S01]  /*0780*/  IMAD.SHL.U32 R14, R0, 0x2000000, RZ ;  /* 0x02000000000e7824 */ /* 0x000fe200078e00ff */
[----:B------:R-:W-:-:S02]  /*0790*/  SEL R18, R18, RZ, !P1 ;  /* 0x000000ff12127207 */ /* 0x000fc40004800000 */
[----:B------:R-:W-:Y:S02]  /*07a0*/  LOP3.LUT R21, R21, 0x10000, R16, 0xf8, !PT ;  /* 0x0001000015157812 */ /* 0x000fe400078ef810 */
[----:B----4-:R-:W-:Y:S02]  /*07b0*/  LOP3.LUT R0, R10, R17, R8, 0xfe, !PT ;  /* 0x000000110a007212 */ /* 0x010fe400078efe08 */
[----:B------:R-:W-:Y:S02]  /*07c0*/  LOP3.LUT R17, R6, R23, R18, 0xfe, !PT ;  /* 0x0000001706117212 */ /* 0x000fe400078efe12 */
[----:B------:R-:W-:Y:S02]  /*07d0*/  LOP3.LUT R25, R22, 0x8000, R25, 0xf8, !PT ;  /* 0x0000800016197812 */ /* 0x000fe400078ef819 */
[----:B------:R-:W-:Y:S02]  /*07e0*/  LOP3.LUT R6, R14, R21, R19, 0xfe, !PT ;  /* 0x000000150e067212 */ /* 0x000fe400078efe13 */
[----:B------:R-:W-:-:S02]  /*07f0*/  LOP3.LUT R9, R9, R11, RZ, 0xfc, !PT ;  /* 0x0000000b09097212 */ /* 0x000fc400078efcff */
[----:B------:R-:W-:Y:S02]  /*0800*/  LOP3.LUT R8, R0, R15, RZ, 0xfc, !PT ;  /* 0x0000000f00087212 */ /* 0x000fe400078efcff */
[----:B------:R-:W-:Y:S02]  /*0810*/  LOP3.LUT R4, R12, R4, RZ, 0xfc, !PT ;  /* 0x000000040c047212 */ /* 0x000fe400078efcff */
[----:B------:R-:W-:Y:S02]  /*0820*/  LOP3.LUT R5, R13, R5, RZ, 0xfc, !PT ;  /* 0x000000050d057212 */ /* 0x000fe400078efcff */
[----:B------:R-:W-:Y:S02]  /*0830*/  LOP3.LUT R10, R17, 0x1, R10, 0xf8, !PT ;  /* 0x00000001110a7812 */ /* 0x000fe400078ef80a */
[----:B------:R-:W-:Y:S01]  /*0840*/  LOP3.LUT R11, R7, R6, R25, 0xfe, !PT ;  /* 0x00000006070b7212 */ /* 0x000fe200078efe19 */
[----:B------:R-:W-:Y:S04]  /*0850*/  STG.E.64 desc[UR6][R2.64+0x8], R8 ;  /* 0x0000080802007986 */ /* 0x000fe8000c101b06 */
[----:B------:R-:W-:Y:S04]  /*0860*/  STG.E.64 desc[UR6][R2.64+0x10], R4 ;  /* 0x0000100402007986 */ /* 0x000fe8000c101b06 */
[----:B------:R-:W-:Y:S01]  /*0870*/  STG.E.64 desc[UR6][R2.64], R10 ;  /* 0x0000000a02007986 */ /* 0x000fe2000c101b06 */
[----:B------:R-:W-:Y:S05]  /*0880*/  EXIT ;  /* 0x000000000000794d */ /* 0x000fea0003800000 */
.L_x_27:
        /* <DEDUP_REMOVED lines=15> */
.L_x_81:


//--------------------- .text._Z20passo_bool_14_parte2P10ulonglong3S0_y --------------------------
	.section	.text._Z20passo_bool_14_parte2P10ulonglong3S0_y,"ax",@progbits
	.align	128
        .global         _Z20passo_bool_14_parte2P10ulonglong3S0_y
        .type           _Z20passo_bool_14_parte2P10ulonglong3S0_y,@function
        .size           _Z20passo_bool_14_parte2P10ulonglong3S0_y,(.L_x_82 - _Z20passo_bool_14_parte2P10ulonglong3S0_y)
        .other          _Z20passo_bool_14_parte2P10ulonglong3S0_y,@"STO_CUDA_ENTRY STV_DEFAULT"
_Z20passo_bool_14_parte2P10ulonglong3S0_y:
.text._Z20passo_bool_14_parte2P10ulonglong3S0_y:
        /* <DEDUP_REMOVED lines=23> */
[----:B---3--:R-:W-:-:S02]  /*0170*/  SHF.R.U32.HI R21, RZ, 0x7, R3 ;  /* 0x00000007ff157819 */ /* 0x008fc40000011603 */
[C-C-:B------:R-:W-:Y:S02]  /*0180*/  SHF.L.U64.HI R0, R2.reuse, 0xa, R3.reuse ;  /* 0x0000000a02007819 */ /* 0x140fe40000010203 */
[----:B------:R-:W-:Y:S02]  /*0190*/  LOP3.LUT R21, R21, 0x40, RZ, 0xc0, !PT ;  /* 0x0000004015157812 */ /* 0x000fe400078ec0ff */
[--C-:B------:R-:W-:Y:S02]  /*01a0*/  SHF.R.U32.HI R19, RZ, 0x16, R3.reuse ;  /* 0x00000016ff137819 */ /* 0x100fe40000011603 */
[----:B------:R-:W-:Y:S02]  /*01b0*/  LOP3.LUT R21, R21, 0x20, R0, 0xf8, !PT ;  /* 0x0000002015157812 */ /* 0x000fe400078ef800 */
[C-C-:B------:R-:W-:Y:S02]  /*01c0*/  SHF.R.U64 R0, R2.reuse, 0xf, R3.reuse ;  /* 0x0000000f02007819 */ /* 0x140fe40000001203 */
[----:B------:R-:W-:-:S02]  /*01d0*/  SHF.L.U64.HI R18, R2, 0x1, R3 ;  /* 0x0000000102127819 */ /* 0x000fc40000010203 */
[----:B------:R-:W-:Y:S02]  /*01e0*/  LOP3.LUT R19, R19, 0x1, R0, 0x8, !PT ;  /* 0x0000000113137812 */ /* 0x000fe400078e0800 */
[----:B------:R-:W-:Y:S02]  /*01f0*/  LOP3.LUT R21, R21, 0x8, R18, 0xf8, !PT ;  /* 0x0000000815157812 */ /* 0x000fe400078ef812 */
[--C-:B------:R-:W-:Y:S02]  /*0200*/  SHF.R.U32.HI R0, RZ, 0xe, R3.reuse ;  /* 0x0000000eff007819 */ /* 0x100fe40000011603 */
[C-C-:B0-----:R-:W-:Y:S02]  /*0210*/  SHF.R.U64 R17, R2.reuse, 0xd, R3.reuse ;  /* 0x0000000d02117819 */ /* 0x141fe40000001203 */
[C---:B------:R-:W-:Y:S01]  /*0220*/  SHF.R.U64 R16, R2.reuse, 0xb, R3 ;  /* 0x0000000b02107819 */ /* 0x040fe20000001203 */
[----:B------:R-:W-:Y:S01]  /*0230*/  IMAD.SHL.U32 R20, R2, 0x2, RZ ;  /* 0x0000000202147824 */ /* 0x000fe200078e00ff */
[----:B------:R-:W-:-:S02]  /*0240*/  LOP3.LUT R21, R21, 0x4, R0, 0xf8, !PT ;  /* 0x0000000415157812 */ /* 0x000fc400078ef800 */
[C-C-:B------:R-:W-:Y:S02]  /*0250*/  SHF.L.U64.HI R0, R2.reuse, 0x12, R3.reuse ;  /* 0x0000001202007819 */ /* 0x140fe40000010203 */
[----:B------:R-:W-:Y:S02]  /*0260*/  LOP3.LUT R16, R17, 0x1, R16, 0x8, !PT ;  /* 0x0000000111107812 */ /* 0x000fe400078e0810 */
[----:B------:R-:W-:Y:S01]  /*0270*/  SHF.R.U32.HI R17, RZ, 0x1a, R3 ;  /* 0x0000001aff117819 */ /* 0x000fe20000011603 */
[----:B------:R-:W-:Y:S01]  /*0280*/  IMAD.SHL.U32 R23, R2, 0x100, RZ ;  /* 0x0000010002177824 */ /* 0x000fe200078e00ff */
[----:B------:R-:W-:Y:S01]  /*0290*/  LOP3.LUT R20, R20, 0x1400000, RZ, 0xc0, !PT ;  /* 0x0140000014147812 */ /* 0x000fe200078ec0ff */
[C---:B--2---:R-:W-:Y:S01]  /*02a0*/  IMAD.SHL.U32 R18, R8.reuse, 0x80, RZ ;  /* 0x0000008008127824 */ /* 0x044fe200078e00ff */
[----:B------:R-:W-:Y:S02]  /*02b0*/  LOP3.LUT R21, R21, 0x100, R0, 0xf8, !PT ;  /* 0x0000010015157812 */ /* 0x000fe400078ef800 */
[----:B------:R-:W-:-:S02]  /*02c0*/  SHF.R.U64 R0, R8, 0x9, R9 ;  /* 0x0000000908007819 */ /* 0x000fc40000001209 */
[----:B------:R-:W-:Y:S02]  /*02d0*/  LOP3.LUT R17, R17, 0x1, RZ, 0xc, !PT ;  /* 0x0000000111117812 */ /* 0x000fe400078e0cff */
[----:B------:R-:W-:Y:S02]  /*02e0*/  SHF.R.U32.HI R25, RZ, 0x15, R3 ;  /* 0x00000015ff197819 */ /* 0x000fe40000011603 */
[----:B------:R-:W-:Y:S02]  /*02f0*/  LOP3.LUT R20, R20, 0x800000, R23, 0xf8, !PT ;  /* 0x0080000014147812 */ /* 0x000fe400078ef817 */
[C-C-:B------:R-:W-:Y:S02]  /*0300*/  SHF.R.U64 R23, R8.reuse, 0xf, R9.reuse ;  /* 0x0000000f08177819 */ /* 0x140fe40000001209 */
[----:B------:R-:W-:Y:S02]  /*0310*/  SHF.R.U64 R22, R8, 0x3, R9 ;  /* 0x0000000308167819 */ /* 0x000fe40000001209 */
[----:B------:R-:W-:-:S02]  /*0320*/  LOP3.LUT R0, R17, R0, RZ, 0xc0, !PT ;  /* 0x0000000011007212 */ /* 0x000fc400078ec0ff */
[----:B------:R-:W-:Y:S02]  /*0330*/  LOP3.LUT R21, R21, 0xc00, R18, 0xf8, !PT ;  /* 0x00000c0015157812 */ /* 0x000fe400078ef812 */
[----:B------:R-:W-:Y:S02]  /*0340*/  LOP3.LUT R24, R25, R3, RZ, 0xc, !PT ;  /* 0x0000000319187212 */ /* 0x000fe400078e0cff */
[----:B------:R-:W-:Y:S01]  /*0350*/  LOP3.LUT R18, R22, R23, RZ, 0xc, !PT ;  /* 0x0000001716127212 */ /* 0x000fe200078e0cff */
[----:B------:R-:W-:Y:S01]  /*0360*/  IMAD.SHL.U32 R23, R0, 0x2000000, RZ ;  /* 0x0200000000177824 */ /* 0x000fe200078e00ff */
[----:B-----5:R-:W-:Y:S01]  /*0370*/  LOP3.LUT R19, R19, R21, R15, 0xfe, !PT ;  /* 0x0000001513137212 */ /* 0x020fe200078efe0f */
[----:B------:R-:W-:Y:S02]  /*0380*/  IMAD.SHL.U32 R21, R8, 0x20000, RZ ;  /* 0x0002000008157824 */ /* 0x000fe400078e00ff */
[----:B------:R-:W-:Y:S01]  /*0390*/  IMAD.SHL.U32 R24, R24, 0x2, RZ ;  /* 0x0000000218187824 */ /* 0x000fe200078e00ff */
[----:B------:R-:W-:-:S02]  /*03a0*/  SHF.R.U32.HI R22, RZ, 0xc, R3 ;  /* 0x0000000cff167819 */ /* 0x000fc40000011603 */
[----:B------:R-:W-:Y:S01]  /*03b0*/  LOP3.LUT R15, R23, R20, RZ, 0xfc, !PT ;  /* 0x00000014170f7212 */ /* 0x000fe200078efcff */
[----:B------:R-:W-:Y:S01]  /*03c0*/  IMAD.SHL.U32 R25, R18, 0x10, RZ ;  /* 0x0000001012197824 */ /* 0x000fe200078e00ff */
[----:B------:R-:W-:Y:S02]  /*03d0*/  LOP3.LUT R21, R14, 0xf0000000, R21, 0xf8, !PT ;  /* 0xf00000000e157812 */ /* 0x000fe400078ef815 */
[----:B------:R-:W-:Y:S02]  /*03e0*/  LOP3.LUT R20, R19, 0x2, R24, 0xf8, !PT ;  /* 0x0000000213147812 */ /* 0x000fe400078ef818 */
[--C-:B------:R-:W-:Y:S02]  /*03f0*/  SHF.R.U32.HI R14, RZ, 0x3, R3.reuse ;  /* 0x00000003ff0e7819 */ /* 0x100fe40000011603 */
[----:B------:R-:W-:Y:S02]  /*0400*/  LOP3.LUT R19, R22, 0x1, RZ, 0xc, !PT ;  /* 0x0000000116137812 */ /* 0x000fe400078e0cff */
[----:B------:R-:W-:-:S02]  /*0410*/  SHF.R.U32.HI R23, RZ, 0xb, R3 ;  /* 0x0000000bff177819 */ /* 0x000fc40000011603 */
[----:B------:R-:W-:Y:S02]  /*0420*/  SHF.R.U32.HI R22, RZ, 0x4, R3 ;  /* 0x00000004ff167819 */ /* 0x000fe40000011603 */
[----:B------:R-:W-:Y:S02]  /*0430*/  LOP3.LUT R14, R19, R14, RZ, 0xc0, !PT ;  /* 0x0000000e130e7212 */ /* 0x000fe400078ec0ff */
[----:B------:R-:W-:Y:S02]  /*0440*/  LOP3.LUT R18, R20, 0x10, R25, 0xf8, !PT ;  /* 0x0000001014127812 */ /* 0x000fe400078ef819 */
[----:B------:R-:W-:Y:S02]  /*0450*/  LOP3.LUT R20, R16, R23, RZ, 0xc0, !PT ;  /* 0x0000001710147212 */ /* 0x000fe400078ec0ff */
[----:B------:R-:W-:Y:S02]  /*0460*/  SHF.R.U64 R24, R8, 0xa, R9 ;  /* 0x0000000a08187819 */ /* 0x000fe40000001209 */
[----:B------:R-:W-:Y:S01]  /*0470*/  LOP3.LUT R19, R21, R19, R22, 0xf8, !PT ;  /* 0x0000001315137212 */ /* 0x000fe200078ef816 */
[----:B------:R-:W-:Y:S01]  /*0480*/  IMAD.SHL.U32 R21, R14, 0x200, RZ ;  /* 0x000002000e157824 */ /* 0x000fe200078e00ff */
[----:B------:R-:W-:-:S02]  /*0490*/  SHF.R.U64 R26, R2, 0x16, R3 ;  /* 0x00000016021a7819 */ /* 0x000fc40000001203 */
[----:B------:R-:W-:Y:S01]  /*04a0*/  SHF.R.U64 R22, R2, 0x5, R3 ;  /* 0x0000000502167819 */ /* 0x000fe20000001203 */
[----:B------:R-:W-:Y:S01]  /*04b0*/  IMAD.SHL.U32 R20, R20, 0x80, RZ ;  /* 0x0000008014147824 */ /* 0x000fe200078e00ff */
[----:B------:R-:W-:Y:S02]  /*04c0*/  LOP3.LUT R14, R17, R24, RZ, 0xc0, !PT ;  /* 0x00000018110e7212 */ /* 0x000fe400078ec0ff */
[----:B------:R-:W-:Y:S02]  /*04d0*/  LOP3.LUT R23, R15, 0x4000000, R26, 0xf8, !PT ;  /* 0x040000000f177812 */ /* 0x000fe400078ef81a */
[----:B------:R-:W-:Y:S02]  /*04e0*/  LOP3.LUT R15, R19, R16, R22, 0xf8, !PT ;  /* 0x00000010130f7212 */ /* 0x000fe400078ef816 */
[----:B------:R-:W-:Y:S01]  /*04f0*/  SHF.L.U64.HI R16, R0, 0x19, RZ ;  /* 0x0000001900107819 */ /* 0x000fe200000102ff */
[----:B------:R-:W-:Y:S01]  /*0500*/  IMAD.SHL.U32 R0, R14, 0x8000000, RZ ;  /* 0x080000000e007824 */ /* 0x000fe200078e00ff */
[----:B------:R-:W-:-:S02]  /*0510*/  LOP3.LUT R17, R20, R18, R21, 0xfe, !PT ;  /* 0x0000001214117212 */ /* 0x000fc400078efe15 */
[----:B------:R-:W-:Y:S02]  /*0520*/  SHF.L.U64.HI R14, R14, 0x1b, RZ ;  /* 0x0000001b0e0e7819 */ /* 0x000fe400000102ff */
[----:B------:R-:W-:Y:S02]  /*0530*/  LOP3.LUT R15, R15, R23, R0, 0xfe, !PT ;  /* 0x000000170f0f7212 */ /* 0x000fe400078efe00 */
[----:B------:R-:W-:Y:S02]  /*0540*/  LOP3.LUT R17, R17, R16, R14, 0xfe, !PT ;  /* 0x0000001011117212 */ /* 0x000fe400078efe0e */
[----:B----4-:R-:W-:Y:S02]  /*0550*/  LOP3.LUT R8, R10, R8, RZ, 0xfc, !PT ;  /* 0x000000080a087212 */ /* 0x010fe400078efcff */
[----:B------:R-:W-:Y:S02]  /*0560*/  LOP3.LUT R9, R11, R9, RZ, 0xfc, !PT ;  /* 0x000000090b097212 */ /* 0x000fe400078efcff */
[----:B------:R-:W-:-:S02]  /*0570*/  LOP3.LUT R6, R12, R6, RZ, 0xfc, !PT ;  /* 0x000000060c067212 */ /* 0x000fc400078efcff */
[----:B------:R-:W-:Y:S02]  /*0580*/  LOP3.LUT R7, R13, R7, RZ, 0xfc, !PT ;  /* 0x000000070d077212 */ /* 0x000fe400078efcff */
[----:B------:R-:W-:Y:S02]  /*0590*/  LOP3.LUT R2, R15, R2, RZ, 0xfc, !PT ;  /* 0x000000020f027212 */ /* 0x000fe400078efcff */
[----:B------:R-:W-:Y:S01]  /*05a0*/  LOP3.LUT R3, R17, R3, RZ, 0xfc, !PT ;  /* 0x0000000311037212 */ /* 0x000fe200078efcff */
[----:B------:R-:W-:Y:S04]  /*05b0*/  STG.E.64 desc[UR6][R4.64+0x8], R8 ;  /* 0x0000080804007986 */ /* 0x000fe8000c101b06 */
[----:B------:R-:W-:Y:S04]  /*05c0*/  STG.E.64 desc[UR6][R4.64+0x10], R6 ;  /* 0x0000100604007986 */ /* 0x000fe8000c101b06 */
[----:B------:R-:W-:Y:S01]  /*05d0*/  STG.E.64 desc[UR6][R4.64], R2 ;  /* 0x0000000204007986 */ /* 0x000fe2000c101b06 */
[----:B------:R-:W-:Y:S05]  /*05e0*/  EXIT ;  /* 0x000000000000794d */ /* 0x000fea0003800000 */
.L_x_28:
        /* <DEDUP_REMOVED lines=9> */
.L_x_82:


//--------------------- .text._Z20passo_bool_14_parte1P10ulonglong3S0_y --------------------------
	.section	.text._Z20passo_bool_14_parte1P10ulonglong3S0_y,"ax",@progbits
	.align	128
        .global         _Z20passo_bool_14_parte1P10ulonglong3S0_y
        .type           _Z20passo_bool_14_parte1P10ulonglong3S0_y,@function
        .size           _Z20passo_bool_14_parte1P10ulonglong3S0_y,(.L_x_83 - _Z20passo_bool_14_parte1P10ulonglong3S0_y)
        .other          _Z20passo_bool_14_parte1P10ulonglong3S0_y,@"STO_CUDA_ENTRY STV_DEFAULT"
_Z20passo_bool_14_parte1P10ulonglong3S0_y:
.text._Z20passo_bool_14_parte1P10ulonglong3S0_y:
        /* <DEDUP_REMOVED lines=23> */
[C-C-:B------:R-:W-:Y:S02]  /*0170*/  SHF.R.U64 R19, R2.reuse, 0x4, R3.reuse ;  /* 0x0000000402137819 */ /* 0x140fe40000001203 */
[C---:B------:R-:W-:Y:S02]  /*0180*/  LOP3.LUT P0, RZ, R2.reuse, 0x20, RZ, 0xc0, !PT ;  /* 0x0000002002ff7812 */ /* 0x040fe4000780c0ff */
[----:B------:R-:W-:Y:S02]  /*0190*/  LOP3.LUT R19, R19, 0x1, R0, 0xc8, !PT ;  /* 0x0000000113137812 */ /* 0x000fe400078ec800 */
[----:B------:R-:W-:Y:S02]  /*01a0*/  SHF.R.U64 R0, R2, 0xb, R3 ;  /* 0x0000000b02007819 */ /* 0x000fe40000001203 */
[----:B------:R-:W-:Y:S02]  /*01b0*/  LOP3.LUT P0, RZ, R3, 0x80, RZ, 0xc0, P0 ;  /* 0x0000008003ff7812 */ /* 0x000fe4000000c0ff */
[----:B------:R-:W-:-:S02]  /*01c0*/  LOP3.LUT R0, R0, 0x1, RZ, 0xc0, !PT ;  /* 0x0000000100007812 */ /* 0x000fc400078ec0ff */
[--C-:B------:R-:W-:Y:S02]  /*01d0*/  SHF.R.U32.HI R23, RZ, 0xc, R3.reuse ;  /* 0x0000000cff177819 */ /* 0x100fe40000011603 */
[--C-:B------:R-:W-:Y:S02]  /*01e0*/  SHF.R.U32.HI R22, RZ, 0x1b, R3.reuse ;  /* 0x0000001bff167819 */ /* 0x100fe40000011603 */
[--C-:B0-----:R-:W-:Y:S02]  /*01f0*/  SHF.R.U64 R17, R2, 0x1c, R3.reuse ;  /* 0x0000001c02117819 */ /* 0x101fe40000001203 */
[----:B------:R-:W-:Y:S02]  /*0200*/  SEL R0, R0, RZ, !P0 ;  /* 0x000000ff00007207 */ /* 0x000fe40004000000 */
[----:B------:R-:W-:Y:S02]  /*0210*/  LOP3.LUT R16, R22, R23, RZ, 0xc0, !PT ;  /* 0x0000001716107212 */ /* 0x000fe400078ec0ff */
[----:B------:R-:W-:-:S02]  /*0220*/  SHF.R.U32.HI R18, RZ, 0xd, R3 ;  /* 0x0000000dff127819 */ /* 0x000fc40000011603 */
[----:B------:R-:W-:Y:S02]  /*0230*/  LOP3.LUT R0, R0, R17, RZ, 0xc0, !PT ;  /* 0x0000001100007212 */ /* 0x000fe400078ec0ff */
[--C-:B------:R-:W-:Y:S02]  /*0240*/  SHF.R.U64 R25, R2, 0xc, R3.reuse ;  /* 0x0000000c02197819 */ /* 0x100fe40000001203 */
[--C-:B------:R-:W-:Y:S01]  /*0250*/  SHF.R.U32.HI R17, RZ, 0x17, R3.reuse ;  /* 0x00000017ff117819 */ /* 0x100fe20000011603 */
[----:B------:R-:W-:Y:S01]  /*0260*/  IMAD.SHL.U32 R16, R16, 0x4, RZ ;  /* 0x0000000410107824 */ /* 0x000fe200078e00ff */
[----:B------:R-:W-:Y:S02]  /*0270*/  LOP3.LUT R19, R19, 0x2, R18, 0xf8, !PT ;  /* 0x0000000213137812 */ /* 0x000fe400078ef812 */
[----:B------:R-:W-:Y:S02]  /*0280*/  SHF.R.U32.HI R24, RZ, 0x16, R3 ;  /* 0x00000016ff187819 */ /* 0x000fe40000011603 */
[----:B------:R-:W-:-:S02]  /*0290*/  LOP3.LUT R25, R25, 0x1, RZ, 0xc0, !PT ;  /* 0x0000000119197812 */ /* 0x000fc400078ec0ff */
[----:B------:R-:W-:Y:S02]  /*02a0*/  LOP3.LUT R17, R17, 0x1, RZ, 0xc, !PT ;  /* 0x0000000111117812 */ /* 0x000fe400078e0cff */
[----:B------:R-:W-:Y:S02]  /*02b0*/  LOP3.LUT R16, R19, 0x4, R16, 0xf8, !PT ;  /* 0x0000000413107812 */ /* 0x000fe400078ef810 */
[----:B------:R-:W-:Y:S01]  /*02c0*/  LOP3.LUT R24, R25, 0x8, R24, 0xf8, !PT ;  /* 0x0000000819187812 */ /* 0x000fe200078ef818 */
[----:B------:R-:W-:Y:S01]  /*02d0*/  IMAD.SHL.U32 R25, R0, 0x10, RZ ;  /* 0x0000001000197824 */ /* 0x000fe200078e00ff */
[--C-:B------:R-:W-:Y:S02]  /*02e0*/  SHF.R.U32.HI R18, RZ, 0x18, R3.reuse ;  /* 0x00000018ff127819 */ /* 0x100fe40000011603 */
[--C-:B------:R-:W-:Y:S02]  /*02f0*/  SHF.R.U64 R21, R2, 0x9, R3.reuse ;  /* 0x0000000902157819 */ /* 0x100fe40000001203 */
[----:B------:R-:W-:-:S02]  /*0300*/  SHF.R.U32.HI R20, RZ, 0x5, R3 ;  /* 0x00000005ff147819 */ /* 0x000fc40000011603 */
[----:B----4-:R-:W-:Y:S02]  /*0310*/  LOP3.LUT R19, R17, R8, RZ, 0xc0, !PT ;  /* 0x0000000811137212 */ /* 0x010fe400078ec0ff */
[----:B------:R-:W-:Y:S02]  /*0320*/  LOP3.LUT R20, R20, R18, R21, 0xfe, !PT ;  /* 0x0000001214147212 */ /* 0x000fe400078efe15 */
[----:B------:R-:W-:Y:S01]  /*0330*/  LOP3.LUT R16, R25, R24, R16, 0xfe, !PT ;  /* 0x0000001819107212 */ /* 0x000fe200078efe10 */
[----:B------:R-:W-:Y:S01]  /*0340*/  IMAD.SHL.U32 R18, R19, 0x200000, RZ ;  /* 0x0020000013127824 */ /* 0x000fe200078e00ff */
[----:B------:R-:W-:Y:S02]  /*0350*/  SHF.R.U32.HI R24, RZ, 0xe, R3 ;  /* 0x0000000eff187819 */ /* 0x000fe40000011603 */
[----:B------:R-:W-:Y:S02]  /*0360*/  LOP3.LUT P0, RZ, R2, 0x44000, RZ, 0xc0, !PT ;  /* 0x0004400002ff7812 */ /* 0x000fe4000780c0ff */
[----:B------:R-:W-:-:S02]  /*0370*/  LOP3.LUT R17, R18, R20, R17, 0xf8, !PT ;  /* 0x0000001412117212 */ /* 0x000fc400078ef811 */
[----:B------:R-:W-:Y:S02]  /*0380*/  SHF.R.U64 R27, R8, 0x7, R9 ;  /* 0x00000007081b7819 */ /* 0x000fe40000001209 */
[----:B------:R-:W-:Y:S02]  /*0390*/  LOP3.LUT R24, R24, 0x1, RZ, 0xc, !PT ;  /* 0x0000000118187812 */ /* 0x000fe400078e0cff */
[----:B------:R-:W-:Y:S02]  /*03a0*/  LOP3.LUT R20, R8, 0x1, RZ, 0xc, !PT ;  /* 0x0000000108147812 */ /* 0x000fe400078e0cff */
[----:B------:R-:W-:Y:S02]  /*03b0*/  LOP3.LUT P0, RZ, R3, 0x30000, RZ, 0xc0, P0 ;  /* 0x0003000003ff7812 */ /* 0x000fe4000000c0ff */
[----:B------:R-:W-:Y:S02]  /*03c0*/  LOP3.LUT R18, R24, R27, RZ, 0xc0, !PT ;  /* 0x0000001b18127212 */ /* 0x000fe400078ec0ff */
[----:B------:R-:W-:-:S02]  /*03d0*/  SHF.R.U32.HI R21, RZ, 0x1a, R3 ;  /* 0x0000001aff157819 */ /* 0x000fc40000011603 */
[----:B------:R-:W-:Y:S01]  /*03e0*/  SEL R25, R20, RZ, !P0 ;  /* 0x000000ff14197207 */ /* 0x000fe20004000000 */
[----:B------:R-:W-:-:S03]  /*03f0*/  IMAD.SHL.U32 R27, R18, 0x2000, RZ ;  /* 0x00002000121b7824 */ /* 0x000fc600078e00ff */
[----:B------:R-:W-:Y:S02]  /*0400*/  LOP3.LUT R21, R25, R22, R21, 0xe0, !PT ;  /* 0x0000001619157212 */ /* 0x000fe400078ee015 */
[----:B------:R-:W-:Y:S02]  /*0410*/  SHF.R.U64 R22, R8, 0x6, R9 ;  /* 0x0000000608167819 */ /* 0x000fe40000001209 */
[C-C-:B------:R-:W-:Y:S02]  /*0420*/  SHF.R.U64 R25, R2.reuse, 0x18, R3.reuse ;  /* 0x0000001802197819 */ /* 0x140fe40000001203 */
[----:B------:R-:W-:Y:S02]  /*0430*/  LOP3.LUT R22, R27, R24, R22, 0xf8, !PT ;  /* 0x000000181b167212 */ /* 0x000fe400078ef816 */
[----:B------:R-:W-:Y:S02]  /*0440*/  LOP3.LUT R25, R25, 0x80000, RZ, 0xc0, !PT ;  /* 0x0008000019197812 */ /* 0x000fe400078ec0ff */
[----:B------:R-:W-:-:S04]  /*0450*/  SHF.R.U64 R24, R2, 0x1a, R3 ;  /* 0x0000001a02187819 */ /* 0x000fc80000001203 */
[----:B------:R-:W-:Y:S01]  /*0460*/  LOP3.LUT R25, R25, 0x40000, R24, 0xf8, !PT ;  /* 0x0004000019197812 */ /* 0x000fe200078ef818 */
[----:B------:R-:W-:-:S05]  /*0470*/  IMAD.SHL.U32 R24, R2, 0x100, RZ ;  /* 0x0000010002187824 */ /* 0x000fca00078e00ff */
[----:B------:R-:W-:Y:S02]  /*0480*/  LOP3.LUT R25, R25, 0x20000, R24, 0xf8, !PT ;  /* 0x0002000019197812 */ /* 0x000fe400078ef818 */
[----:B------:R-:W-:-:S04]  /*0490*/  SHF.R.U64 R24, R2, 0x16, R3 ;  /* 0x0000001602187819 */ /* 0x000fc80000001203 */
[----:B------:R-:W-:Y:S02]  /*04a0*/  LOP3.LUT R25, R25, 0x10000, R24, 0xf8, !PT ;  /* 0x0001000019197812 */ /* 0x000fe400078ef818 */
[----:B------:R-:W-:-:S04]  /*04b0*/  SHF.R.U64 R24, R2, 0xd, R3 ;  /* 0x0000000d02187819 */ /* 0x000fc80000001203 */
[----:B------:R-:W-:Y:S02]  /*04c0*/  LOP3.LUT R25, R25, 0x1, R24, 0xf8, !PT ;  /* 0x0000000119197812 */ /* 0x000fe400078ef818 */
[----:B------:R-:W-:-:S04]  /*04d0*/  SHF.R.U32.HI R24, RZ, 0x8, R3 ;  /* 0x00000008ff187819 */ /* 0x000fc80000011603 */
[----:B------:R-:W-:Y:S01]  /*04e0*/  LOP3.LUT R25, R25, 0x40, R24, 0xf8, !PT ;  /* 0x0000004019197812 */ /* 0x000fe200078ef818 */
[----:B------:R-:W-:Y:S01]  /*04f0*/  IMAD.SHL.U32 R24, R8, 0x40, RZ ;  /* 0x0000004008187824 */ /* 0x000fe200078e00ff */
[----:B------:R-:W-:Y:S02]  /*0500*/  LOP3.LUT P1, RZ, R2, 0x800, RZ, 0xc0, !PT ;  /* 0x0000080002ff7812 */ /* 0x000fe4000782c0ff */
[C---:B------:R-:W-:Y:S02]  /*0510*/  SHF.R.U64 R26, R8.reuse, 0x1, R9 ;  /* 0x00000001081a7819 */ /* 0x040fe40000001209 */
[----:B------:R-:W-:Y:S01]  /*0520*/  LOP3.LUT R25, R25, 0x400, R24, 0xf8, !PT ;  /* 0x0000040019197812 */ /* 0x000fe200078ef818 */
[C---:B------:R-:W-:Y:S01]  /*0530*/  IMAD.SHL.U32 R24, R8.reuse, 0x1000, RZ ;  /* 0x0000100008187824 */ /* 0x040fe200078e00ff */
[----:B------:R-:W-:Y:S02]  /*0540*/  LOP3.LUT R27, R8, 0xa, RZ, 0xc0, !PT ;  /* 0x0000000a081b7812 */ /* 0x000fe400078ec0ff */
[----:B------:R-:W-:-:S02]  /*0550*/  LOP3.LUT P1, RZ, R3, 0x40000, RZ, 0xc0, P1 ;  /* 0x0004000003ff7812 */ /* 0x000fc4000082c0ff */
[----:B------:R-:W-:Y:S02]  /*0560*/  LOP3.LUT R25, R25, 0x100000, R24, 0xf8, !PT ;  /* 0x0010000019197812 */ /* 0x000fe400078ef818 */
[----:B------:R-:W-:Y:S02]  /*0570*/  LOP3.LUT R26, R26, 0x1, R23, 0xc8, !PT ;  /* 0x000000011a1a7812 */ /* 0x000fe400078ec817 */
[----:B------:R-:W-:Y:S02]  /*0580*/  LOP3.LUT P0, RZ, R27, 0x800, R2, 0xf8, !PT ;  /* 0x000008001bff7812 */ /* 0x000fe4000780f802 */
[----:B------:R-:W-:Y:S02]  /*0590*/  SHF.R.U32.HI R24, RZ, 0x12, R3 ;  /* 0x00000012ff187819 */ /* 0x000fe40000011603 */
[----:B------:R-:W-:Y:S02]  /*05a0*/  SEL R26, R26, RZ, !P1 ;  /* 0x000000ff1a1a7207 */ /* 0x000fe40004800000 */
[----:B------:R-:W-:-:S02]  /*05b0*/  LOP3.LUT R23, R24, 0x1, R23, 0xc8, !PT ;  /* 0x0000000118177812 */ /* 0x000fc400078ec817 */
[----:B------:R-:W-:Y:S02]  /*05c0*/  LOP3.LUT P0, RZ, RZ, RZ, RZ, 0xfc, P0 ;  /* 0x000000ffffff7212 */ /* 0x000fe4000000fcff */
[----:B-----5:R-:W-:Y:S02]  /*05d0*/  LOP3.LUT R25, R26, R25, R14, 0xfe, !PT ;  /* 0x000000191a197212 */ /* 0x020fe400078efe0e */
[----:B------:R-:W-:Y:S02]  /*05e0*/  SEL R14, R23, RZ, !P0 ;  /* 0x000000ff170e7207 */ /* 0x000fe40004000000 */
[----:B------:R-:W-:Y:S02]  /*05f0*/  SHF.R.U64 R23, R2, 0x1e, R3 ;  /* 0x0000001e02177819 */ /* 0x000fe40000001203 */
[----:B------:R-:W-:Y:S02]  /*0600*/  LOP3.LUT R25, R25, R14, RZ, 0xfc, !PT ;  /* 0x0000000e19197212 */ /* 0x000fe400078efcff */
[----:B------:R-:W-:-:S02]  /*0610*/  LOP3.LUT R14, R23, 0x1, R24, 0x80, !PT ;  /* 0x00000001170e7812 */ /* 0x000fc400078e8018 */
[----:B------:R-:W-:-:S03]  /*0620*/  SHF.R.U32.HI R23, RZ, 0x12, R3 ;  /* 0x00000012ff177819 */ /* 0x000fc60000011603 */
[----:B------:R-:W-:Y:S01]  /*0630*/  IMAD.SHL.U32 R26, R14, 0x200, RZ ;  /* 0x000002000e1a7824 */ /* 0x000fe200078e00ff */
[----:B------:R-:W-:-:S04]  /*0640*/  LOP3.LUT R23, R8, 0x1, R23, 0x80, !PT ;  /* 0x0000000108177812 */ /* 0x000fc800078e8017 */
[----:B------:R-:W-:Y:S02]  /*0650*/  LOP3.LUT R25, R25, R26, R23, 0xfe, !PT ;  /* 0x0000001a19197212 */ /* 0x000fe400078efe17 */
[----:B------:R-:W-:-:S04]  /*0660*/  SHF.R.U32.HI R23, RZ, 0x11, R3 ;  /* 0x00000011ff177819 */ /* 0x000fc80000011603 */
[----:B------:R-:W-:-:S05]  /*0670*/  LOP3.LUT R23, R23, 0x1, R24, 0x40, !PT ;  /* 0x0000000117177812 */ /* 0x000fca00078e4018 */
[----:B------:R-:W-:Y:S01]  /*0680*/  IMAD.SHL.U32 R24, R23, 0x800, RZ ;  /* 0x0000080017187824 */ /* 0x000fe200078e00ff */
[----:B------:R-:W-:-:S04]  /*0690*/  SHF.R.U64 R27, R8, 0x5, R9 ;  /* 0x00000005081b7819 */ /* 0x000fc80000001209 */
[----:B------:R-:W-:Y:S02]  /*06a0*/  LOP3.LUT R25, R25, R24, RZ, 0xfc, !PT ;  /* 0x0000001819197212 */ /* 0x000fe400078efcff */
[----:B------:R-:W-:-:S04]  /*06b0*/  SHF.R.U64 R24, R2, 0xe, R3 ;  /* 0x0000000e02187819 */ /* 0x000fc80000001203 */
[----:B------:R-:W-:Y:S02]  /*06c0*/  LOP3.LUT R26, R24, R27, RZ, 0xc0, !PT ;  /* 0x0000001b181a7212 */ /* 0x000fe400078ec0ff */
[----:B------:R-:W-:-:S03]  /*06d0*/  LOP3.LUT P0, RZ, R2, 0x8000, RZ, 0xc0, !PT ;  /* 0x0000800002ff7812 */ /* 0x000fc6000780c0ff */
[----:B------:R-:W-:Y:S01]  /*06e0*/  IMAD.SHL.U32 R26, R26, 0x1000, RZ ;  /* 0x000010001a1a7824 */ /* 0x000fe200078e00ff */
[----:B------:R-:W-:-:S04]  /*06f0*/  LOP3.LUT P0, RZ, R3, 0x810000, RZ, 0xc0, P0 ;  /* 0x0081000003ff7812 */ /* 0x000fc8000000c0ff */
[----:B------:R-:W-:Y:S02]  /*0700*/  LOP3.LUT R25, R25, 0x1000, R26, 0xf8, !PT ;  /* 0x0000100019197812 */ /* 0x000fe400078ef81a */
[----:B------:R-:W-:Y:S02]  /*0710*/  SHF.L.U64.HI R26, R23, 0xb, RZ ;  /* 0x0000000b171a7819 */ /* 0x000fe400000102ff */
[----:B------:R-:W-:Y:S02]  /*0720*/  LOP3.LUT R22, R22, R25, R21, 0xfe, !PT ;  /* 0x0000001916167212 */ /* 0x000fe400078efe15 */
[----:B------:R-:W-:Y:S02]  /*0730*/  SHF.L.U64.HI R21, R14, 0x9, RZ ;  /* 0x000000090e157819 */ /* 0x000fe400000102ff */
[----:B------:R-:W-:Y:S02]  /*0740*/  SEL R25, R20, RZ, !P0 ;  /* 0x000000ff14197207 */ /* 0x000fe40004000000 */
[----:B------:R-:W-:-:S02]  /*0750*/  SHF.R.U32.HI R14, RZ, 0x14, R3 ;  /* 0x00000014ff0e7819 */ /* 0x000fc40000011603 */
[----:B------:R-:W-:Y:S02]  /*0760*/  LOP3.LUT R21, R26, R15, R21, 0xfe, !PT ;  /* 0x0000000f1a157212 */ /* 0x000fe400078efe15 */
[----:B------:R-:W-:Y:S02]  /*0770*/  LOP3.LUT R14, R25, R14, RZ, 0xc0, !PT ;  /* 0x0000000e190e7212 */ /* 0x000fe400078ec0ff */
[----:B------:R-:W-:Y:S02]  /*0780*/  LOP3.LUT R15, R22, R17, RZ, 0xfc, !PT ;  /* 0x00000011160f7212 */ /* 0x000fe400078efcff */
[----:B------:R-:W-:Y:S02]  /*0790*/  SHF.R.U32.HI R23, RZ, 0x13, R3 ;  /* 0x00000013ff177819 */ /* 0x000fe40000011603 */
[----:B------:R-:W-:Y:S02]  /*07a0*/  SHF.L.U64.HI R17, R18, 0xd, RZ ;  /* 0x0000000d12117819 */ /* 0x000fe400000102ff */
[----:B------:R-:W-:Y:S01]  /*07b0*/  SHF.L.U64.HI R18, R19, 0x15, RZ ;  /* 0x0000001513127819 */ /* 0x000fe200000102ff */
[----:B------:R-:W-:Y:S01]  /*07c0*/  IMAD.SHL.U32 R19, R14, 0x4000, RZ ;  /* 0x000040000e137824 */ /* 0x000fe200078e00ff */
[----:B------:R-:W-:-:S02]  /*07d0*/  LOP3.LUT P0, RZ, R2, 0x12, RZ, 0xc0, !PT ;  /* 0x0000001202ff7812 */ /* 0x000fc4000780c0ff */
[----:B------:R-:W-:Y:S02]  /*07e0*/  SHF.R.U32.HI R20, RZ, 0x2, R3 ;  /* 0x00000002ff147819 */ /* 0x000fe40000011603 */
[----:B------:R-:W-:Y:S02]  /*07f0*/  LOP3.LUT R24, R25, R24, R23, 0xe0, !PT ;  /* 0x0000001819187212 */ /* 0x000fe400078ee017 */
[----:B------:R-:W-:Y:S02]  /*0800*/  LOP3.LUT R17, R18, R21, R17, 0xfe, !PT ;  /* 0x0000001512117212 */ /* 0x000fe400078efe11 */
[----:B------:R-:W-:Y:S02]  /*0810*/  LOP3.LUT P0, RZ, R3, 0x4000, RZ, 0xc0, P0 ;  /* 0x0000400003ff7812 */ /* 0x000fe4000000c0ff */
[----:B------:R-:W-:Y:S02]  /*0820*/  LOP3.LUT R18, R20, 0x20, RZ, 0xc0, !PT ;  /* 0x0000002014127812 */ /* 0x000fe400078ec0ff */
[----:B------:R-:W-:-:S02]  /*0830*/  LOP3.LUT R15, R15, R19, R24, 0xfe, !PT ;  /* 0x000000130f0f7212 */ /* 0x000fc400078efe18 */
[----:B------:R-:W-:Y:S02]  /*0840*/  SHF.L.U64.HI R19, R0, 0x4, RZ ;  /* 0x0000000400137819 */ /* 0x000fe400000102ff */
[----:B------:R-:W-:Y:S02]  /*0850*/  SHF.L.U64.HI R14, R14, 0xe, RZ ;  /* 0x0000000e0e0e7819 */ /* 0x000fe400000102ff */
[----:B------:R-:W-:Y:S02]  /*0860*/  SEL R0, R18, RZ, !P0 ;  /* 0x000000ff12007207 */ /* 0x000fe40004000000 */
        /* <DEDUP_REMOVED lines=12> */
.L_x_29:
        /* <DEDUP_REMOVED lines=13> */
.L_x_83:


//--------------------- .text._Z19passo_tlf_13_parte3P10ulonglong3S0_y --------------------------
	.section	.text._Z19passo_tlf_13_parte3P10ulonglong3S0_y,"ax",@progbits
	.align	128
        .global         _Z19passo_tlf_13_parte3P10ulonglong3S0_y
        .type           _Z19passo_tlf_13_parte3P10ulonglong3S0_y,@function
        .size           _Z19passo_tlf_13_parte3P10ulonglong3S0_y,(.L_x_84 - _Z19passo_tlf_13_parte3P10ulonglong3S0_y)
        .other          _Z19passo_tlf_13_parte3P10ulonglong3S0_y,@"STO_CUDA_ENTRY STV_DEFAULT"
_Z19passo_tlf_13_parte3P10ulonglong3S0_y:
.text._Z19passo_tlf_13_parte3P10ulonglong3S0_y:
        /* <DEDUP_REMOVED lines=22> */
[----:B--2---:R-:W-:-:S02]  /*0160*/  SHF.L.U64.HI R19, R10, 0x19, R11 ;  /* 0x000000190a137819 */ /* 0x004fc4000001020b */
[C-C-:B------:R-:W-:Y:S01]  /*0170*/  SHF.L.U64.HI R21, R10.reuse, 0x2, R11.reuse ;  /* 0x000000020a157819 */ /* 0x140fe2000001020b */
[C---:B------:R-:W-:Y:S01]  /*0180*/  IMAD.SHL.U32 R22, R10.reuse, 0x2, RZ ;  /* 0x000000020a167824 */ /* 0x040fe200078e00ff */
[----:B------:R-:W-:Y:S01]  /*0190*/  SHF.R.U32.HI R18, RZ, 0x7, R11 ;  /* 0x00000007ff127819 */ /* 0x000fe2000001160b */
[C---:B0-----:R-:W-:Y:S01]  /*01a0*/  IMAD.SHL.U32 R17, R10.reuse, 0x20, RZ ;  /* 0x000000200a117824 */ /* 0x041fe200078e00ff */
[----:B------:R-:W-:Y:S01]  /*01b0*/  SHF.R.S32.HI R23, RZ, 0x1d, R19 ;  /* 0x0000001dff177819 */ /* 0x000fe20000011413 */
[C---:B------:R-:W-:Y:S01]  /*01c0*/  IMAD.SHL.U32 R26, R10.reuse, 0x2000000, RZ ;  /* 0x020000000a1a7824 */ /* 0x040fe200078e00ff */
[----:B------:R-:W-:Y:S01]  /*01d0*/  SHF.R.S32.HI R0, RZ, 0x1d, R21 ;  /* 0x0000001dff007819 */ /* 0x000fe20000011415 */
[C---:B------:R-:W-:Y:S01]  /*01e0*/  IMAD.SHL.U32 R24, R10.reuse, 0x80000, RZ ;  /* 0x000800000a187824 */ /* 0x040fe200078e00ff */
[----:B------:R-:W-:Y:S02]  /*01f0*/  SHF.L.U64.HI R25, R10, 0x16, R11 ;  /* 0x000000160a197819 */ /* 0x000fe4000001020b */
[----:B------:R-:W-:-:S02]  /*0200*/  LOP3.LUT R18, R18, 0x8, RZ, 0xc0, !PT ;  /* 0x0000000812127812 */ /* 0x000fc400078ec0ff */
[----:B------:R-:W-:Y:S02]  /*0210*/  LOP3.LUT R23, R23, 0xfffffffc, RZ, 0xc0, !PT ;  /* 0xfffffffc17177812 */ /* 0x000fe400078ec0ff */
[----:B------:R-:W-:Y:S02]  /*0220*/  LOP3.LUT R0, R0, 0xfffffffc, RZ, 0xc0, !PT ;  /* 0xfffffffc00007812 */ /* 0x000fe400078ec0ff */
[----:B------:R-:W-:Y:S02]  /*0230*/  SHF.L.U64.HI R16, R10, 0xc, R11 ;  /* 0x0000000c0a107819 */ /* 0x000fe4000001020b */
[----:B------:R-:W-:Y:S02]  /*0240*/  SHF.R.S32.HI R22, RZ, 0x1f, R22 ;  /* 0x0000001fff167819 */ /* 0x000fe40000011416 */
[----:B------:R-:W-:Y:S02]  /*0250*/  SHF.R.S32.HI R17, RZ, 0x1f, R17 ;  /* 0x0000001fff117819 */ /* 0x000fe40000011411 */
[----:B------:R-:W-:-:S02]  /*0260*/  SHF.R.S32.HI R26, RZ, 0x1f, R26 ;  /* 0x0000001fff1a7819 */ /* 0x000fc4000001141a */
[----:B------:R-:W-:Y:S02]  /*0270*/  SHF.R.S32.HI R25, RZ, 0x1f, R25 ;  /* 0x0000001fff197819 */ /* 0x000fe40000011419 */
[----:B------:R-:W-:Y:S02]  /*0280*/  SHF.R.S32.HI R24, RZ, 0x1f, R24 ;  /* 0x0000001fff187819 */ /* 0x000fe40000011418 */
[----:B------:R-:W-:Y:S02]  /*0290*/  IADD3 R0, P0, P1, R0, R18, R23 ;  /* 0x0000001200007210 */ /* 0x000fe4000791e017 */
[----:B------:R-:W-:Y:S02]  /*02a0*/  SHF.R.S32.HI R18, RZ, 0x1e, R16 ;  /* 0x0000001eff127819 */ /* 0x000fe40000011410 */
[----:B------:R-:W-:Y:S02]  /*02b0*/  LOP3.LUT R22, R22, 0x6, RZ, 0xc0, !PT ;  /* 0x0000000616167812 */ /* 0x000fe400078ec0ff */
[----:B------:R-:W-:-:S02]  /*02c0*/  LOP3.LUT R17, R17, 0x6, RZ, 0xc0, !PT ;  /* 0x0000000611117812 */ /* 0x000fc400078ec0ff */
[----:B------:R-:W-:Y:S02]  /*02d0*/  LOP3.LUT R26, R26, 0x16, RZ, 0xc0, !PT ;  /* 0x000000161a1a7812 */ /* 0x000fe400078ec0ff */
[----:B------:R-:W-:Y:S02]  /*02e0*/  LOP3.LUT R25, R25, 0x16, RZ, 0xc0, !PT ;  /* 0x0000001619197812 */ /* 0x000fe400078ec0ff */
[----:B------:R-:W-:Y:S02]  /*02f0*/  SHF.L.U64.HI R20, R10, 0xd, R11 ;  /* 0x0000000d0a147819 */ /* 0x000fe4000001020b */
[----:B------:R-:W-:Y:S02]  /*0300*/  LOP3.LUT R24, R24, 0x16, RZ, 0xc0, !PT ;  /* 0x0000001618187812 */ /* 0x000fe400078ec0ff */
[----:B------:R-:W-:Y:S02]  /*0310*/  IADD3 R18, P4, P3, R17, R22, R18 ;  /* 0x0000001611127210 */ /* 0x000fe40007b9e012 */
[----:B------:R-:W-:-:S02]  /*0320*/  SHF.R.S32.HI R23, RZ, 0x1e, R20 ;  /* 0x0000001eff177819 */ /* 0x000fc40000011414 */
[----:B------:R-:W-:Y:S02]  /*0330*/  IADD3 R17, P5, P6, R24, R26, R25 ;  /* 0x0000001a18117210 */ /* 0x000fe40007ebe019 */
[C---:B------:R-:W-:Y:S02]  /*0340*/  SHF.L.U64.HI R24, R10.reuse, 0x17, R11 ;  /* 0x000000170a187819 */ /* 0x040fe4000001020b */
[----:B------:R-:W-:Y:S02]  /*0350*/  SHF.R.S32.HI R22, RZ, 0x1f, R19 ;  /* 0x0000001fff167819 */ /* 0x000fe40000011413 */
[----:B------:R-:W-:Y:S02]  /*0360*/  SHF.R.U64 R25, R10, 0x1e, R11 ;  /* 0x0000001e0a197819 */ /* 0x000fe4000000120b */
[----:B------:R-:W-:Y:S02]  /*0370*/  LOP3.LUT R23, R23, 0xfffffffe, RZ, 0xc0, !PT ;  /* 0xfffffffe17177812 */ /* 0x000fe400078ec0ff */
[----:B------:R-:W-:-:S02]  /*0380*/  SHF.R.S32.HI R19, RZ, 0x1f, R21 ;  /* 0x0000001fff137819 */ /* 0x000fc40000011415 */
[----:B------:R-:W-:Y:S02]  /*0390*/  SHF.R.S32.HI R21, RZ, 0x1e, R24 ;  /* 0x0000001eff157819 */ /* 0x000fe40000011418 */
[----:B------:R-:W-:Y:S02]  /*03a0*/  LOP3.LUT R25, R25, 0x2, RZ, 0xc0, !PT ;  /* 0x0000000219197812 */ /* 0x000fe400078ec0ff */
[----:B------:R-:W-:Y:S02]  /*03b0*/  IADD3 R26, P2, PT, RZ, -R23, RZ ;  /* 0x80000017ff1a7210 */ /* 0x000fe40007f5e0ff */
[----:B------:R-:W-:Y:S02]  /*03c0*/  LOP3.LUT R21, R21, 0xfffffffe, RZ, 0xc0, !PT ;  /* 0xfffffffe15157812 */ /* 0x000fe400078ec0ff */
[----:B------:R-:W-:Y:S02]  /*03d0*/  IADD3.X R19, PT, PT, R19, RZ, R22, P0, P1 ;  /* 0x000000ff13137210 */ /* 0x000fe400007e2416 */
[----:B------:R-:W-:-:S02]  /*03e0*/  ISETP.NE.U32.AND P1, PT, R25, R26, PT ;  /* 0x0000001a1900720c */ /* 0x000fc40003f25070 */
[--C-:B------:R-:W-:Y:S02]  /*03f0*/  SHF.R.U32.HI R22, RZ, 0x15, R11.reuse ;  /* 0x00000015ff167819 */ /* 0x100fe4000001160b */
[----:B------:R-:W-:Y:S02]  /*0400*/  SHF.R.S32.HI R23, RZ, 0x1f, R20 ;  /* 0x0000001fff177819 */ /* 0x000fe40000011414 */
[----:B------:R-:W-:Y:S01]  /*0410*/  IADD3 R25, P0, PT, RZ, -R21, RZ ;  /* 0x80000015ff197210 */ /* 0x000fe20007f1e0ff */
[C---:B------:R-:W-:Y:S01]  /*0420*/  IMAD.SHL.U32 R21, R10.reuse, 0x800000, RZ ;  /* 0x008000000a157824 */ /* 0x040fe200078e00ff */
[----:B------:R-:W-:Y:S02]  /*0430*/  SHF.L.U64.HI R20, R10, 0x14, R11 ;  /* 0x000000140a147819 */ /* 0x000fe4000001020b */
[----:B------:R-:W-:Y:S01]  /*0440*/  LOP3.LUT R22, R22, 0x2, RZ, 0xc0, !PT ;  /* 0x0000000216167812 */ /* 0x000fe200078ec0ff */
[----:B------:R-:W-:Y:S01]  /*0450*/  IMAD.X R23, RZ, RZ, ~R23, P2 ;  /* 0x000000ffff177224 */ /* 0x000fe200010e0e17 */
[----:B------:R-:W-:-:S02]  /*0460*/  SHF.R.S32.HI R20, RZ, 0x1f, R20 ;  /* 0x0000001fff147819 */ /* 0x000fc40000011414 */
[----:B------:R-:W-:Y:S02]  /*0470*/  SHF.R.S32.HI R21, RZ, 0x1f, R21 ;  /* 0x0000001fff157819 */ /* 0x000fe40000011415 */
[----:B------:R-:W-:Y:S02]  /*0480*/  ISETP.NE.U32.AND P2, PT, R22, R25, PT ;  /* 0x000000191600720c */ /* 0x000fe40003f45070 */
[----:B------:R-:W-:Y:S02]  /*0490*/  SHF.R.S32.HI R22, RZ, 0x1f, R16 ;  /* 0x0000001fff167819 */ /* 0x000fe40000011410 */
[----:B------:R-:W-:Y:S01]  /*04a0*/  LOP3.LUT R16, R20, 0x6, RZ, 0xc0, !PT ;  /* 0x0000000614107812 */ /* 0x000fe200078ec0ff */
[----:B------:R-:W-:Y:S01]  /*04b0*/  IMAD.SHL.U32 R20, R10, 0x40000, RZ ;  /* 0x000400000a147824 */ /* 0x000fe200078e00ff */
[----:B------:R-:W-:Y:S02]  /*04c0*/  LOP3.LUT R21, R21, 0x6, RZ, 0xc0, !PT ;  /* 0x0000000615157812 */ /* 0x000fe400078ec0ff */
[----:B------:R-:W-:-:S02]  /*04d0*/  IADD3.X R22, PT, PT, RZ, RZ, R22, P4, P3 ;  /* 0x000000ffff167210 */ /* 0x000fc400027e6416 */
[----:B------:R-:W-:Y:S02]  /*04e0*/  IADD3 R18, P3, P4, R21, R18, R16 ;  /* 0x0000001215127210 */ /* 0x000fe40007c7e010 */
[----:B------:R-:W-:Y:S02]  /*04f0*/  SHF.R.S32.HI R21, RZ, 0x1f, R10 ;  /* 0x0000001fff157819 */ /* 0x000fe4000001140a */
[----:B------:R-:W-:Y:S02]  /*0500*/  SHF.R.S32.HI R26, RZ, 0x1e, R20 ;  /* 0x0000001eff1a7819 */ /* 0x000fe40000011414 */
[----:B------:R-:W-:Y:S02]  /*0510*/  LOP3.LUT R21, R21, 0x16, RZ, 0xc0, !PT ;  /* 0x0000001615157812 */ /* 0x000fe400078ec0ff */
[----:B------:R-:W-:Y:S02]  /*0520*/  LOP3.LUT R26, R26, 0xfffffffe, RZ, 0xc0, !PT ;  /* 0xfffffffe1a1a7812 */ /* 0x000fe400078ec0ff */
[----:B------:R-:W-:Y:S01]  /*0530*/  IADD3.X R16, PT, PT, RZ, R22, RZ, P3, P4 ;  /* 0x00000016ff107210 */ /* 0x000fe20001fe84ff */
[----:B------:R-:W-:Y:S01]  /*0540*/  IMAD.SHL.U32 R22, R10, 0x20000, RZ ;  /* 0x000200000a167824 */ /* 0x000fe200078e00ff */
[----:B------:R-:W-:-:S02]  /*0550*/  IADD3 R26, P3, P4, R26, R17, R21 ;  /* 0x000000111a1a7210 */ /* 0x000fc40007c7e015 */
[----:B------:R-:W-:Y:S02]  /*0560*/  SHF.L.U64.HI R17, R10, 0x7, R11 ;  /* 0x000000070a117819 */ /* 0x000fe4000001020b */
[----:B------:R-:W-:Y:S02]  /*0570*/  SHF.R.S32.HI R22, RZ, 0x1f, R22 ;  /* 0x0000001fff167819 */ /* 0x000fe40000011416 */
[----:B------:R-:W-:Y:S02]  /*0580*/  SHF.R.S32.HI R25, RZ, 0x1f, R17 ;  /* 0x0000001fff197819 */ /* 0x000fe40000011411 */
[----:B------:R-:W-:Y:S02]  /*0590*/  LOP3.LUT R22, R22, 0x16, RZ, 0xc0, !PT ;  /* 0x0000001616167812 */ /* 0x000fe400078ec0ff */
[----:B------:R-:W-:Y:S02]  /*05a0*/  LOP3.LUT R25, R25, 0xfffffff6, RZ, 0xc0, !PT ;  /* 0xfffffff619197812 */ /* 0x000fe400078ec0ff */
[----:B------:R-:W-:-:S02]  /*05b0*/  SHF.R.S32.HI R24, RZ, 0x1f, R24 ;  /* 0x0000001fff187819 */ /* 0x000fc40000011418 */
[----:B------:R-:W-:Y:S02]  /*05c0*/  IADD3.X R21, PT, PT, RZ, RZ, RZ, P5, P6 ;  /* 0x000000ffff157210 */ /* 0x000fe40002fec4ff */
[----:B------:R-:W-:Y:S02]  /*05d0*/  IADD3 R22, P5, P6, R22, R26, R25 ;  /* 0x0000001a16167210 */ /* 0x000fe40007ebe019 */
[--C-:B------:R-:W-:Y:S01]  /*05e0*/  SHF.L.U64.HI R25, R10, 0x1, R11.reuse ;  /* 0x000000010a197819 */ /* 0x100fe2000001020b */
[----:B------:R-:W-:Y:S01]  /*05f0*/  IMAD.X R24, RZ, RZ, ~R24, P0 ;  /* 0x000000ffff187224 */ /* 0x000fe200000e0e18 */
[----:B------:R-:W-:Y:S02]  /*0600*/  ISETP.NE.U32.AND P0, PT, R0, -0x4, PT ;  /* 0xfffffffc0000780c */ /* 0x000fe40003f05070 */
[----:B------:R-:W-:Y:S02]  /*0610*/  LOP3.LUT R0, R25, 0x200000, RZ, 0xc0, !PT ;  /* 0x0020000019007812 */ /* 0x000fe400078ec0ff */
[----:B------:R-:W-:-:S04]  /*0620*/  SHF.L.U64.HI R25, R10, 0x1e, R11 ;  /* 0x0000001e0a197819 */ /* 0x000fc8000001020b */
[----:B------:R-:W-:Y:S02]  /*0630*/  LOP3.LUT R0, R0, 0x100000, R25, 0xf8, !PT ;  /* 0x0010000000007812 */ /* 0x000fe400078ef819 */
[----:B------:R-:W-:-:S04]  /*0640*/  SHF.R.U32.HI R25, RZ, 0x9, R11 ;  /* 0x00000009ff197819 */ /* 0x000fc8000001160b */
[----:B------:R-:W-:Y:S02]  /*0650*/  LOP3.LUT R0, R0, 0x80000, R25, 0xf8, !PT ;  /* 0x0008000000007812 */ /* 0x000fe400078ef819 */
[----:B------:R-:W-:-:S04]  /*0660*/  SHF.R.U32.HI R25, RZ, 0xa, R11 ;  /* 0x0000000aff197819 */ /* 0x000fc8000001160b */
[----:B------:R-:W-:Y:S02]  /*0670*/  LOP3.LUT R0, R0, 0x40000, R25, 0xf8, !PT ;  /* 0x0004000000007812 */ /* 0x000fe400078ef819 */
[----:B------:R-:W-:-:S04]  /*0680*/  SHF.L.U64.HI R25, R10, 0x12, R11 ;  /* 0x000000120a197819 */ /* 0x000fc8000001020b */
[----:B------:R-:W-:Y:S02]  /*0690*/  LOP3.LUT R0, R0, 0x4000, R25, 0xf8, !PT ;  /* 0x0000400000007812 */ /* 0x000fe400078ef819 */
[----:B------:R-:W-:-:S04]  /*06a0*/  SHF.R.U32.HI R25, RZ, 0x10, R11 ;  /* 0x00000010ff197819 */ /* 0x000fc8000001160b */
[----:B------:R-:W-:Y:S01]  /*06b0*/  LOP3.LUT R0, R0, 0x2000, R25, 0xf8, !PT ;  /* 0x0000200000007812 */ /* 0x000fe200078ef819 */
[----:B------:R-:W-:-:S05]  /*06c0*/  IMAD.SHL.U32 R25, R10, 0x2, RZ ;  /* 0x000000020a197824 */ /* 0x000fca00078e00ff */
[----:B------:R-:W-:Y:S02]  /*06d0*/  LOP3.LUT R0, R0, 0x100, R25, 0xf8, !PT ;  /* 0x0000010000007812 */ /* 0x000fe400078ef819 */
[----:B------:R-:W-:-:S04]  /*06e0*/  SHF.R.U32.HI R25, RZ, 0xc, R11 ;  /* 0x0000000cff197819 */ /* 0x000fc8000001160b */
[----:B------:R-:W-:Y:S02]  /*06f0*/  LOP3.LUT R0, R0, 0x10000, R25, 0xf8, !PT ;  /* 0x0001000000007812 */ /* 0x000fe400078ef819 */
[----:B------:R-:W-:-:S04]  /*0700*/  SHF.R.U32.HI R25, RZ, 0x6, R11 ;  /* 0x00000006ff197819 */ /* 0x000fc8000001160b */
[----:B------:R-:W-:Y:S02]  /*0710*/  LOP3.LUT R0, R0, 0x400000, R25, 0xf8, !PT ;  /* 0x0040000000007812 */ /* 0x000fe400078ef819 */
[----:B------:R-:W-:Y:S02]  /*0720*/  SHF.R.U32.HI R25, RZ, 0x4, R11 ;  /* 0x00000004ff197819 */ /* 0x000fe4000001160b */
[----:B------:R-:W-:Y:S01]  /*0730*/  ISETP.NE.AND.EX P1, PT, RZ, R23, PT, P1 ;  /* 0x00000017ff00720c */ /* 0x000fe20003f25310 */
[----:B----4-:R-:W-:Y:S01]  /*0740*/  IMAD.SHL.U32 R23, R8, 0x1000, RZ ;  /* 0x0000100008177824 */ /* 0x010fe200078e00ff */
[----:B------:R-:W-:-:S04]  /*0750*/  LOP3.LUT R0, R0, 0x3000000, R25, 0xf8, !PT ;  /* 0x0300000000007812 */ /* 0x000fc800078ef819 */
[----:B------:R-:W-:Y:S01]  /*0760*/  LOP3.LUT R0, R0, 0x20000, R23, 0xf8, !PT ;  /* 0x0002000000007812 */ /* 0x000fe200078ef817 */
[----:B------:R-:W-:Y:S01]  /*0770*/  IMAD.SHL.U32 R23, R8, 0x40000, RZ ;  /* 0x0004000008177824 */ /* 0x000fe200078e00ff */
[----:B------:R-:W-:Y:S02]  /*0780*/  ISETP.NE.AND.EX P2, PT, RZ, R24, PT, P2 ;  /* 0x00000018ff00720c */ /* 0x000fe40003f45320 */
[--C-:B------:R-:W-:Y:S02]  /*0790*/  SHF.R.U64 R25, R10, 0x12, R11.reuse ;  /* 0x000000120a197819 */ /* 0x100fe4000000120b */
[----:B------:R-:W-:Y:S02]  /*07a0*/  SHF.R.U32.HI R24, RZ, 0xf, R11 ;  /* 0x0000000fff187819 */ /* 0x000fe4000001160b */
[----:B------:R-:W-:Y:S02]  /*07b0*/  ISETP.NE.AND.EX P0, PT, R19, -0x1, PT, P0 ;  /* 0xffffffff1300780c */ /* 0x000fe40003f05300 */
[----:B------:R-:W-:-:S02]  /*07c0*/  LOP3.LUT R19, R0, 0x4000000, R23, 0xf8, !PT ;  /* 0x0400000000137812 */ /* 0x000fc400078ef817 */
[--C-:B------:R-:W-:Y:S02]  /*07d0*/  SHF.L.U64.HI R0, R10, 0xe, R11.reuse ;  /* 0x0000000e0a007819 */ /* 0x100fe4000001020b */
[----:B------:R-:W-:Y:S02]  /*07e0*/  LOP3.LUT R24, R25, R24, RZ, 0xfc, !PT ;  /* 0x0000001819187212 */ /* 0x000fe400078efcff */
[----:B------:R-:W-:Y:S02]  /*07f0*/  SHF.R.U32.HI R26, RZ, 0x19, R11 ;  /* 0x00000019ff1a7819 */ /* 0x000fe4000001160b */
[----:B------:R-:W-:Y:S02]  /*0800*/  SHF.R.U64 R23, R8, 0x6, R9 ;  /* 0x0000000608177819 */ /* 0x000fe40000001209 */
[----:B-----5:R-:W-:Y:S02]  /*0810*/  LOP3.LUT R15, R19, R15, RZ, 0xfc, !PT ;  /* 0x0000000f130f7212 */ /* 0x020fe400078efcff */
[----:B------:R-:W-:Y:S01]  /*0820*/  SHF.R.S32.HI R19, RZ, 0x1f, R0 ;  /* 0x0000001fff137819 */ /* 0x000fe20000011400 */
[----:B------:R-:W-:Y:S01]  /*0830*/  IMAD.SHL.U32 R24, R24, 0x400, RZ ;  /* 0x0000040018187824 */ /* 0x000fe200078e00ff */
[----:B------:R-:W-:-:S02]  /*0840*/  LOP3.LUT R0, R23, R26, RZ, 0xfc, !PT ;  /* 0x0000001a17007212 */ /* 0x000fc400078efcff */
[----:B------:R-:W-:Y:S02]  /*0850*/  SHF.R.S32.HI R20, RZ, 0x1f, R20 ;  /* 0x0000001fff147819 */ /* 0x000fe40000011414 */
[----:B------:R-:W-:Y:S01]  /*0860*/  LOP3.LUT R15, R15, 0x400, R24, 0xf8, !PT ;  /* 0x000004000f0f7812 */ /* 0x000fe200078ef818 */
[----:B------:R-:W-:Y:S01]  /*0870*/  IMAD.SHL.U32 R0, R0, 0x200, RZ ;  /* 0x0000020000007824 */ /* 0x000fe200078e00ff */
[----:B------:R-:W-:Y:S02]  /*0880*/  IADD3.X R21, PT, PT, R20, R21, RZ, P3, P4 ;  /* 0x0000001514157210 */ /* 0x000fe40001fe84ff */
[----:B------:R-:W-:Y:S02]  /*0890*/  ISETP.GT.U32.AND P4, PT, R18, 0x1, PT ;  /* 0x000000011200780c */ /* 0x000fe40003f84070 */
[----:B------:R-:W-:Y:S02]  /*08a0*/  LOP3.LUT R19, R19, 0x16, RZ, 0xc0, !PT ;  /* 0x0000001613137812 */ /* 0x000fe400078ec0ff */
[----:B------:R-:W-:-:S02]  /*08b0*/  SHF.R.S32.HI R18, RZ, 0x1f, R17 ;  /* 0x0000001fff127819 */ /* 0x000fc40000011411 */
[----:B------:R-:W-:Y:S02]  /*08c0*/  LOP3.LUT R15, R15, 0x200, R0, 0xf8, !PT ;  /* 0x000002000f0f7812 */ /* 0x000fe400078ef800 */
[----:B------:R-:W-:Y:S02]  /*08d0*/  IADD3 R22, P3, PT, R19, R22, RZ ;  /* 0x0000001613167210 */ /* 0x000fe40007f7e0ff */
[----:B------:R-:W-:Y:S02]  /*08e0*/  SEL R17, RZ, 0x1000, !P1 ;  /* 0x00001000ff117807 */ /* 0x000fe40004800000 */
[----:B------:R-:W-:Y:S02]  /*08f0*/  SEL R0, RZ, 0x800000, !P2 ;  /* 0x00800000ff007807 */ /* 0x000fe40005000000 */
[----:B------:R-:W-:Y:S02]  /*0900*/  IADD3.X R18, PT, PT, RZ, R21, R18, P5, P6 ;  /* 0x00000015ff127210 */ /* 0x000fe40002fec412 */
[----:B------:R-:W-:-:S02]  /*0910*/  LOP3.LUT R15, R0, R15, R17, 0xfe, !PT ;  /* 0x0000000f000f7212 */ /* 0x000fc400078efe11 */
[----:B------:R-:W-:Y:S01]  /*0920*/  ISETP.GT.U32.AND.EX P1, PT, R16, RZ, PT, P4 ;  /* 0x000000ff1000720c */ /* 0x000fe20003f24140 */
[----:B------:R-:W-:Y:S01]  /*0930*/  IMAD.X R17, RZ, RZ, R18, P3 ;  /* 0x000000ffff117224 */ /* 0x000fe200018e0612 */
[----:B------:R-:W-:Y:S02]  /*0940*/  ISETP.GT.U32.AND P2, PT, R22, 0x1, PT ;  /* 0x000000011600780c */ /* 0x000fe40003f44070 */
[----:B------:R-:W-:Y:S02]  /*0950*/  SEL R16, RZ, 0x8000, P0 ;  /* 0x00008000ff107807 */ /* 0x000fe40000000000 */
[----:B------:R-:W-:Y:S02]  /*0960*/  SEL R0, RZ, 0x8000000, !P1 ;  /* 0x08000000ff007807 */ /* 0x000fe40004800000 */
[----:B------:R-:W-:Y:S02]  /*0970*/  ISETP.GT.U32.AND.EX P0, PT, R17, RZ, PT, P2 ;  /* 0x000000ff1100720c */ /* 0x000fe40003f04120 */
[----:B------:R-:W-:-:S02]  /*0980*/  LOP3.LUT R15, R0, R15, R16, 0xfe, !PT ;  /* 0x0000000f000f7212 */ /* 0x000fc400078efe10 */
[----:B------:R-:W-:Y:S02]  /*0990*/  SEL R0, RZ, 0x800, !P0 ;  /* 0x00000800ff007807 */ /* 0x000fe40004000000 */
[----:B---3--:R-:W-:Y:S02]  /*09a0*/  LOP3.LUT R8, R12, R8, RZ, 0xfc, !PT ;  /* 0x000000080c087212 */ /* 0x008fe400078efcff */
[----:B------:R-:W-:Y:S02]  /*09b0*/  LOP3.LUT R9, R13, R9, RZ, 0xfc, !PT ;  /* 0x000000090d097212 */ /* 0x000fe400078efcff */
[----:B------:R-:W-:Y:S02]  /*09c0*/  LOP3.LUT R2, R2, R6, RZ, 0xfc, !PT ;  /* 0x0000000602027212 */ /* 0x000fe400078efcff */
[----:B------:R-:W-:Y:S02]  /*09d0*/  LOP3.LUT R3, R3, R7, RZ, 0xfc, !PT ;  /* 0x0000000703037212 */ /* 0x000fe400078efcff */
[----:B------:R-:W-:-:S02]  /*09e0*/  LOP3.LUT R14, R14, R10, RZ, 0xfc, !PT ;  /* 0x0000000a0e0e7212 */ /* 0x000fc400078efcff */
[----:B------:R-:W-:Y:S01]  /*09f0*/  LOP3.LUT R15, R11, R15, R0, 0xfe, !PT ;  /* 0x0000000f0b0f7212 */ /* 0x000fe200078efe00 */
[----:B------:R-:W-:Y:S04]  /*0a00*/  STG.E.64 desc[UR4][R4.64+0x8], R8 ;  /* 0x0000080804007986 */ /* 0x000fe8000c101b04 */
[----:B------:R-:W-:Y:S04]  /*0a10*/  STG.E.64 desc[UR4][R4.64+0x10], R2 ;  /* 0x0000100204007986 */ /* 0x000fe8000c101b04 */
[----:B------:R-:W-:Y:S01]  /*0a20*/  STG.E.64 desc[UR4][R4.64], R14 ;  /* 0x0000000e04007986 */ /* 0x000fe2000c101b04 */
[----:B------:R-:W-:Y:S05]  /*0a30*/  EXIT ;  /* 0x000000000000794d */ /* 0x000fea0003800000 */
.L_x_30:
        /* <DEDUP_REMOVED lines=12> */
.L_x_84:


//--------------------- .text._Z19passo_tlf_13_parte2P10ulonglong3S0_y --------------------------
	.section	.text._Z19passo_tlf_13_parte2P10ulonglong3S0_y,"ax",@progbits
	.align	128
        .global         _Z19passo_tlf_13_parte2P10ulonglong3S0_y
        .type           _Z19passo_tlf_13_parte2P10ulonglong3S0_y,@function
        .size           _Z19passo_tlf_13_parte2P10ulonglong3S0_y,(.L_x_85 - _Z19passo_tlf_13_parte2P10ulonglong3S0_y)
        .other          _Z19passo_tlf_13_parte2P10ulonglong3S0_y,@"STO_CUDA_ENTRY STV_DEFAULT"
_Z19passo_tlf_13_parte2P10ulonglong3S0_y:
.text._Z19passo_tlf_13_parte2P10ulonglong3S0_y:
        /* <DEDUP_REMOVED lines=23> */
[----:B------:R-:W-:Y:S02]  /*0170*/  SHF.R.U32.HI R0, RZ, 0x1, R3 ;  /* 0x00000001ff007819 */ /* 0x000fe40000011603 */
[----:B------:R-:W-:Y:S01]  /*0180*/  LOP3.LUT R19, R19, 0x10000000, RZ, 0xc0, !PT ;  /* 0x1000000013137812 */ /* 0x000fe200078ec0ff */
[----:B------:R-:W-:-:S03]  /*0190*/  IMAD.SHL.U32 R18, R2, 0x400, RZ ;  /* 0x0000040002127824 */ /* 0x000fc600078e00ff */
[----:B------:R-:W-:Y:S02]  /*01a0*/  LOP3.LUT R19, R19, 0x8000000, R0, 0xf8, !PT ;  /* 0x0800000013137812 */ /* 0x000fe400078ef800 */
[--C-:B------:R-:W-:Y:S02]  /*01b0*/  SHF.R.U32.HI R0, RZ, 0x4, R3.reuse ;  /* 0x00000004ff007819 */ /* 0x100fe40000011603 */
[----:B------:R-:W-:Y:S02]  /*01c0*/  LOP3.LUT R19, R19, 0x1000000, R18, 0xf8, !PT ;  /* 0x0100000013137812 */ /* 0x000fe400078ef812 */
[--C-:B0-----:R-:W-:Y:S02]  /*01d0*/  SHF.R.U32.HI R16, RZ, 0x5, R3.reuse ;  /* 0x00000005ff107819 */ /* 0x101fe40000011603 */
[----:B------:R-:W-:Y:S02]  /*01e0*/  SHF.R.U32.HI R21, RZ, 0x17, R3 ;  /* 0x00000017ff157819 */ /* 0x000fe40000011603 */
[----:B------:R-:W-:-:S02]  /*01f0*/  LOP3.LUT R0, R0, 0x40, RZ, 0xc0, !PT ;  /* 0x0000004000007812 */ /* 0x000fc400078ec0ff */
[----:B------:R-:W-:Y:S02]  /*0200*/  LOP3.LUT R19, R19, 0x800000, R16, 0xf8, !PT ;  /* 0x0080000013137812 */ /* 0x000fe400078ef810 */
[----:B------:R-:W-:Y:S02]  /*0210*/  LOP3.LUT R17, R0, 0x20, R21, 0xf8, !PT ;  /* 0x0000002000117812 */ /* 0x000fe400078ef815 */
[C-C-:B------:R-:W-:Y:S02]  /*0220*/  SHF.R.U64 R16, R2.reuse, 0xd, R3.reuse ;  /* 0x0000000d02107819 */ /* 0x140fe40000001203 */
[----:B------:R-:W-:Y:S02]  /*0230*/  SHF.L.U64.HI R0, R2, 0x1, R3 ;  /* 0x0000000102007819 */ /* 0x000fe40000010203 */
[----:B------:R-:W-:Y:S02]  /*0240*/  LOP3.LUT R19, R19, 0x200000, R16, 0xf8, !PT ;  /* 0x0020000013137812 */ /* 0x000fe400078ef810 */
[----:B------:R-:W-:-:S02]  /*0250*/  LOP3.LUT R17, R17, 0x2, R0, 0xf8, !PT ;  /* 0x0000000211117812 */ /* 0x000fc400078ef800 */
[--C-:B------:R-:W-:Y:S02]  /*0260*/  SHF.R.U32.HI R16, RZ, 0x3, R3.reuse ;  /* 0x00000003ff107819 */ /* 0x100fe40000011603 */
[C-C-:B------:R-:W-:Y:S02]  /*0270*/  SHF.L.U64.HI R0, R2.reuse, 0xe, R3.reuse ;  /* 0x0000000e02007819 */ /* 0x140fe40000010203 */
[----:B------:R-:W-:Y:S02]  /*0280*/  LOP3.LUT R19, R19, 0x2000000, R16, 0xf8, !PT ;  /* 0x0200000013137812 */ /* 0x000fe400078ef810 */
[----:B------:R-:W-:Y:S02]  /*0290*/  LOP3.LUT R17, R17, 0x8, R0, 0xf8, !PT ;  /* 0x0000000811117812 */ /* 0x000fe400078ef800 */
[C-C-:B------:R-:W-:Y:S02]  /*02a0*/  SHF.R.U64 R16, R2.reuse, 0x1d, R3.reuse ;  /* 0x0000001d02107819 */ /* 0x140fe40000001203 */
[----:B------:R-:W-:-:S02]  /*02b0*/  SHF.R.U64 R21, R2, 0x1e, R3 ;  /* 0x0000001e02157819 */ /* 0x000fc40000001203 */
[--C-:B------:R-:W-:Y:S02]  /*02c0*/  SHF.R.U32.HI R18, RZ, 0x4, R3.reuse ;  /* 0x00000004ff127819 */ /* 0x100fe40000011603 */
[----:B------:R-:W-:Y:S02]  /*02d0*/  SHF.R.U32.HI R0, RZ, 0x9, R3 ;  /* 0x00000009ff007819 */ /* 0x000fe40000011603 */
[----:B------:R-:W-:Y:S02]  /*02e0*/  LOP3.LUT R19, R19, 0x80000000, R16, 0xf8, !PT ;  /* 0x8000000013137812 */ /* 0x000fe400078ef810 */
[----:B------:R-:W-:Y:S02]  /*02f0*/  LOP3.LUT R21, R21, 0x1, RZ, 0xc0, !PT ;  /* 0x0000000115157812 */ /* 0x000fe400078ec0ff */
[----:B------:R-:W-:Y:S02]  /*0300*/  LOP3.LUT R18, R18, 0x1, RZ, 0xc0, !PT ;  /* 0x0000000112127812 */ /* 0x000fe400078ec0ff */
[----:B------:R-:W-:-:S02]  /*0310*/  LOP3.LUT R20, R0, 0x1, RZ, 0xc0, !PT ;  /* 0x0000000100147812 */ /* 0x000fc400078ec0ff */
[----:B------:R-:W-:Y:S01]  /*0320*/  SHF.L.U64.HI R16, R2, 0x14, R3 ;  /* 0x0000001402107819 */ /* 0x000fe20000010203 */
[----:B----4-:R-:W-:Y:S01]  /*0330*/  IMAD.SHL.U32 R22, R6, 0x100000, RZ ;  /* 0x0010000006167824 */ /* 0x010fe200078e00ff */
[----:B------:R-:W-:Y:S02]  /*0340*/  IADD3 R18, P1, P2, R18, R20, R21 ;  /* 0x0000001412127210 */ /* 0x000fe40007a3e015 */
[----:B------:R-:W-:Y:S01]  /*0350*/  LOP3.LUT R17, R17, 0x80, R16, 0xf8, !PT ;  /* 0x0000008011117812 */ /* 0x000fe200078ef810 */
[----:B------:R-:W-:Y:S01]  /*0360*/  IMAD.SHL.U32 R20, R6, 0x80000, RZ ;  /* 0x0008000006147824 */ /* 0x000fe200078e00ff */
[----:B------:R-:W-:Y:S02]  /*0370*/  SHF.R.U64 R21, R2, 0x1b, R3 ;  /* 0x0000001b02157819 */ /* 0x000fe40000001203 */
[----:B------:R-:W-:Y:S02]  /*0380*/  SHF.L.U64.HI R16, R6, 0x1b, R7 ;  /* 0x0000001b06107819 */ /* 0x000fe40000010207 */
[----:B------:R-:W-:-:S02]  /*0390*/  LOP3.LUT R19, R19, 0x100000, R22, 0xf8, !PT ;  /* 0x0010000013137812 */ /* 0x000fc400078ef816 */
[----:B------:R-:W-:Y:S02]  /*03a0*/  LOP3.LUT P0, RZ, R18, 0x1, R21, 0xf8, !PT ;  /* 0x0000000112ff7812 */ /* 0x000fe4000780f815 */
[----:B------:R-:W-:Y:S01]  /*03b0*/  LOP3.LUT R17, R17, 0x1, R16, 0xf8, !PT ;  /* 0x0000000111117812 */ /* 0x000fe200078ef810 */
[C---:B------:R-:W-:Y:S01]  /*03c0*/  IMAD.SHL.U32 R16, R6.reuse, 0x4, RZ ;  /* 0x0000000406107824 */ /* 0x040fe200078e00ff */
[C---:B------:R-:W-:Y:S02]  /*03d0*/  SHF.R.U64 R21, R6.reuse, 0x5, R7 ;  /* 0x0000000506157819 */ /* 0x040fe40000001207 */
[----:B------:R-:W-:Y:S02]  /*03e0*/  LOP3.LUT R19, R19, 0x400000, R20, 0xf8, !PT ;  /* 0x0040000013137812 */ /* 0x000fe400078ef814 */
[----:B------:R-:W-:Y:S01]  /*03f0*/  IADD3.X R20, PT, PT, RZ, RZ, RZ, P1, P2 ;  /* 0x000000ffff147210 */ /* 0x000fe20000fe44ff */
[----:B------:R-:W-:Y:S01]  /*0400*/  IMAD.SHL.U32 R18, R6, 0x400000, RZ ;  /* 0x0040000006127824 */ /* 0x000fe200078e00ff */
[----:B------:R-:W-:-:S02]  /*0410*/  LOP3.LUT R0, R21, R0, RZ, 0xfc, !PT ;  /* 0x0000000015007212 */ /* 0x000fc400078efcff */
[----:B------:R-:W-:Y:S02]  /*0420*/  LOP3.LUT R17, R17, 0x4, R16, 0xf8, !PT ;  /* 0x0000000411117812 */ /* 0x000fe400078ef810 */
[----:B------:R-:W-:Y:S01]  /*0430*/  LOP3.LUT P0, RZ, R20, RZ, RZ, 0xfc, P0 ;  /* 0x000000ff14ff7212 */ /* 0x000fe2000000fcff */
[----:B------:R-:W-:Y:S01]  /*0440*/  IMAD.SHL.U32 R0, R0, 0x10, RZ ;  /* 0x0000001000007824 */ /* 0x000fe200078e00ff */
[----:B-----5:R-:W-:Y:S02]  /*0450*/  LOP3.LUT R17, R17, R15, RZ, 0xfc, !PT ;  /* 0x0000000f11117212 */ /* 0x020fe400078efcff */
[----:B------:R-:W-:Y:S02]  /*0460*/  LOP3.LUT R19, R19, 0x4000000, R18, 0xf8, !PT ;  /* 0x0400000013137812 */ /* 0x000fe400078ef812 */
[----:B------:R-:W-:Y:S02]  /*0470*/  SEL R15, RZ, 0x20000000, !P0 ;  /* 0x20000000ff0f7807 */ /* 0x000fe40004000000 */
[----:B------:R-:W-:-:S02]  /*0480*/  LOP3.LUT R17, R17, 0x10, R0, 0xf8, !PT ;  /* 0x0000001011117812 */ /* 0x000fc400078ef800 */
[----:B------:R-:W-:Y:S02]  /*0490*/  LOP3.LUT R15, R15, R19, R14, 0xfe, !PT ;  /* 0x000000130f0f7212 */ /* 0x000fe400078efe0e */
[----:B---3--:R-:W-:Y:S02]  /*04a0*/  LOP3.LUT R6, R10, R6, RZ, 0xfc, !PT ;  /* 0x000000060a067212 */ /* 0x008fe400078efcff */
[----:B------:R-:W-:Y:S02]  /*04b0*/  LOP3.LUT R7, R11, R7, RZ, 0xfc, !PT ;  /* 0x000000070b077212 */ /* 0x000fe400078efcff */
[----:B------:R-:W-:Y:S02]  /*04c0*/  LOP3.LUT R8, R12, R8, RZ, 0xfc, !PT ;  /* 0x000000080c087212 */ /* 0x000fe400078efcff */
[----:B------:R-:W-:Y:S02]  /*04d0*/  LOP3.LUT R9, R13, R9, RZ, 0xfc, !PT ;  /* 0x000000090d097212 */ /* 0x000fe400078efcff */
[----:B------:R-:W-:-:S02]  /*04e0*/  LOP3.LUT R3, R17, R3, RZ, 0xfc, !PT ;  /* 0x0000000311037212 */ /* 0x000fc400078efcff */
[----:B------:R-:W-:Y:S01]  /*04f0*/  LOP3.LUT R2, R15, 0x40000000, R2, 0xfe, !PT ;  /* 0x400000000f027812 */ /* 0x000fe200078efe02 */
[----:B------:R-:W-:Y:S04]  /*0500*/  STG.E.64 desc[UR4][R4.64+0x8], R6 ;  /* 0x0000080604007986 */ /* 0x000fe8000c101b04 */
[----:B------:R-:W-:Y:S04]  /*0510*/  STG.E.64 desc[UR4][R4.64+0x10], R8 ;  /* 0x0000100804007986 */ /* 0x000fe8000c101b04 */
[----:B------:R-:W-:Y:S01]  /*0520*/  STG.E.64 desc[UR4][R4.64], R2 ;  /* 0x0000000204007986 */ /* 0x000fe2000c101b04 */
[----:B------:R-:W-:Y:S05]  /*0530*/  EXIT ;  /* 0x000000000000794d */ /* 0x000fea0003800000 */
.L_x_31:
        /* <DEDUP_REMOVED lines=12> */
.L_x_85:


//--------------------- .text._Z19passo_tlf_13_parte1P10ulonglong3S0_y --------------------------
	.section	.text._Z19passo_tlf_13_parte1P10ulonglong3S0_y,"ax",@progbits
	.align	128
        .global         _Z19passo_tlf_13_parte1P10ulonglong3S0_y
        .type           _Z19passo_tlf_13_parte1P10ulonglong3S0_y,@function
        .size           _Z19passo_tlf_13_parte1P10ulonglong3S0_y,(.L_x_86 - _Z19passo_tlf_13_parte1P10ulonglong3S0_y)
        .other          _Z19passo_tlf_13_parte1P10ulonglong3S0_y,@"STO_CUDA_ENTRY STV_DEFAULT"
_Z19passo_tlf_13_parte1P10ulonglong3S0_y:
.text._Z19passo_tlf_13_parte1P10ulonglong3S0_y:
        /* <DEDUP_REMOVED lines=17> */
[----:B--2---:R-:W-:-:S03]  /*0110*/  IMAD.WIDE.U32 R4, R3, 0x18, R4 ;  /* 0x0000001803047825 */ /* 0x004fc600078e0004 */
[----:B------:R0:W2:Y:S01]  /*0120*/  LDG.E.64 R6, desc[UR6][R16.64+0x10] ;  /* 0x0000100610067981 */ /* 0x0000a2000c1e1b00 */
[----:B------:R-:W-:-:S05]  /*0130*/  VIADD R5, R5, UR4 ;  /* 0x0000000405057c36 */ /* 0x000fca0008000000 */
[----:B------:R-:W5:Y:S04]  /*0140*/  LDG.E.64 R10, desc[UR6][R4.64] ;  /* 0x00000006040a7981 */ /* 0x000f68000c1e1b00 */
[----:B------:R-:W2:Y:S04]  /*0150*/  LDG.E.64 R2, desc[UR6][R4.64+0x8] ;  /* 0x0000080604027981 */ /* 0x000ea8000c1e1b00 */
[----:B------:R-:W2:Y:S01]  /*0160*/  LDG.E.64 R14, desc[UR6][R4.64+0x10] ;  /* 0x00001006040e7981 */ /* 0x000ea2000c1e1b00 */
[--C-:B---3--:R-:W-:Y:S02]  /*0170*/  SHF.R.U32.HI R19, RZ, 0x15, R13.reuse ;  /* 0x00000015ff137819 */ /* 0x108fe4000001160d */
[----:B------:R-:W-:-:S02]  /*0180*/  SHF.R.U32.HI R23, RZ, 0xd, R13 ;  /* 0x0000000dff177819 */ /* 0x000fc4000001160d */
[--C-:B------:R-:W-:Y:S02]  /*0190*/  SHF.R.U32.HI R20, RZ, 0xc, R13.reuse ;  /* 0x0000000cff147819 */ /* 0x100fe4000001160d */
[----:B------:R-:W-:Y:S02]  /*01a0*/  LOP3.LUT R19, R19, 0x1, RZ, 0xc0, !PT ;  /* 0x0000000113137812 */ /* 0x000fe400078ec0ff */
[----:B------:R-:W-:Y:S02]  /*01b0*/  LOP3.LUT R0, R23, 0x1, RZ, 0xc0, !PT ;  /* 0x0000000117007812 */ /* 0x000fe400078ec0ff */
[----:B0-----:R-:W-:Y:S02]  /*01c0*/  LOP3.LUT R16, R20, 0x10000, RZ, 0xc0, !PT ;  /* 0x0001000014107812 */ /* 0x001fe400078ec0ff */
[----:B------:R-:W-:Y:S01]  /*01d0*/  IADD3 R19, P4, PT, R19, R0, RZ ;  /* 0x0000000013137210 */ /* 0x000fe20007f9e0ff */
[C---:B------:R-:W-:Y:S01]  /*01e0*/  IMAD.SHL.U32 R0, R12.reuse, 0x8000000, RZ ;  /* 0x080000000c007824 */ /* 0x040fe200078e00ff */
[----:B------:R-:W-:-:S02]  /*01f0*/  SHF.R.U64 R21, R12, 0x14, R13 ;  /* 0x000000140c157819 */ /* 0x000fc4000000120d */
[----:B------:R-:W-:Y:S02]  /*0200*/  SHF.R.U32.HI R18, RZ, 0x3, R13 ;  /* 0x00000003ff127819 */ /* 0x000fe4000001160d */
[----:B------:R-:W-:Y:S02]  /*0210*/  LOP3.LUT R16, R16, 0x8000, R23, 0xf8, !PT ;  /* 0x0000800010107812 */ /* 0x000fe400078ef817 */
[--C-:B------:R-:W-:Y:S02]  /*0220*/  SHF.R.U32.HI R17, RZ, 0xf, R13.reuse ;  /* 0x0000000fff117819 */ /* 0x100fe4000001160d */
[C-C-:B------:R-:W-:Y:S02]  /*0230*/  SHF.L.U64.HI R24, R12.reuse, 0x14, R13.reuse ;  /* 0x000000140c187819 */ /* 0x140fe4000001020d */
[----:B------:R-:W-:Y:S02]  /*0240*/  SHF.L.U64.HI R22, R12, 0x4, R13 ;  /* 0x000000040c167819 */ /* 0x000fe4000001020d */
[----:B------:R-:W-:-:S02]  /*0250*/  LOP3.LUT R21, R21, 0x1, RZ, 0xc0, !PT ;  /* 0x0000000115157812 */ /* 0x000fc400078ec0ff */
[----:B------:R-:W-:Y:S02]  /*0260*/  LOP3.LUT R18, R18, 0x1, RZ, 0xc0, !PT ;  /* 0x0000000112127812 */ /* 0x000fe400078ec0ff */
[----:B------:R-:W-:Y:S02]  /*0270*/  LOP3.LUT R16, R16, 0x2000, R17, 0xf8, !PT ;  /* 0x0000200010107812 */ /* 0x000fe400078ef811 */
[----:B------:R-:W-:Y:S02]  /*0280*/  SHF.R.S32.HI R24, RZ, 0x1f, R24 ;  /* 0x0000001fff187819 */ /* 0x000fe40000011418 */
[----:B------:R-:W-:Y:S02]  /*0290*/  SHF.R.S32.HI R22, RZ, 0x1f, R22 ;  /* 0x0000001fff167819 */ /* 0x000fe40000011416 */
[----:B------:R-:W-:Y:S02]  /*02a0*/  SHF.R.S32.HI R17, RZ, 0x1f, R0 ;  /* 0x0000001fff117819 */ /* 0x000fe40000011400 */
[----:B------:R-:W-:-:S02]  /*02b0*/  IADD3 R18, P1, PT, R18, R21, RZ ;  /* 0x0000001512127210 */ /* 0x000fc40007f3e0ff */
[----:B------:R-:W-:Y:S02]  /*02c0*/  LOP3.LUT R20, R12, 0x2, RZ, 0xc0, !PT ;  /* 0x000000020c147812 */ /* 0x000fe400078ec0ff */
[----:B------:R-:W-:Y:S02]  /*02d0*/  LOP3.LUT R24, R24, 0x5a, RZ, 0xc0, !PT ;  /* 0x0000005a18187812 */ /* 0x000fe400078ec0ff */
[----:B------:R-:W-:Y:S02]  /*02e0*/  LOP3.LUT R22, R22, 0x1e, RZ, 0xc0, !PT ;  /* 0x0000001e16167812 */ /* 0x000fe400078ec0ff */
[----:B------:R-:W-:Y:S02]  /*02f0*/  LOP3.LUT R17, R17, 0xffffffe2, RZ, 0xc0, !PT ;  /* 0xffffffe211117812 */ /* 0x000fe400078ec0ff */
[----:B------:R-:W-:Y:S02]  /*0300*/  SHF.R.U32.HI R23, RZ, 0x11, R13 ;  /* 0x00000011ff177819 */ /* 0x000fe4000001160d */
[----:B------:R-:W-:Y:S01]  /*0310*/  LEA R21, P6, R19, R20, 0x1 ;  /* 0x0000001413157211 */ /* 0x000fe200078c08ff */
[----:B------:R-:W-:Y:S01]  /*0320*/  IMAD.SHL.U32 R20, R18, 0x2, RZ ;  /* 0x0000000212147824 */ /* 0x000fe200078e00ff */
[----:B------:R-:W-:Y:S01]  /*0330*/  IADD3 R17, P2, P3, R17, R24, R22 ;  /* 0x0000001811117210 */ /* 0x000fe20007b5e016 */
[----:B------:R-:W-:Y:S01]  /*0340*/  IMAD.SHL.U32 R22, R12, 0x2, RZ ;  /* 0x000000020c167824 */ /* 0x000fe200078e00ff */
[----:B------:R-:W-:-:S02]  /*0350*/  LOP3.LUT R23, R16, 0x800, R23, 0xf8, !PT ;  /* 0x0000080010177812 */ /* 0x000fc400078ef817 */
[----:B------:R-:W-:Y:S02]  /*0360*/  LOP3.LUT P0, RZ, R21, R20, RZ, 0xfc, !PT ;  /* 0x0000001415ff7212 */ /* 0x000fe4000780fcff */
[----:B------:R-:W-:Y:S02]  /*0370*/  SHF.R.U32.HI R20, RZ, 0x1c, R13 ;  /* 0x0000001cff147819 */ /* 0x000fe4000001160d */
[----:B------:R-:W-:-:S04]  /*0380*/  LOP3.LUT R23, R23, 0x2, R22, 0xf8, !PT ;  /* 0x0000000217177812 */ /* 0x000fc800078ef816 */
[----:B------:R-:W-:Y:S02]  /*0390*/  LOP3.LUT R23, R23, 0x1, R20, 0xf8, !PT ;  /* 0x0000000117177812 */ /* 0x000fe400078ef814 */
[--C-:B------:R-:W-:Y:S01]  /*03a0*/  SHF.R.U32.HI R20, RZ, 0x16, R13.reuse ;  /* 0x00000016ff147819 */ /* 0x100fe2000001160d */
[C---:B------:R-:W-:Y:S01]  /*03b0*/  IMAD.SHL.U32 R26, R12.reuse, 0x200000, RZ ;  /* 0x002000000c1a7824 */ /* 0x040fe200078e00ff */
[C-C-:B------:R-:W-:Y:S02]  /*03c0*/  SHF.L.U64.HI R16, R12.reuse, 0x1a, R13.reuse ;  /* 0x0000001a0c107819 */ /* 0x140fe4000001020d */
[----:B------:R-:W-:Y:S01]  /*03d0*/  LOP3.LUT R23, R23, 0x40, R20, 0xf8, !PT ;  /* 0x0000004017177812 */ /* 0x000fe200078ef814 */
[----:B------:R-:W-:Y:S01]  /*03e0*/  IMAD.X R24, RZ, RZ, RZ, P4 ;  /* 0x000000ffff187224 */ /* 0x000fe200020e06ff */
[----:B------:R-:W-:Y:S02]  /*03f0*/  SHF.L.U64.HI R20, R12, 0x19, R13 ;  /* 0x000000190c147819 */ /* 0x000fe4000001020d */
[----:B------:R-:W-:-:S02]  /*0400*/  SHF.R.S32.HI R21, RZ, 0x1f, R16 ;  /* 0x0000001fff157819 */ /* 0x000fc40000011410 */
[----:B------:R-:W-:Y:S02]  /*0410*/  SHF.R.S32.HI R26, RZ, 0x1f, R26 ;  /* 0x0000001fff1a7819 */ /* 0x000fe4000001141a */
[----:B------:R-:W-:Y:S02]  /*0420*/  SHF.R.S32.HI R25, RZ, 0x1e, R20 ;  /* 0x0000001eff197819 */ /* 0x000fe40000011414 */
[----:B------:R-:W-:Y:S01]  /*0430*/  LEA.HI.X R19, R19, RZ, R24, 0x1, P6 ;  /* 0x000000ff13137211 */ /* 0x000fe200030f0c18 */
[----:B----4-:R-:W-:Y:S01]  /*0440*/  IMAD.SHL.U32 R24, R8, 0x20, RZ ;  /* 0x0000002008187824 */ /* 0x010fe200078e00ff */
[----:B------:R-:W-:Y:S02]  /*0450*/  LOP3.LUT R21, R21, 0xffffffca, RZ, 0xc0, !PT ;  /* 0xffffffca15157812 */ /* 0x000fe400078ec0ff */
[----:B------:R-:W-:Y:S02]  /*0460*/  LOP3.LUT R26, R26, 0x5a, RZ, 0xc0, !PT ;  /* 0x0000005a1a1a7812 */ /* 0x000fe400078ec0ff */
[----:B------:R-:W-:-:S02]  /*0470*/  LOP3.LUT R23, R23, 0x80000, R22, 0xf8, !PT ;  /* 0x0008000017177812 */ /* 0x000fc400078ef816 */
[----:B------:R-:W-:Y:S02]  /*0480*/  LOP3.LUT R22, R25, 0xfffffffe, RZ, 0xc0, !PT ;  /* 0xfffffffe19167812 */ /* 0x000fe400078ec0ff */
[----:B------:R-:W-:Y:S02]  /*0490*/  SHF.L.U64.HI R25, R12, 0x18, R13 ;  /* 0x000000180c197819 */ /* 0x000fe4000001020d */
[----:B------:R-:W-:Y:S02]  /*04a0*/  IADD3 R17, P4, P5, R26, R17, R21 ;  /* 0x000000111a117210 */ /* 0x000fe40007d9e015 */
[--C-:B------:R-:W-:Y:S02]  /*04b0*/  SHF.R.U32.HI R26, RZ, 0x9, R13.reuse ;  /* 0x00000009ff1a7819 */ /* 0x100fe4000001160d */
[----:B------:R-:W-:Y:S02]  /*04c0*/  SHF.R.U32.HI R21, RZ, 0x1d, R13 ;  /* 0x0000001dff157819 */ /* 0x000fe4000001160d */
[----:B------:R-:W-:Y:S01]  /*04d0*/  LOP3.LUT R23, R23, 0x80, R24, 0xf8, !PT ;  /* 0x0000008017177812 */ /* 0x000fe200078ef818 */
[----:B------:R-:W-:Y:S01]  /*04e0*/  IMAD.SHL.U32 R24, R8, 0x4000, RZ ;  /* 0x0000400008187824 */ /* 0x000fe200078e00ff */
[----:B------:R-:W-:-:S02]  /*04f0*/  LEA.HI.SX32 R22, P6, R25, R22, 0x2 ;  /* 0x0000001619167211 */ /* 0x000fc400078d12ff */
[----:B------:R-:W-:Y:S02]  /*0500*/  SHF.R.S32.HI R25, RZ, 0x1f, R25 ;  /* 0x0000001fff197819 */ /* 0x000fe40000011419 */
[----:B------:R-:W-:Y:S02]  /*0510*/  LOP3.LUT R21, R26, R21, RZ, 0xfc, !PT ;  /* 0x000000151a157212 */ /* 0x000fe400078efcff */
[----:B------:R-:W-:Y:S02]  /*0520*/  LEA.HI.X.SX32 R20, R20, R25, 0x1, P6 ;  /* 0x0000001914147211 */ /* 0x000fe400030f0eff */
[----:B------:R-:W-:Y:S02]  /*0530*/  LOP3.LUT R23, R23, 0x4000, R24, 0xf8, !PT ;  /* 0x0000400017177812 */ /* 0x000fe400078ef818 */
[--C-:B------:R-:W-:Y:S02]  /*0540*/  SHF.R.U64 R25, R12, 0x2, R13.reuse ;  /* 0x000000020c197819 */ /* 0x100fe4000000120d */
[----:B------:R-:W-:Y:S01]  /*0550*/  SHF.R.U32.HI R24, RZ, 0x19, R13 ;  /* 0x00000019ff187819 */ /* 0x000fe2000001160d */
[----:B------:R-:W-:Y:S01]  /*0560*/  IMAD.SHL.U32 R26, R21, 0x4, RZ ;  /* 0x00000004151a7824 */ /* 0x000fe200078e00ff */
[----:B-----5:R-:W-:-:S02]  /*0570*/  LOP3.LUT R21, R23, R10, RZ, 0xfc, !PT ;  /* 0x0000000a17157212 */ /* 0x020fc400078efcff */
[----:B------:R-:W-:Y:S01]  /*0580*/  LOP3.LUT R23, R25, R24, RZ, 0xfc, !PT ;  /* 0x0000001819177212 */ /* 0x000fe200078efcff */
[----:B------:R-:W-:-:S05]  /*0590*/  IMAD.X R25, RZ, RZ, RZ, P1 ;  /* 0x000000ffff197224 */ /* 0x000fca00008e06ff */
[----:B------:R-:W-:-:S04]  /*05a0*/  SHF.L.U64.HI R18, R18, 0x1, R25 ;  /* 0x0000000112127819 */ /* 0x000fc80000010219 */
[----:B------:R-:W-:Y:S01]  /*05b0*/  LOP3.LUT P0, RZ, R19, R18, RZ, 0xfc, P0 ;  /* 0x0000001213ff7212 */ /* 0x000fe2000000fcff */
[----:B------:R-:W-:Y:S01]  /*05c0*/  IMAD.SHL.U32 R18, R8, 0x40000000, RZ ;  /* 0x4000000008127824 */ /* 0x000fe200078e00ff */
[C-C-:B------:R-:W-:Y:S01]  /*05d0*/  SHF.R.U64 R27, R12.reuse, 0x6, R13.reuse ;  /* 0x000000060c1b7819 */ /* 0x140fe2000000120d */
[----:B------:R-:W-:Y:S01]  /*05e0*/  IMAD.SHL.U32 R24, R23, 0x20, RZ ;  /* 0x0000002017187824 */ /* 0x000fe200078e00ff */
[----:B------:R-:W-:Y:S02]  /*05f0*/  SHF.R.U64 R10, R12, 0x9, R13 ;  /* 0x000000090c0a7819 */ /* 0x000fe4000000120d */
[----:B------:R-:W-:Y:S02]  /*0600*/  SHF.R.S32.HI R23, RZ, 0x1f, R0 ;  /* 0x0000001fff177819 */ /* 0x000fe40000011400 */
[----:B------:R-:W-:Y:S02]  /*0610*/  SHF.R.S32.HI R18, RZ, 0x1f, R18 ;  /* 0x0000001fff127819 */ /* 0x000fe40000011412 */
[----:B------:R-:W-:-:S02]  /*0620*/  LOP3.LUT R10, R27, R10, RZ, 0xfc, !PT ;  /* 0x0000000a1b0a7212 */ /* 0x000fc400078efcff */
[----:B------:R-:W-:Y:S02]  /*0630*/  ISETP.GT.U32.AND P1, PT, R22, -0x3, PT ;  /* 0xfffffffd1600780c */ /* 0x000fe40003f24070 */
[----:B------:R-:W-:Y:S02]  /*0640*/  SHF.R.U64 R19, R12, 0x17, R13 ;  /* 0x000000170c137819 */ /* 0x000fe4000000120d */
[----:B------:R-:W-:Y:S02]  /*0650*/  SHF.R.U64 R0, R8, 0x1, R9 ;  /* 0x0000000108007819 */ /* 0x000fe40000001209 */
[----:B------:R-:W-:Y:S02]  /*0660*/  SHF.R.S32.HI R22, RZ, 0x1f, R16 ;  /* 0x0000001fff167819 */ /* 0x000fe40000011410 */
[----:B------:R-:W-:Y:S02]  /*0670*/  LOP3.LUT R21, R21, 0x4, R26, 0xf8, !PT ;  /* 0x0000000415157812 */ /* 0x000fe400078ef81a */
[----:B------:R-:W-:-:S02]  /*0680*/  IADD3.X R23, PT, PT, R23, RZ, RZ, P2, P3 ;  /* 0x000000ff17177210 */ /* 0x000fc400017e64ff */
[----:B------:R-:W-:Y:S01]  /*0690*/  LOP3.LUT R16, R18, 0x12, RZ, 0xc0, !PT ;  /* 0x0000001212107812 */ /* 0x000fe200078ec0ff */
[----:B------:R-:W-:Y:S01]  /*06a0*/  IMAD.SHL.U32 R10, R10, 0x100, RZ ;  /* 0x000001000a0a7824 */ /* 0x000fe200078e00ff */
[----:B------:R-:W-:Y:S02]  /*06b0*/  LOP3.LUT R0, R0, R19, RZ, 0xfc, !PT ;  /* 0x0000001300007212 */ /* 0x000fe400078efcff */
[----:B------:R-:W-:Y:S02]  /*06c0*/  LOP3.LUT R21, R21, 0x20, R24, 0xf8, !PT ;  /* 0x0000002015157812 */ /* 0x000fe400078ef818 */
[----:B------:R-:W-:Y:S02]  /*06d0*/  IADD3.X R18, PT, PT, RZ, R23, R22, P4, P5 ;  /* 0x00000017ff127210 */ /* 0x000fe400027ea416 */
[----:B------:R-:W-:Y:S01]  /*06e0*/  IADD3 R16, P3, PT, R16, R17, RZ ;  /* 0x0000001110107210 */ /* 0x000fe20007f7e0ff */
[----:B------:R-:W-:Y:S01]  /*06f0*/  IMAD.SHL.U32 R0, R0, 0x200, RZ ;  /* 0x0000020000007824 */ /* 0x000fe200078e00ff */
[----:B------:R-:W-:-:S02]  /*0700*/  LOP3.LUT R17, R21, 0x100, R10, 0xf8, !PT ;  /* 0x0000010015117812 */ /* 0x000fc400078ef80a */
[----:B------:R-:W-:Y:S01]  /*0710*/  ISETP.GT.U32.AND P2, PT, R16, -0x19, PT ;  /* 0xffffffe71000780c */ /* 0x000fe20003f44070 */
[----:B------:R-:W-:Y:S01]  /*0720*/  IMAD.X R16, RZ, RZ, R18, P3 ;  /* 0x000000ffff107224 */ /* 0x000fe200018e0612 */
[----:B------:R-:W-:Y:S02]  /*0730*/  ISETP.GT.U32.AND.EX P1, PT, R20, -0x1, PT, P1 ;  /* 0xffffffff1400780c */ /* 0x000fe40003f24110 */
[----:B------:R-:W-:Y:S02]  /*0740*/  LOP3.LUT R17, R17, 0x200, R0, 0xf8, !PT ;  /* 0x0000020011117812 */ /* 0x000fe400078ef800 */
[----:B------:R-:W-:Y:S02]  /*0750*/  SEL R10, RZ, 0x20000, !P0 ;  /* 0x00020000ff0a7807 */ /* 0x000fe40004000000 */
[----:B------:R-:W-:Y:S02]  /*0760*/  SEL R0, RZ, 0x40000, !P1 ;  /* 0x00040000ff007807 */ /* 0x000fe40004800000 */
[----:B------:R-:W-:-:S02]  /*0770*/  ISETP.GT.U32.AND.EX P0, PT, R16, -0x1, PT, P2 ;  /* 0xffffffff1000780c */ /* 0x000fc40003f04120 */
[----:B------:R-:W-:Y:S02]  /*0780*/  LOP3.LUT R17, R10, R17, R0, 0xfe, !PT ;  /* 0x000000110a117212 */ /* 0x000fe400078efe00 */
[----:B------:R-:W-:-:S04]  /*0790*/  SEL R0, RZ, 0x8, !P0 ;  /* 0x00000008ff007807 */ /* 0x000fc80004000000 */
[----:B------:R-:W-:Y:S02]  /*07a0*/  LOP3.LUT R0, R12, R17, R0, 0xfe, !PT ;  /* 0x000000110c007212 */ /* 0x000fe400078efe00 */
[----:B--2---:R-:W-:Y:S02]  /*07b0*/  LOP3.LUT R2, R2, R8, RZ, 0xfc, !PT ;  /* 0x0000000802027212 */ /* 0x004fe400078efcff */
        /* <DEDUP_REMOVED lines=9> */
.L_x_32:
        /* <DEDUP_REMOVED lines=11> */
.L_x_86:


//--------------------- .text._Z20passo_bool_13_parte3P10ulonglong3S0_y --------------------------
	.section	.text._Z20passo_bool_13_parte3P10ulonglong3S0_y,"ax",@progbits
	.align	128
        .global         _Z20passo_bool_13_parte3P10ulonglong3S0_y
        .type           _Z20passo_bool_13_parte3P10ulonglong3S0_y,@function
        .size           _Z20passo_bool_13_parte3P10ulonglong3S0_y,(.L_x_87 - _Z20passo_bool_13_parte3P10ulonglong3S0_y)
        .other          _Z20passo_bool_13_parte3P10ulonglong3S0_y,@"STO_CUDA_ENTRY STV_DEFAULT"
_Z20passo_bool_13_parte3P10ulonglong3S0_y:
.text._Z20passo_bool_13_parte3P10ulonglong3S0_y:
        /* <DEDUP_REMOVED lines=23> */
[C---:B---3--:R-:W-:Y:S01]  /*0170*/  IMAD.SHL.U32 R0, R2.reuse, 0x80000, RZ ;  /* 0x0008000002007824 */ /* 0x048fe200078e00ff */
[----:B------:R-:W-:-:S04]  /*0180*/  SHF.L.U64.HI R19, R2, 0x1, R3 ;  /* 0x0000000102137819 */ /* 0x000fc80000010203 */
[----:B------:R-:W-:-:S04]  /*0190*/  LOP3.LUT R0, R0, 0x8000000, RZ, 0xc0, !PT ;  /* 0x0800000000007812 */ /* 0x000fc800078ec0ff */
[----:B------:R-:W-:Y:S02]  /*01a0*/  LOP3.LUT R0, R0, 0x200000, R19, 0xf8, !PT ;  /* 0x0020000000007812 */ /* 0x000fe400078ef813 */
[----:B------:R-:W-:-:S04]  /*01b0*/  SHF.L.U64.HI R19, R2, 0x1e, R3 ;  /* 0x0000001e02137819 */ /* 0x000fc80000010203 */
[----:B------:R-:W-:Y:S02]  /*01c0*/  LOP3.LUT R0, R0, 0x100000, R19, 0xf8, !PT ;  /* 0x0010000000007812 */ /* 0x000fe400078ef813 */
[----:B------:R-:W-:-:S04]  /*01d0*/  SHF.R.U32.HI R19, RZ, 0x9, R3 ;  /* 0x00000009ff137819 */ /* 0x000fc80000011603 */
[----:B------:R-:W-:Y:S02]  /*01e0*/  LOP3.LUT R0, R0, 0x80000, R19, 0xf8, !PT ;  /* 0x0008000000007812 */ /* 0x000fe400078ef813 */
[----:B------:R-:W-:-:S04]  /*01f0*/  SHF.R.U32.HI R19, RZ, 0xa, R3 ;  /* 0x0000000aff137819 */ /* 0x000fc80000011603 */
[----:B0-----:R-:W-:Y:S02]  /*0200*/  LOP3.LUT R17, R0, 0x40000, R19, 0xf8, !PT ;  /* 0x0004000000117812 */ /* 0x001fe400078ef813 */
[----:B------:R-:W-:-:S04]  /*0210*/  SHF.R.U32.HI R0, RZ, 0xc, R3 ;  /* 0x0000000cff007819 */ /* 0x000fc80000011603 */
[----:B------:R-:W-:Y:S02]  /*0220*/  LOP3.LUT R17, R17, 0x10000, R0, 0xf8, !PT ;  /* 0x0001000011117812 */ /* 0x000fe400078ef800 */
[----:B------:R-:W-:-:S04]  /*0230*/  SHF.R.U32.HI R0, RZ, 0x6, R3 ;  /* 0x00000006ff007819 */ /* 0x000fc80000011603 */
[----:B------:R-:W-:Y:S02]  /*0240*/  LOP3.LUT R17, R17, 0x400000, R0, 0xf8, !PT ;  /* 0x0040000011117812 */ /* 0x000fe400078ef800 */
[----:B------:R-:W-:Y:S01]  /*0250*/  SHF.R.U32.HI R0, RZ, 0x4, R3 ;  /* 0x00000004ff007819 */ /* 0x000fe20000011603 */
[----:B----4-:R-:W-:-:S03]  /*0260*/  IMAD.SHL.U32 R18, R6, 0x1000, RZ ;  /* 0x0000100006127824 */ /* 0x010fc600078e00ff */
[----:B------:R-:W-:Y:S02]  /*0270*/  LOP3.LUT R17, R17, 0x3000000, R0, 0xf8, !PT ;  /* 0x0300000011117812 */ /* 0x000fe400078ef800 */
[C-C-:B------:R-:W-:Y:S02]  /*0280*/  SHF.R.U64 R16, R2.reuse, 0x1e, R3.reuse ;  /* 0x0000001e02107819 */ /* 0x140fe40000001203 */
[--C-:B------:R-:W-:Y:S02]  /*0290*/  SHF.R.U64 R19, R2, 0x1a, R3.reuse ;  /* 0x0000001a02137819 */ /* 0x100fe40000001203 */
[--C-:B------:R-:W-:Y:S02]  /*02a0*/  SHF.R.U32.HI R0, RZ, 0xb, R3.reuse ;  /* 0x0000000bff007819 */ /* 0x100fe40000011603 */
[----:B------:R-:W-:Y:S01]  /*02b0*/  LOP3.LUT R17, R17, 0x20000, R18, 0xf8, !PT ;  /* 0x0002000011117812 */ /* 0x000fe200078ef812 */
[----:B------:R-:W-:Y:S01]  /*02c0*/  IMAD.SHL.U32 R18, R6, 0x40000, RZ ;  /* 0x0004000006127824 */ /* 0x000fe200078e00ff */
[----:B------:R-:W-:-:S02]  /*02d0*/  SHF.R.U32.HI R23, RZ, 0x16, R3 ;  /* 0x00000016ff177819 */ /* 0x000fc40000011603 */
[----:B------:R-:W-:Y:S02]  /*02e0*/  SHF.R.U32.HI R20, RZ, 0x8, R3 ;  /* 0x00000008ff147819 */ /* 0x000fe40000011603 */
[----:B------:R-:W-:Y:S02]  /*02f0*/  LOP3.LUT R0, R0, R16, R19, 0xfe, !PT ;  /* 0x0000001000007212 */ /* 0x000fe400078efe13 */
[----:B------:R-:W-:Y:S02]  /*0300*/  SHF.R.U64 R19, R6, 0x6, R7 ;  /* 0x0000000606137819 */ /* 0x000fe40000001207 */
[----:B------:R-:W-:Y:S02]  /*0310*/  LOP3.LUT R20, R20, R23, RZ, 0xc, !PT ;  /* 0x0000001714147212 */ /* 0x000fe400078e0cff */
[----:B------:R-:W-:Y:S02]  /*0320*/  SHF.R.U32.HI R16, RZ, 0x13, R3 ;  /* 0x00000013ff107819 */ /* 0x000fe40000011603 */
[----:B------:R-:W-:-:S02]  /*0330*/  SHF.R.U64 R21, R6, 0x7, R7 ;  /* 0x0000000706157819 */ /* 0x000fc40000001207 */
[----:B------:R-:W-:Y:S02]  /*0340*/  LOP3.LUT R17, R17, 0x4000000, R18, 0xf8, !PT ;  /* 0x0400000011117812 */ /* 0x000fe400078ef812 */
[----:B------:R-:W-:Y:S01]  /*0350*/  LOP3.LUT R19, R0, 0x1, R19, 0xc8, !PT ;  /* 0x0000000100137812 */ /* 0x000fe200078ec813 */
[----:B------:R-:W-:Y:S01]  /*0360*/  IMAD.SHL.U32 R0, R20, 0x800000, RZ ;  /* 0x0080000014007824 */ /* 0x000fe200078e00ff */
[----:B------:R-:W-:Y:S02]  /*0370*/  LOP3.LUT R16, R16, 0x1, R21, 0x8, !PT ;  /* 0x0000000110107812 */ /* 0x000fe400078e0815 */
[----:B-----5:R-:W-:Y:S02]  /*0380*/  LOP3.LUT R15, R17, R15, RZ, 0xfc, !PT ;  /* 0x0000000f110f7212 */ /* 0x020fe400078efcff */
[----:B------:R-:W-:Y:S02]  /*0390*/  LOP3.LUT R17, R19, R14, R16, 0xfe, !PT ;  /* 0x0000000e13117212 */ /* 0x000fe400078efe10 */
[----:B------:R-:W-:-:S02]  /*03a0*/  LOP3.LUT R15, R15, 0x800000, R0, 0xf8, !PT ;  /* 0x008000000f0f7812 */ /* 0x000fc400078ef800 */
[----:B--2---:R-:W-:Y:S02]  /*03b0*/  LOP3.LUT R6, R10, R6, RZ, 0xfc, !PT ;  /* 0x000000060a067212 */ /* 0x004fe400078efcff */
        /* <DEDUP_REMOVED lines=9> */
.L_x_33:
        /* <DEDUP_REMOVED lines=11> */
.L_x_87:


//--------------------- .text._Z20passo_bool_13_parte2P10ulonglong3S0_y --------------------------
	.section	.text._Z20passo_bool_13_parte2P10ulonglong3S0_y,"ax",@progbits
	.align	128
        .global         _Z20passo_bool_13_parte2P10ulonglong3S0_y
        .type           _Z20passo_bool_13_parte2P10ulonglong3S0_y,@function
        .size           _Z20passo_bool_13_parte2P10ulonglong3S0_y,(.L_x_88 - _Z20passo_bool_13_parte2P10ulonglong3S0_y)
        .other          _Z20passo_bool_13_parte2P10ulonglong3S0_y,@"STO_CUDA_ENTRY STV_DEFAULT"
_Z20passo_bool_13_parte2P10ulonglong3S0_y:
.text._Z20passo_bool_13_parte2P10ulonglong3S0_y:
        /* <DEDUP_REMOVED lines=23> */
[----:B------:R-:W-:Y:S02]  /*0170*/  SHF.R.U64 R19, R2, 0x7, R3 ;  /* 0x0000000702137819 */ /* 0x000fe40000001203 */
[----:B------:R-:W-:-:S04]  /*0180*/  LOP3.LUT R18, R0, 0x1, RZ, 0xc0, !PT ;  /* 0x0000000100127812 */ /* 0x000fc800078ec0ff */
[----:B------:R-:W-:Y:S02]  /*0190*/  LOP3.LUT R18, R18, 0x20000000, R19, 0xf8, !PT ;  /* 0x2000000012127812 */ /* 0x000fe400078ef813 */
[----:B------:R-:W-:-:S04]  /*01a0*/  SHF.R.U64 R19, R2, 0x8, R3 ;  /* 0x0000000802137819 */ /* 0x000fc80000001203 */
[----:B------:R-:W-:Y:S02]  /*01b0*/  LOP3.LUT R18, R18, 0x10000000, R19, 0xf8, !PT ;  /* 0x1000000012127812 */ /* 0x000fe400078ef813 */
[----:B------:R-:W-:Y:S01]  /*01c0*/  SHF.R.U32.HI R19, RZ, 0x1, R3 ;  /* 0x00000001ff137819 */ /* 0x000fe20000011603 */
[----:B------:R-:W-:-:S03]  /*01d0*/  IMAD.SHL.U32 R21, R2, 0x400, RZ ;  /* 0x0000040002157824 */ /* 0x000fc600078e00ff */
[----:B------:R-:W-:Y:S02]  /*01e0*/  LOP3.LUT R18, R18, 0x8000000, R19, 0xf8, !PT ;  /* 0x0800000012127812 */ /* 0x000fe400078ef813 */
[----:B0-----:R-:W-:Y:S02]  /*01f0*/  SHF.R.U32.HI R17, RZ, 0x5, R3 ;  /* 0x00000005ff117819 */ /* 0x001fe40000011603 */
[----:B------:R-:W-:Y:S02]  /*0200*/  LOP3.LUT R16, R18, 0x1000000, R21, 0xf8, !PT ;  /* 0x0100000012107812 */ /* 0x000fe400078ef815 */
[----:B------:R-:W-:Y:S02]  /*0210*/  SHF.R.U32.HI R19, RZ, 0x4, R3 ;  /* 0x00000004ff137819 */ /* 0x000fe40000011603 */
[----:B------:R-:W-:Y:S02]  /*0220*/  LOP3.LUT R16, R16, 0x800000, R17, 0xf8, !PT ;  /* 0x0080000010107812 */ /* 0x000fe400078ef811 */
[----:B------:R-:W-:-:S02]  /*0230*/  SHF.R.U64 R17, R2, 0xd, R3 ;  /* 0x0000000d02117819 */ /* 0x000fc40000001203 */
[----:B------:R-:W-:Y:S02]  /*0240*/  SHF.R.U32.HI R18, RZ, 0x17, R3 ;  /* 0x00000017ff127819 */ /* 0x000fe40000011603 */
[----:B------:R-:W-:Y:S02]  /*0250*/  LOP3.LUT R19, R19, 0x40, RZ, 0xc0, !PT ;  /* 0x0000004013137812 */ /* 0x000fe400078ec0ff */
[----:B------:R-:W-:Y:S02]  /*0260*/  LOP3.LUT R16, R16, 0x200000, R17, 0xf8, !PT ;  /* 0x0020000010107812 */ /* 0x000fe400078ef811 */
[--C-:B------:R-:W-:Y:S02]  /*0270*/  SHF.R.U32.HI R17, RZ, 0x3, R3.reuse ;  /* 0x00000003ff117819 */ /* 0x100fe40000011603 */
[----:B------:R-:W-:Y:S02]  /*0280*/  LOP3.LUT R19, R19, 0x20, R18, 0xf8, !PT ;  /* 0x0000002013137812 */ /* 0x000fe400078ef812 */
[----:B------:R-:W-:-:S02]  /*0290*/  SHF.L.U64.HI R18, R2, 0x1, R3 ;  /* 0x0000000102127819 */ /* 0x000fc40000010203 */
[----:B------:R-:W-:Y:S02]  /*02a0*/  LOP3.LUT R16, R16, 0x2000000, R17, 0xf8, !PT ;  /* 0x0200000010107812 */ /* 0x000fe400078ef811 */
[--C-:B------:R-:W-:Y:S01]  /*02b0*/  SHF.R.U64 R17, R2, 0x1d, R3.reuse ;  /* 0x0000001d02117819 */ /* 0x100fe20000001203 */
[----:B----4-:R-:W-:Y:S01]  /*02c0*/  IMAD.SHL.U32 R21, R6, 0x100000, RZ ;  /* 0x0010000006157824 */ /* 0x010fe200078e00ff */
[----:B------:R-:W-:Y:S02]  /*02d0*/  LOP3.LUT R19, R19, 0x2, R18, 0xf8, !PT ;  /* 0x0000000213137812 */ /* 0x000fe400078ef812 */
[----:B------:R-:W-:Y:S02]  /*02e0*/  SHF.L.U64.HI R18, R2, 0xe, R3 ;  /* 0x0000000e02127819 */ /* 0x000fe40000010203 */
[----:B------:R-:W-:Y:S02]  /*02f0*/  LOP3.LUT R16, R16, 0x80000000, R17, 0xf8, !PT ;  /* 0x8000000010107812 */ /* 0x000fe400078ef811 */
[----:B------:R-:W-:Y:S01]  /*0300*/  LOP3.LUT R19, R19, 0x8, R18, 0xf8, !PT ;  /* 0x0000000813137812 */ /* 0x000fe200078ef812 */
[----:B------:R-:W-:Y:S01]  /*0310*/  IMAD.SHL.U32 R23, R6, 0x80000, RZ ;  /* 0x0008000006177824 */ /* 0x000fe200078e00ff */
[----:B------:R-:W-:-:S02]  /*0320*/  SHF.L.U64.HI R18, R2, 0x14, R3 ;  /* 0x0000001402127819 */ /* 0x000fc40000010203 */
[----:B------:R-:W-:Y:S02]  /*0330*/  LOP3.LUT R16, R16, 0x100000, R21, 0xf8, !PT ;  /* 0x0010000010107812 */ /* 0x000fe400078ef815 */
[C-C-:B------:R-:W-:Y:S02]  /*0340*/  SHF.R.U64 R20, R2.reuse, 0x1b, R3.reuse ;  /* 0x0000001b02147819 */ /* 0x140fe40000001203 */
[----:B------:R-:W-:Y:S02]  /*0350*/  SHF.R.U64 R21, R2, 0x1e, R3 ;  /* 0x0000001e02157819 */ /* 0x000fe40000001203 */
[----:B------:R-:W-:Y:S02]  /*0360*/  LOP3.LUT R19, R19, 0x80, R18, 0xf8, !PT ;  /* 0x0000008013137812 */ /* 0x000fe400078ef812 */
[----:B------:R-:W-:Y:S02]  /*0370*/  SHF.L.U64.HI R18, R6, 0x1f, R7 ;  /* 0x0000001f06127819 */ /* 0x000fe40000010207 */
[----:B------:R-:W-:-:S02]  /*0380*/  LOP3.LUT R0, R0, R20, R21, 0xfe, !PT ;  /* 0x0000001400007212 */ /* 0x000fc400078efe15 */
[----:B------:R-:W-:Y:S01]  /*0390*/  LOP3.LUT R16, R16, 0x400000, R23, 0xf8, !PT ;  /* 0x0040000010107812 */ /* 0x000fe200078ef817 */
[----:B------:R-:W-:Y:S01]  /*03a0*/  IMAD.SHL.U32 R23, R6, 0x400000, RZ ;  /* 0x0040000006177824 */ /* 0x000fe200078e00ff */
[C-C-:B------:R-:W-:Y:S02]  /*03b0*/  SHF.R.U64 R21, R2.reuse, 0x19, R3.reuse ;  /* 0x0000001902157819 */ /* 0x140fe40000001203 */
[C-C-:B------:R-:W-:Y:S02]  /*03c0*/  SHF.R.U64 R20, R2.reuse, 0xf, R3.reuse ;  /* 0x0000000f02147819 */ /* 0x140fe40000001203 */
[----:B------:R-:W-:Y:S02]  /*03d0*/  SHF.R.U64 R22, R2, 0xb, R3 ;  /* 0x0000000b02167819 */ /* 0x000fe40000001203 */
[----:B------:R-:W-:Y:S02]  /*03e0*/  LOP3.LUT R19, R19, 0x10, R18, 0xf8, !PT ;  /* 0x0000001013137812 */ /* 0x000fe400078ef812 */
[----:B------:R-:W-:-:S02]  /*03f0*/  SHF.L.U64.HI R18, R6, 0x1b, R7 ;  /* 0x0000001b06127819 */ /* 0x000fc40000010207 */
[----:B------:R-:W-:Y:S02]  /*0400*/  LOP3.LUT R20, R20, R21, RZ, 0xc, !PT ;  /* 0x0000001514147212 */ /* 0x000fe400078e0cff */
[----:B------:R-:W-:Y:S02]  /*0410*/  LOP3.LUT R21, R17, R22, R6, 0xf2, !PT ;  /* 0x0000001611157212 */ /* 0x000fe400078ef206 */
[----:B------:R-:W-:Y:S01]  /*0420*/  LOP3.LUT R17, R16, 0x4000000, R23, 0xf8, !PT ;  /* 0x0400000010117812 */ /* 0x000fe200078ef817 */
[----:B------:R-:W-:Y:S01]  /*0430*/  IMAD.SHL.U32 R16, R6, 0x4, RZ ;  /* 0x0000000406107824 */ /* 0x000fe200078e00ff */
[----:B------:R-:W-:Y:S01]  /*0440*/  LOP3.LUT R19, R19, 0x1, R18, 0xf8, !PT ;  /* 0x0000000113137812 */ /* 0x000fe200078ef812 */
[----:B------:R-:W-:Y:S01]  /*0450*/  IMAD.SHL.U32 R18, R20, 0x40000000, RZ ;  /* 0x4000000014127824 */ /* 0x000fe200078e00ff */
[----:B------:R-:W-:Y:S02]  /*0460*/  LOP3.LUT R21, R21, 0x1, RZ, 0xc0, !PT ;  /* 0x0000000115157812 */ /* 0x000fe400078ec0ff */
[----:B-----5:R-:W-:-:S02]  /*0470*/  LOP3.LUT R17, R17, R8, RZ, 0xfc, !PT ;  /* 0x0000000811117212 */ /* 0x020fc400078efcff */
[----:B------:R-:W-:Y:S02]  /*0480*/  LOP3.LUT R8, R21, 0x40000000, R18, 0xf8, !PT ;  /* 0x4000000015087812 */ /* 0x000fe400078ef812 */
[----:B------:R-:W-:Y:S02]  /*0490*/  LOP3.LUT R19, R19, 0x4, R16, 0xf8, !PT ;  /* 0x0000000413137812 */ /* 0x000fe400078ef810 */
[----:B------:R-:W-:Y:S02]  /*04a0*/  LOP3.LUT R17, R17, 0x1, R0, 0xf8, !PT ;  /* 0x0000000111117812 */ /* 0x000fe400078ef800 */
[----:B---3--:R-:W-:Y:S02]  /*04b0*/  LOP3.LUT R6, R12, R6, RZ, 0xfc, !PT ;  /* 0x000000060c067212 */ /* 0x008fe400078efcff */
[----:B------:R-:W-:Y:S02]  /*04c0*/  LOP3.LUT R7, R13, R7, RZ, 0xfc, !PT ;  /* 0x000000070d077212 */ /* 0x000fe400078efcff */
[----:B------:R-:W-:-:S02]  /*04d0*/  LOP3.LUT R10, R14, R10, RZ, 0xfc, !PT ;  /* 0x0000000a0e0a7212 */ /* 0x000fc400078efcff */
[----:B------:R-:W-:Y:S02]  /*04e0*/  LOP3.LUT R11, R15, R11, RZ, 0xfc, !PT ;  /* 0x0000000b0f0b7212 */ /* 0x000fe400078efcff */
[----:B------:R-:W-:Y:S02]  /*04f0*/  LOP3.LUT R9, R3, R19, R9, 0xfe, !PT ;  /* 0x0000001303097212 */ /* 0x000fe400078efe09 */
[----:B------:R-:W-:Y:S01]  /*0500*/  LOP3.LUT R8, R2, R17, R8, 0xfe, !PT ;  /* 0x0000001102087212 */ /* 0x000fe200078efe08 */
[----:B------:R-:W-:Y:S04]  /*0510*/  STG.E.64 desc[UR4][R4.64+0x8], R6 ;  /* 0x0000080604007986 */ /* 0x000fe8000c101b04 */
[----:B------:R-:W-:Y:S04]  /*0520*/  STG.E.64 desc[UR4][R4.64+0x10], R10 ;  /* 0x0000100a04007986 */ /* 0x000fe8000c101b04 */
[----:B------:R-:W-:Y:S01]  /*0530*/  STG.E.64 desc[UR4][R4.64], R8 ;  /* 0x0000000804007986 */ /* 0x000fe2000c101b04 */
[----:B------:R-:W-:Y:S05]  /*0540*/  EXIT ;  /* 0x000000000000794d */ /* 0x000fea0003800000 */
.L_x_34:
        /* <DEDUP_REMOVED lines=11> */
.L_x_88:


//--------------------- .text._Z20passo_bool_13_parte1P10ulonglong3S0_y --------------------------
	.section	.text._Z20passo_bool_13_parte1P10ulonglong3S0_y,"ax",@progbits
	.align	128
        .global         _Z20passo_bool_13_parte1P10ulonglong3S0_y
        .type           _Z20passo_bool_13_parte1P10ulonglong3S0_y,@function
        .size           _Z20passo_bool_13_parte1P10ulonglong3S0_y,(.L_x_89 - _Z20passo_bool_13_parte1P10ulonglong3S0_y)
        .other          _Z20passo_bool_13_parte1P10ulonglong3S0_y,@"STO_CUDA_ENTRY STV_DEFAULT"
_Z20passo_bool_13_parte1P10ulonglong3S0_y:
.text._Z20passo_bool_13_parte1P10ulonglong3S0_y:
        /* <DEDUP_REMOVED lines=24> */
[----:B------:R-:W-:-:S04]  /*0180*/  LOP3.LUT R17, R17, 0x20000, RZ, 0xc0, !PT ;  /* 0x0002000011117812 */ /* 0x000fc800078ec0ff */
[----:B------:R-:W-:Y:S02]  /*0190*/  LOP3.LUT R17, R17, 0x10000, R0, 0xf8, !PT ;  /* 0x0001000011117812 */ /* 0x000fe400078ef800 */
[--C-:B------:R-:W-:Y:S02]  /*01a0*/  SHF.R.U32.HI R0, RZ, 0xd, R3.reuse ;  /* 0x0000000dff007819 */ /* 0x100fe40000011603 */
[----:B------:R-:W-:Y:S02]  /*01b0*/  SHF.R.U64 R16, R2, 0x17, R3 ;  /* 0x0000001702107819 */ /* 0x000fe40000001203 */
[----:B------:R-:W-:-:S04]  /*01c0*/  LOP3.LUT R17, R17, 0x8000, R0, 0xf8, !PT ;  /* 0x0000800011117812 */ /* 0x000fc800078ef800 */
[----:B------:R-:W-:Y:S02]  /*01d0*/  LOP3.LUT R17, R17, 0x1, R16, 0xf8, !PT ;  /* 0x0000000111117812 */ /* 0x000fe400078ef810 */
[C-C-:B------:R-:W-:Y:S02]  /*01e0*/  SHF.R.U64 R16, R2.reuse, 0x1, R3.reuse ;  /* 0x0000000102107819 */ /* 0x140fe40000001203 */
[--C-:B0-----:R-:W-:Y:S02]  /*01f0*/  SHF.R.U64 R19, R2, 0x6, R3.reuse ;  /* 0x0000000602137819 */ /* 0x101fe40000001203 */
[----:B------:R-:W-:Y:S02]  /*0200*/  LOP3.LUT R18, R17, 0x100, R16, 0xf8, !PT ;  /* 0x0000010011127812 */ /* 0x000fe400078ef810 */
[----:B------:R-:W-:Y:S02]  /*0210*/  SHF.R.U32.HI R17, RZ, 0x14, R3 ;  /* 0x00000014ff117819 */ /* 0x000fe40000011603 */
[----:B------:R-:W-:-:S04]  /*0220*/  LOP3.LUT R18, R18, 0x1, R19, 0xf8, !PT ;  /* 0x0000000112127812 */ /* 0x000fc800078ef813 */
[----:B------:R-:W-:Y:S02]  /*0230*/  LOP3.LUT R18, R18, 0x20, R17, 0xf8, !PT ;  /* 0x0000002012127812 */ /* 0x000fe400078ef811 */
[----:B------:R-:W-:-:S04]  /*0240*/  SHF.R.U64 R17, R2, 0x2, R3 ;  /* 0x0000000202117819 */ /* 0x000fc80000001203 */
[----:B------:R-:W-:Y:S01]  /*0250*/  LOP3.LUT R18, R18, 0x1, R17, 0xf8, !PT ;  /* 0x0000000112127812 */ /* 0x000fe200078ef811 */
[----:B------:R-:W-:Y:S01]  /*0260*/  IMAD.SHL.U32 R17, R2, 0x2, RZ ;  /* 0x0000000202117824 */ /* 0x000fe200078e00ff */
[----:B------:R-:W-:-:S04]  /*0270*/  SHF.R.U32.HI R19, RZ, 0x1c, R3 ;  /* 0x0000001cff137819 */ /* 0x000fc80000011603 */
[----:B------:R-:W-:-:S04]  /*0280*/  LOP3.LUT R18, R18, 0x2, R17, 0xf8, !PT ;  /* 0x0000000212127812 */ /* 0x000fc800078ef811 */
[----:B------:R-:W-:Y:S02]  /*0290*/  LOP3.LUT R18, R18, 0x1, R19, 0xf8, !PT ;  /* 0x0000000112127812 */ /* 0x000fe400078ef813 */
[----:B------:R-:W-:-:S04]  /*02a0*/  SHF.R.U32.HI R19, RZ, 0x1b, R3 ;  /* 0x0000001bff137819 */ /* 0x000fc80000011603 */
[----:B------:R-:W-:Y:S02]  /*02b0*/  LOP3.LUT R18, R18, 0x4, R19, 0xf8, !PT ;  /* 0x0000000412127812 */ /* 0x000fe400078ef813 */
[----:B------:R-:W-:-:S04]  /*02c0*/  SHF.R.U32.HI R19, RZ, 0x9, R3 ;  /* 0x00000009ff137819 */ /* 0x000fc80000011603 */
[----:B------:R-:W-:Y:S02]  /*02d0*/  LOP3.LUT R18, R18, 0x1, R19, 0xf8, !PT ;  /* 0x0000000112127812 */ /* 0x000fe400078ef813 */
[--C-:B------:R-:W-:Y:S02]  /*02e0*/  SHF.R.U32.HI R19, RZ, 0x16, R3.reuse ;  /* 0x00000016ff137819 */ /* 0x100fe40000011603 */
[----:B------:R-:W-:Y:S02]  /*02f0*/  SHF.R.U32.HI R21, RZ, 0xf, R3 ;  /* 0x0000000fff157819 */ /* 0x000fe40000011603 */
[----:B------:R-:W-:-:S04]  /*0300*/  LOP3.LUT R18, R18, 0x40, R19, 0xf8, !PT ;  /* 0x0000004012127812 */ /* 0x000fc800078ef813 */
[----:B------:R-:W-:Y:S02]  /*0310*/  LOP3.LUT R18, R18, 0x2000, R21, 0xf8, !PT ;  /* 0x0000200012127812 */ /* 0x000fe400078ef815 */
[--C-:B------:R-:W-:Y:S02]  /*0320*/  SHF.R.U32.HI R20, RZ, 0xb, R3.reuse ;  /* 0x0000000bff147819 */ /* 0x100fe40000011603 */
[----:B------:R-:W-:Y:S02]  /*0330*/  SHF.R.U64 R19, R2, 0xa, R3 ;  /* 0x0000000a02137819 */ /* 0x000fe40000001203 */
[----:B------:R-:W-:Y:S02]  /*0340*/  LOP3.LUT R25, R18, 0x80000, R17, 0xf8, !PT ;  /* 0x0008000012197812 */ /* 0x000fe400078ef811 */
[--C-:B------:R-:W-:Y:S02]  /*0350*/  SHF.R.U32.HI R18, RZ, 0x15, R3.reuse ;  /* 0x00000015ff127819 */ /* 0x100fe40000011603 */
[----:B------:R-:W-:-:S02]  /*0360*/  SHF.R.U64 R17, R2, 0x14, R3 ;  /* 0x0000001402117819 */ /* 0x000fc40000001203 */
[----:B------:R-:W-:Y:S01]  /*0370*/  LOP3.LUT R19, R20, 0x1, R19, 0xc8, !PT ;  /* 0x0000000114137812 */ /* 0x000fe200078ec813 */
[----:B----4-:R-:W-:Y:S01]  /*0380*/  IMAD.SHL.U32 R22, R12, 0x100, RZ ;  /* 0x000001000c167824 */ /* 0x010fe200078e00ff */
[--C-:B------:R-:W-:Y:S02]  /*0390*/  SHF.R.U32.HI R21, RZ, 0x1e, R3.reuse ;  /* 0x0000001eff157819 */ /* 0x100fe40000011603 */
[----:B------:R-:W-:Y:S02]  /*03a0*/  SHF.R.U32.HI R20, RZ, 0x1f, R3 ;  /* 0x0000001fff147819 */ /* 0x000fe40000011603 */
[----:B------:R-:W-:Y:S02]  /*03b0*/  LOP3.LUT R17, R0, R18, R17, 0xfe, !PT ;  /* 0x0000001200117212 */ /* 0x000fe400078efe11 */
[----:B------:R-:W-:Y:S02]  /*03c0*/  SHF.R.U32.HI R18, RZ, 0x3, R3 ;  /* 0x00000003ff127819 */ /* 0x000fe40000011603 */
[----:B------:R-:W-:-:S02]  /*03d0*/  LOP3.LUT R0, R19, R21, R20, 0xf8, !PT ;  /* 0x0000001513007212 */ /* 0x000fc400078ef814 */
[--C-:B------:R-:W-:Y:S02]  /*03e0*/  SHF.R.U32.HI R19, RZ, 0x11, R3.reuse ;  /* 0x00000011ff137819 */ /* 0x100fe40000011603 */
[----:B------:R-:W-:Y:S02]  /*03f0*/  LOP3.LUT R18, R18, 0x1000, RZ, 0xc0, !PT ;  /* 0x0000100012127812 */ /* 0x000fe400078ec0ff */
[----:B------:R-:W-:Y:S02]  /*0400*/  LOP3.LUT R16, R17, 0x1, R16, 0xc8, !PT ;  /* 0x0000000111107812 */ /* 0x000fe400078ec810 */
[----:B------:R-:W-:Y:S02]  /*0410*/  LOP3.LUT R25, R25, 0x200, R22, 0xf8, !PT ;  /* 0x0000020019197812 */ /* 0x000fe400078ef816 */
[--C-:B------:R-:W-:Y:S02]  /*0420*/  SHF.R.U64 R20, R2, 0x1d, R3.reuse ;  /* 0x0000001d02147819 */ /* 0x100fe40000001203 */
[----:B------:R-:W-:Y:S01]  /*0430*/  SHF.R.U32.HI R17, RZ, 0x7, R3 ;  /* 0x00000007ff117819 */ /* 0x000fe20000011603 */
[----:B------:R-:W-:Y:S01]  /*0440*/  IMAD.SHL.U32 R24, R12, 0x20, RZ ;  /* 0x000000200c187824 */ /* 0x000fe200078e00ff */
[----:B------:R-:W-:-:S02]  /*0450*/  LOP3.LUT R18, R18, 0x800, R19, 0xf8, !PT ;  /* 0x0000080012127812 */ /* 0x000fc400078ef813 */
[----:B------:R-:W-:Y:S02]  /*0460*/  LOP3.LUT R25, R25, 0x10, R20, 0xf4, !PT ;  /* 0x0000001019197812 */ /* 0x000fe400078ef414 */
[----:B------:R-:W-:Y:S02]  /*0470*/  LOP3.LUT P0, RZ, R3, 0x20000040, RZ, 0xc0, !PT ;  /* 0x2000004003ff7812 */ /* 0x000fe4000780c0ff */
[----:B------:R-:W-:Y:S02]  /*0480*/  LOP3.LUT R19, R17, 0x1, RZ, 0xc0, !PT ;  /* 0x0000000111137812 */ /* 0x000fe400078ec0ff */
[--C-:B------:R-:W-:Y:S02]  /*0490*/  SHF.R.U32.HI R22, RZ, 0x1d, R3.reuse ;  /* 0x0000001dff167819 */ /* 0x100fe40000011603 */
[----:B------:R-:W-:Y:S02]  /*04a0*/  SHF.R.U32.HI R20, RZ, 0x6, R3 ;  /* 0x00000006ff147819 */ /* 0x000fe40000011603 */
[----:B------:R-:W-:-:S02]  /*04b0*/  SEL R19, R19, RZ, !P0 ;  /* 0x000000ff13137207 */ /* 0x000fc40004000000 */
[----:B------:R-:W-:Y:S01]  /*04c0*/  LOP3.LUT R25, R25, 0x80, R24, 0xf8, !PT ;  /* 0x0000008019197812 */ /* 0x000fe200078ef818 */
[----:B------:R-:W-:Y:S01]  /*04d0*/  IMAD.SHL.U32 R24, R12, 0x4000, RZ ;  /* 0x000040000c187824 */ /* 0x000fe200078e00ff */
[----:B------:R-:W-:Y:S02]  /*04e0*/  LOP3.LUT R17, R22, R17, R20, 0xfe, !PT ;  /* 0x0000001116117212 */ /* 0x000fe400078efe14 */
[----:B------:R-:W-:Y:S02]  /*04f0*/  LOP3.LUT R19, R19, 0x1, R22, 0xf8, !PT ;  /* 0x0000000113137812 */ /* 0x000fe400078ef816 */
[--C-:B------:R-:W-:Y:S02]  /*0500*/  SHF.R.U32.HI R21, RZ, 0x1a, R3.reuse ;  /* 0x0000001aff157819 */ /* 0x100fe40000011603 */
[----:B------:R-:W-:Y:S02]  /*0510*/  SHF.R.U32.HI R22, RZ, 0x17, R3 ;  /* 0x00000017ff167819 */ /* 0x000fe40000011603 */
[----:B------:R-:W-:-:S02]  /*0520*/  LOP3.LUT R25, R25, 0x4000, R24, 0xf8, !PT ;  /* 0x0000400019197812 */ /* 0x000fc400078ef818 */
[----:B------:R-:W-:Y:S02]  /*0530*/  LOP3.LUT R22, R21, R22, RZ, 0xfc, !PT ;  /* 0x0000001615167212 */ /* 0x000fe400078efcff */
[----:B------:R-:W-:Y:S02]  /*0540*/  LOP3.LUT P0, RZ, R3, 0x20000080, RZ, 0xc0, !PT ;  /* 0x2000008003ff7812 */ /* 0x000fe4000780c0ff */
[----:B------:R-:W-:Y:S02]  /*0550*/  LOP3.LUT R20, R20, 0x1, RZ, 0xc0, !PT ;  /* 0x0000000114147812 */ /* 0x000fe400078ec0ff */
[----:B-----5:R-:W-:Y:S01]  /*0560*/  LOP3.LUT R25, R25, R10, RZ, 0xfc, !PT ;  /* 0x0000000a19197212 */ /* 0x020fe200078efcff */
[----:B------:R-:W-:Y:S01]  /*0570*/  IMAD.SHL.U32 R22, R22, 0x400, RZ ;  /* 0x0000040016167824 */ /* 0x000fe200078e00ff */
[--C-:B------:R-:W-:Y:S02]  /*0580*/  SHF.R.U32.HI R23, RZ, 0x1b, R3.reuse ;  /* 0x0000001bff177819 */ /* 0x100fe40000011603 */
[----:B------:R-:W-:-:S02]  /*0590*/  SHF.R.U64 R24, R2, 0x4, R3 ;  /* 0x0000000402187819 */ /* 0x000fc40000001203 */
[----:B------:R-:W-:Y:S02]  /*05a0*/  SEL R10, R20, RZ, !P0 ;  /* 0x000000ff140a7207 */ /* 0x000fe40004000000 */
[----:B------:R-:W-:Y:S02]  /*05b0*/  LOP3.LUT R25, R25, 0x1000, R18, 0xf6, !PT ;  /* 0x0000100019197812 */ /* 0x000fe400078ef612 */
[----:B------:R-:W-:Y:S01]  /*05c0*/  SHF.R.U32.HI R18, RZ, 0x5, R3 ;  /* 0x00000005ff127819 */ /* 0x000fe20000011603 */
[----:B------:R-:W-:Y:S01]  /*05d0*/  IMAD.SHL.U32 R17, R17, 0x40000, RZ ;  /* 0x0004000011117824 */ /* 0x000fe200078e00ff */
[----:B------:R-:W-:Y:S02]  /*05e0*/  LOP3.LUT R23, R24, 0x1, R23, 0x8, !PT ;  /* 0x0000000118177812 */ /* 0x000fe400078e0817 */
[----:B------:R-:W-:Y:S02]  /*05f0*/  LOP3.LUT R10, R19, R10, RZ, 0xfc, !PT ;  /* 0x0000000a130a7212 */ /* 0x000fe400078efcff */
[----:B------:R-:W-:-:S02]  /*0600*/  LOP3.LUT R21, R22, 0x401, R21, 0xc8, !PT ;  /* 0x0000040116157812 */ /* 0x000fc400078ec815 */
[----:B------:R-:W-:Y:S02]  /*0610*/  LOP3.LUT R16, R25, R16, RZ, 0xfc, !PT ;  /* 0x0000001019107212 */ /* 0x000fe400078efcff */
[----:B------:R-:W-:Y:S02]  /*0620*/  SHF.R.U64 R19, R12, 0x1, R13 ;  /* 0x000000010c137819 */ /* 0x000fe4000000120d */
[----:B------:R-:W-:Y:S02]  /*0630*/  LOP3.LUT R18, R18, 0x1, RZ, 0xc, !PT ;  /* 0x0000000112127812 */ /* 0x000fe400078e0cff */
[----:B------:R-:W-:Y:S02]  /*0640*/  LOP3.LUT R23, R0, R23, RZ, 0xfc, !PT ;  /* 0x0000001700177212 */ /* 0x000fe400078efcff */
[----:B------:R-:W-:Y:S02]  /*0650*/  LOP3.LUT R0, R10, 0x40000, R17, 0x34, !PT ;  /* 0x000400000a007812 */ /* 0x000fe400078e3411 */
[----:B------:R-:W-:-:S02]  /*0660*/  LOP3.LUT R17, R16, 0x400, R21, 0xf6, !PT ;  /* 0x0000040010117812 */ /* 0x000fc400078ef615 */
[----:B------:R-:W-:Y:S02]  /*0670*/  LOP3.LUT R19, R18, R19, RZ, 0xc0, !PT ;  /* 0x0000001312137212 */ /* 0x000fe400078ec0ff */
[----:B------:R-:W-:Y:S02]  /*0680*/  LOP3.LUT R17, R17, R0, RZ, 0xfc, !PT ;  /* 0x0000000011117212 */ /* 0x000fe400078efcff */
[----:B------:R-:W-:Y:S01]  /*0690*/  LOP3.LUT R10, R23, R18, R12, 0xf8, !PT ;  /* 0x00000012170a7212 */ /* 0x000fe200078ef80c */
[C---:B------:R-:W-:Y:S01]  /*06a0*/  IMAD.SHL.U32 R0, R19.reuse, 0x8, RZ ;  /* 0x0000000813007824 */ /* 0x040fe200078e00ff */
[----:B------:R-:W-:-:S04]  /*06b0*/  SHF.L.U64.HI R19, R19, 0x3, RZ ;  /* 0x0000000313137819 */ /* 0x000fc800000102ff */
[----:B------:R-:W-:Y:S02]  /*06c0*/  LOP3.LUT R17, R17, R10, R0, 0xfe, !PT ;  /* 0x0000000a11117212 */ /* 0x000fe400078efe00 */
[----:B---3--:R-:W-:Y:S02]  /*06d0*/  LOP3.LUT R8, R8, R12, RZ, 0xfc, !PT ;  /* 0x0000000c08087212 */ /* 0x008fe400078efcff */
[----:B------:R-:W-:Y:S02]  /*06e0*/  LOP3.LUT R9, R9, R13, RZ, 0xfc, !PT ;  /* 0x0000000d09097212 */ /* 0x000fe400078efcff */
[----:B------:R-:W-:Y:S02]  /*06f0*/  LOP3.LUT R6, R14, R6, RZ, 0xfc, !PT ;  /* 0x000000060e067212 */ /* 0x000fe400078efcff */
[----:B------:R-:W-:Y:S02]  /*0700*/  LOP3.LUT R7, R15, R7, RZ, 0xfc, !PT ;  /* 0x000000070f077212 */ /* 0x000fe400078efcff */
[----:B------:R-:W-:-:S02]  /*0710*/  LOP3.LUT R11, R3, R11, R19, 0xfe, !PT ;  /* 0x0000000b030b7212 */ /* 0x000fc400078efe13 */
[----:B------:R-:W-:Y:S01]  /*0720*/  LOP3.LUT R10, R17, R2, RZ, 0xfc, !PT ;  /* 0x00000002110a7212 */ /* 0x000fe200078efcff */
[----:B------:R-:W-:Y:S04]  /*0730*/  STG.E.64 desc[UR4][R4.64+0x8], R8 ;  /* 0x0000080804007986 */ /* 0x000fe8000c101b04 */
[----:B------:R-:W-:Y:S04]  /*0740*/  STG.E.64 desc[UR4][R4.64+0x10], R6 ;  /* 0x0000100604007986 */ /* 0x000fe8000c101b04 */
[----:B------:R-:W-:Y:S01]  /*0750*/  STG.E.64 desc[UR4][R4.64], R10 ;  /* 0x0000000a04007986 */ /* 0x000fe2000c101b04 */
[----:B------:R-:W-:Y:S05]  /*0760*/  EXIT ;  /* 0x000000000000794d */ /* 0x000fea0003800000 */
.L_x_35:
        /* <DEDUP_REMOVED lines=9> */
.L_x_89:


//--------------------- .text._Z19passo_tlf_12_parte3P10ulonglong3S0_y --------------------------
	.section	.text._Z19passo_tlf_12_parte3P10ulonglong3S0_y,"ax",@progbits
	.align	128
        .global         _Z19passo_tlf_12_parte3P10ulonglong3S0_y
        .type           _Z19passo_tlf_12_parte3P10ulonglong3S0_y,@function
        .size           _Z19passo_tlf_12_parte3P10ulonglong3S0_y,(.L_x_90 - _Z19passo_tlf_12_parte3P10ulonglong3S0_y)
        .other          _Z19passo_tlf_12_parte3P10ulonglong3S0_y,@"STO_CUDA_ENTRY STV_DEFAULT"
_Z19passo_tlf_12_parte3P10ulonglong3S0_y:
.text._Z19passo_tlf_12_parte3P10ulonglong3S0_y:
        /* <DEDUP_REMOVED lines=23> */
[C---:B---3--:R-:W-:Y:S02]  /*0170*/  IMAD.SHL.U32 R17, R2.reuse, 0x8000, RZ ;  /* 0x0000800002117824 */ /* 0x048fe400078e00ff */
[C---:B------:R-:W-:Y:S01]  /*0180*/  IMAD.SHL.U32 R0, R2.reuse, 0x4000, RZ ;  /* 0x0000400002007824 */ /* 0x040fe200078e00ff */
[----:B------:R-:W-:-:S02]  /*0190*/  SHF.L.U64.HI R16, R2, 0x19, R3 ;  /* 0x0000001902107819 */ /* 0x000fc40000010203 */
[----:B------:R-:W-:Y:S02]  /*01a0*/  LOP3.LUT R17, R17, 0x40000, RZ, 0xc0, !PT ;  /* 0x0004000011117812 */ /* 0x000fe400078ec0ff */
[C-C-:B------:R-:W-:Y:S02]  /*01b0*/  SHF.L.U64.HI R18, R2.reuse, 0x10, R3.reuse ;  /* 0x0000001002127819 */ /* 0x140fe40000010203 */
[C-C-:B------:R-:W-:Y:S02]  /*01c0*/  SHF.L.U64.HI R20, R2.reuse, 0x7, R3.reuse ;  /* 0x0000000702147819 */ /* 0x140fe40000010203 */
[----:B------:R-:W-:Y:S02]  /*01d0*/  SHF.L.U64.HI R19, R2, 0x8, R3 ;  /* 0x0000000802137819 */ /* 0x000fe40000010203 */
[----:B------:R-:W-:Y:S02]  /*01e0*/  LOP3.LUT R17, R17, 0x20000, R0, 0xf8, !PT ;  /* 0x0002000011117812 */ /* 0x000fe400078ef800 */
[----:B------:R-:W-:-:S02]  /*01f0*/  SHF.R.S32.HI R16, RZ, 0x1f, R16 ;  /* 0x0000001fff107819 */ /* 0x000fc40000011410 */
[----:B------:R-:W-:Y:S02]  /*0200*/  SHF.R.S32.HI R21, RZ, 0x1e, R18 ;  /* 0x0000001eff157819 */ /* 0x000fe40000011412 */
[----:B------:R-:W-:Y:S02]  /*0210*/  SHF.R.S32.HI R0, RZ, 0x1e, R20 ;  /* 0x0000001eff007819 */ /* 0x000fe40000011414 */
[----:B0-----:R-:W-:Y:S02]  /*0220*/  SHF.R.S32.HI R23, RZ, 0x1e, R19 ;  /* 0x0000001eff177819 */ /* 0x001fe40000011413 */
[----:B------:R-:W-:Y:S02]  /*0230*/  LOP3.LUT R16, R16, 0x6, RZ, 0xc0, !PT ;  /* 0x0000000610107812 */ /* 0x000fe400078ec0ff */
[----:B------:R-:W-:Y:S02]  /*0240*/  LOP3.LUT R21, R21, 0xfffffffe, RZ, 0xc0, !PT ;  /* 0xfffffffe15157812 */ /* 0x000fe400078ec0ff */
[----:B------:R-:W-:-:S02]  /*0250*/  LOP3.LUT R0, R0, 0xfffffffe, RZ, 0xc0, !PT ;  /* 0xfffffffe00007812 */ /* 0x000fc400078ec0ff */
[--C-:B------:R-:W-:Y:S02]  /*0260*/  SHF.R.U32.HI R24, RZ, 0x1, R3.reuse ;  /* 0x00000001ff187819 */ /* 0x100fe40000011603 */
[----:B------:R-:W-:Y:S02]  /*0270*/  LOP3.LUT R23, R23, 0xfffffffe, RZ, 0xc0, !PT ;  /* 0xfffffffe17177812 */ /* 0x000fe400078ec0ff */
[----:B------:R-:W-:Y:S02]  /*0280*/  SHF.R.U32.HI R22, RZ, 0x3, R3 ;  /* 0x00000003ff167819 */ /* 0x000fe40000011603 */
[----:B------:R-:W-:Y:S02]  /*0290*/  IADD3 R21, P3, P4, R21, R16, R0 ;  /* 0x0000001015157210 */ /* 0x000fe40007c7e000 */
[----:B------:R-:W-:Y:S02]  /*02a0*/  LOP3.LUT R24, R24, 0x2, RZ, 0xc0, !PT ;  /* 0x0000000218187812 */ /* 0x000fe400078ec0ff */
[----:B------:R-:W-:-:S02]  /*02b0*/  IADD3 R23, P0, PT, RZ, -R23, RZ ;  /* 0x80000017ff177210 */ /* 0x000fc40007f1e0ff */
[----:B------:R-:W-:Y:S02]  /*02c0*/  LOP3.LUT R22, R22, 0x2, RZ, 0xc0, !PT ;  /* 0x0000000216167812 */ /* 0x000fe400078ec0ff */
[C-C-:B------:R-:W-:Y:S02]  /*02d0*/  SHF.L.U64.HI R0, R2.reuse, 0x5, R3.reuse ;  /* 0x0000000502007819 */ /* 0x140fe40000010203 */
[----:B------:R-:W-:Y:S02]  /*02e0*/  SHF.L.U64.HI R16, R2, 0xf, R3 ;  /* 0x0000000f02107819 */ /* 0x000fe40000010203 */
[-C--:B------:R-:W-:Y:S02]  /*02f0*/  ISETP.NE.U32.AND P1, PT, R24, R23.reuse, PT ;  /* 0x000000171800720c */ /* 0x080fe40003f25070 */
[----:B------:R-:W-:Y:S02]  /*0300*/  ISETP.NE.U32.AND P2, PT, R22, R23, PT ;  /* 0x000000171600720c */ /* 0x000fe40003f45070 */
[----:B------:R-:W-:-:S02]  /*0310*/  SHF.R.S32.HI R24, RZ, 0x1f, R0 ;  /* 0x0000001fff187819 */ /* 0x000fc40000011400 */
[----:B------:R-:W-:Y:S02]  /*0320*/  SHF.R.S32.HI R22, RZ, 0x1f, R16 ;  /* 0x0000001fff167819 */ /* 0x000fe40000011410 */
[----:B------:R-:W-:Y:S02]  /*0330*/  SHF.L.U64.HI R26, R2, 0x9, R3 ;  /* 0x00000009021a7819 */ /* 0x000fe40000010203 */
[----:B------:R-:W-:Y:S02]  /*0340*/  SHF.R.S32.HI R25, RZ, 0x1f, R18 ;  /* 0x0000001fff197819 */ /* 0x000fe40000011412 */
[----:B------:R-:W-:Y:S02]  /*0350*/  LOP3.LUT R24, R24, 0xfffffffa, RZ, 0xc0, !PT ;  /* 0xfffffffa18187812 */ /* 0x000fe400078ec0ff */
[----:B------:R-:W-:Y:S02]  /*0360*/  LOP3.LUT R18, R22, 0xfffffffa, RZ, 0xc0, !PT ;  /* 0xfffffffa16127812 */ /* 0x000fe400078ec0ff */
[----:B------:R-:W-:-:S02]  /*0370*/  SHF.R.S32.HI R22, RZ, 0x1f, R20 ;  /* 0x0000001fff167819 */ /* 0x000fc40000011414 */
[----:B------:R-:W-:Y:S02]  /*0380*/  LOP3.LUT R23, R17, 0x100, R26, 0xf8, !PT ;  /* 0x0000010011177812 */ /* 0x000fe400078ef81a */
[----:B------:R-:W-:Y:S01]  /*0390*/  IADD3 R17, P5, P6, R18, R21, R24 ;  /* 0x0000001512117210 */ /* 0x000fe20007ebe018 */
[----:B------:R-:W-:Y:S01]  /*03a0*/  IMAD.SHL.U32 R24, R2, 0x400, RZ ;  /* 0x0000040002187824 */ /* 0x000fe200078e00ff */
[----:B------:R-:W-:Y:S02]  /*03b0*/  IADD3.X R18, PT, PT, R25, RZ, R22, P3, P4 ;  /* 0x000000ff19127210 */ /* 0x000fe40001fe8416 */
[----:B------:R-:W-:Y:S02]  /*03c0*/  LOP3.LUT R23, R23, 0x400, R20, 0xf8, !PT ;  /* 0x0000040017177812 */ /* 0x000fe400078ef814 */
[--C-:B------:R-:W-:Y:S02]  /*03d0*/  SHF.R.U32.HI R25, RZ, 0x12, R3.reuse ;  /* 0x00000012ff197819 */ /* 0x100fe40000011603 */
[----:B------:R-:W-:-:S02]  /*03e0*/  SHF.R.U32.HI R20, RZ, 0x17, R3 ;  /* 0x00000017ff147819 */ /* 0x000fc40000011603 */
[----:B------:R-:W-:Y:S02]  /*03f0*/  SHF.R.U32.HI R21, RZ, 0x13, R3 ;  /* 0x00000013ff157819 */ /* 0x000fe40000011603 */
[----:B------:R-:W-:Y:S02]  /*0400*/  SHF.R.S32.HI R22, RZ, 0x1e, R16 ;  /* 0x0000001eff167819 */ /* 0x000fe40000011410 */
[----:B------:R-:W-:Y:S01]  /*0410*/  LOP3.LUT R23, R23, 0x2000, R24, 0xf8, !PT ;  /* 0x0000200017177812 */ /* 0x000fe200078ef818 */
[----:B----4-:R-:W-:Y:S01]  /*0420*/  IMAD.SHL.U32 R24, R8, 0x2000, RZ ;  /* 0x0000200008187824 */ /* 0x010fe200078e00ff */
[----:B------:R-:W-:Y:S02]  /*0430*/  LOP3.LUT R20, R25, R20, RZ, 0xfc, !PT ;  /* 0x0000001419147212 */ /* 0x000fe400078efcff */
[----:B------:R-:W-:Y:S02]  /*0440*/  LOP3.LUT R25, R21, 0x2, RZ, 0xc0, !PT ;  /* 0x0000000215197812 */ /* 0x000fe400078ec0ff */
[----:B------:R-:W-:-:S02]  /*0450*/  LOP3.LUT R22, R22, 0xfffffffe, RZ, 0xc0, !PT ;  /* 0xfffffffe16167812 */ /* 0x000fc400078ec0ff */
[----:B------:R-:W-:Y:S01]  /*0460*/  LOP3.LUT R23, R23, 0x10000, R24, 0xf8, !PT ;  /* 0x0001000017177812 */ /* 0x000fe200078ef818 */
[----:B------:R-:W-:Y:S01]  /*0470*/  IMAD.SHL.U32 R24, R8, 0x8000, RZ ;  /* 0x0000800008187824 */ /* 0x000fe200078e00ff */
[----:B------:R-:W-:Y:S02]  /*0480*/  IADD3 R22, P4, PT, R22, R25, RZ ;  /* 0x0000001916167210 */ /* 0x000fe40007f9e0ff */
[----:B------:R-:W-:Y:S02]  /*0490*/  SHF.R.S32.HI R25, RZ, 0x1e, R0 ;  /* 0x0000001eff197819 */ /* 0x000fe40000011400 */
[----:B------:R-:W-:Y:S02]  /*04a0*/  LOP3.LUT R23, R23, 0x8000, R24, 0xf8, !PT ;  /* 0x0000800017177812 */ /* 0x000fe400078ef818 */
[----:B------:R-:W-:Y:S01]  /*04b0*/  LOP3.LUT R25, R25, 0xfffffffe, RZ, 0xc0, !PT ;  /* 0xfffffffe19197812 */ /* 0x000fe200078ec0ff */
[----:B------:R-:W-:Y:S01]  /*04c0*/  IMAD.SHL.U32 R24, R8, 0x100000, RZ ;  /* 0x0010000008187824 */ /* 0x000fe200078e00ff */
[----:B------:R-:W-:-:S02]  /*04d0*/  SHF.R.S32.HI R26, RZ, 0x1f, R19 ;  /* 0x0000001fff1a7819 */ /* 0x000fc40000011413 */
[----:B------:R-:W-:Y:S02]  /*04e0*/  IADD3 R25, P3, PT, RZ, -R25, RZ ;  /* 0x80000019ff197210 */ /* 0x000fe40007f7e0ff */
[----:B------:R-:W-:Y:S01]  /*04f0*/  LOP3.LUT R19, R23, 0x4000000, R24, 0xf8, !PT ;  /* 0x0400000017137812 */ /* 0x000fe200078ef818 */
[----:B------:R-:W-:Y:S01]  /*0500*/  IMAD.X R26, RZ, RZ, ~R26, P0 ;  /* 0x000000ffff1a7224 */ /* 0x000fe200000e0e1a */
[----:B------:R-:W-:Y:S01]  /*0510*/  ISETP.NE.U32.AND P0, PT, R22, R25, PT ;  /* 0x000000191600720c */ /* 0x000fe20003f05070 */
[----:B------:R-:W-:Y:S01]  /*0520*/  IMAD.SHL.U32 R20, R20, 0x400000, RZ ;  /* 0x0040000014147824 */ /* 0x000fe200078e00ff */
[----:B------:R-:W-:Y:S02]  /*0530*/  LOP3.LUT R22, R21, R8, RZ, 0xfc, !PT ;  /* 0x0000000815167212 */ /* 0x000fe400078efcff */
[----:B-----5:R-:W-:Y:S02]  /*0540*/  LOP3.LUT R19, R19, R13, RZ, 0xfc, !PT ;  /* 0x0000000d13137212 */ /* 0x020fe400078efcff */
[----:B------:R-:W-:Y:S01]  /*0550*/  ISETP.NE.AND.EX P1, PT, RZ, R26, PT, P1 ;  /* 0x0000001aff00720c */ /* 0x000fe20003f25310 */
[----:B------:R-:W-:Y:S01]  /*0560*/  IMAD.SHL.U32 R22, R22, 0x1000000, RZ ;  /* 0x0100000016167824 */ /* 0x000fe200078e00ff */
[----:B------:R-:W-:-:S02]  /*0570*/  LOP3.LUT R13, R8, 0x20, RZ, 0xc0, !PT ;  /* 0x00000020080d7812 */ /* 0x000fc400078ec0ff */
[----:B------:R-:W-:Y:S02]  /*0580*/  LOP3.LUT R19, R19, 0x400000, R20, 0xf8, !PT ;  /* 0x0040000013137812 */ /* 0x000fe400078ef814 */
[----:B------:R-:W-:Y:S02]  /*0590*/  ISETP.NE.AND.EX P2, PT, RZ, R26, PT, P2 ;  /* 0x0000001aff00720c */ /* 0x000fe40003f45320 */
[----:B------:R-:W-:Y:S02]  /*05a0*/  SEL R21, RZ, 0x200, !P1 ;  /* 0x00000200ff157807 */ /* 0x000fe40004800000 */
[----:B------:R-:W-:Y:S02]  /*05b0*/  LOP3.LUT P1, RZ, R13, 0x80000, R2, 0xf8, !PT ;  /* 0x000800000dff7812 */ /* 0x000fe4000782f802 */
[----:B------:R-:W-:Y:S02]  /*05c0*/  LOP3.LUT R19, R19, 0x1000000, R22, 0xf8, !PT ;  /* 0x0100000013137812 */ /* 0x000fe400078ef816 */
[----:B------:R-:W-:-:S02]  /*05d0*/  SHF.R.U64 R20, R2, 0xf, R3 ;  /* 0x0000000f02147819 */ /* 0x000fc40000001203 */
[----:B------:R-:W-:Y:S02]  /*05e0*/  SHF.R.U64 R13, R8, 0x7, R9 ;  /* 0x00000007080d7819 */ /* 0x000fe40000001209 */
[----:B------:R-:W-:Y:S02]  /*05f0*/  SEL R22, RZ, 0x800, !P2 ;  /* 0x00000800ff167807 */ /* 0x000fe40005000000 */
[----:B------:R-:W-:Y:S02]  /*0600*/  LOP3.LUT P1, RZ, RZ, RZ, RZ, 0xfc, P1 ;  /* 0x000000ffffff7212 */ /* 0x000fe4000082fcff */
[----:B------:R-:W-:Y:S02]  /*0610*/  LOP3.LUT R13, R13, R20, RZ, 0xfc, !PT ;  /* 0x000000140d0d7212 */ /* 0x000fe400078efcff */
[----:B------:R-:W-:Y:S02]  /*0620*/  LOP3.LUT R19, R22, R19, R21, 0xfe, !PT ;  /* 0x0000001316137212 */ /* 0x000fe400078efe15 */
[----:B------:R-:W-:-:S02]  /*0630*/  SEL R22, RZ, 0x800000, !P1 ;  /* 0x00800000ff167807 */ /* 0x000fc40004800000 */
[----:B------:R-:W-:Y:S02]  /*0640*/  SHF.R.U32.HI R21, RZ, 0x8, R3 ;  /* 0x00000008ff157819 */ /* 0x000fe40000011603 */
[----:B------:R-:W-:Y:S02]  /*0650*/  SHF.R.U64 R20, R8, 0x8, R9 ;  /* 0x0000000808147819 */ /* 0x000fe40000001209 */
[----:B------:R-:W-:Y:S02]  /*0660*/  SHF.R.S32.HI R24, RZ, 0x1f, R0 ;  /* 0x0000001fff187819 */ /* 0x000fe40000011400 */
[----:B------:R-:W-:Y:S01]  /*0670*/  SHF.R.S32.HI R23, RZ, 0x1f, R16 ;  /* 0x0000001fff177819 */ /* 0x000fe20000011410 */
[----:B------:R-:W-:Y:S01]  /*0680*/  IMAD.SHL.U32 R13, R13, 0x8000000, RZ ;  /* 0x080000000d0d7824 */ /* 0x000fe200078e00ff */
[----:B------:R-:W-:Y:S02]  /*0690*/  LOP3.LUT R0, R19, R22, RZ, 0xfc, !PT ;  /* 0x0000001613007212 */ /* 0x000fe400078efcff */
[----:B------:R-:W-:Y:S01]  /*06a0*/  LOP3.LUT R16, R20, R21, RZ, 0xfc, !PT ;  /* 0x0000001514107212 */ /* 0x000fe200078efcff */
[--C-:B------:R-:W-:Y:S01]  /*06b0*/  IMAD.X R21, RZ, RZ, ~R24.reuse, P3 ;  /* 0x000000ffff157224 */ /* 0x100fe200018e0e18 */
[----:B------:R-:W-:Y:S01]  /*06c0*/  IADD3.X R19, PT, PT, R23, R18, R24, P5, P6 ;  /* 0x0000001217137210 */ /* 0x000fe20002fec418 */
[----:B------:R-:W-:Y:S01]  /*06d0*/  IMAD.X R18, RZ, RZ, R23, P4 ;  /* 0x000000ffff127224 */ /* 0x000fe200020e0617 */
[----:B------:R-:W-:-:S02]  /*06e0*/  ISETP.GT.U32.AND P2, PT, R17, 0x3, PT ;  /* 0x000000031100780c */ /* 0x000fc40003f44070 */
[----:B------:R-:W-:Y:S01]  /*06f0*/  LOP3.LUT R13, R0, 0x8000000, R13, 0xf8, !PT ;  /* 0x08000000000d7812 */ /* 0x000fe200078ef80d */
[----:B------:R-:W-:Y:S01]  /*0700*/  IMAD.SHL.U32 R0, R16, 0x10000000, RZ ;  /* 0x1000000010007824 */ /* 0x000fe200078e00ff */
[----:B------:R-:W-:Y:S02]  /*0710*/  ISETP.NE.AND.EX P1, PT, R18, R21, PT, P0 ;  /* 0x000000151200720c */ /* 0x000fe40003f25300 */
[----:B------:R-:W-:Y:S02]  /*0720*/  ISETP.GT.U32.AND.EX P0, PT, R19, RZ, PT, P2 ;  /* 0x000000ff1300720c */ /* 0x000fe40003f04120 */
[----:B------:R-:W-:Y:S02]  /*0730*/  LOP3.LUT R13, R13, 0x10000000, R0, 0xf8, !PT ;  /* 0x100000000d0d7812 */ /* 0x000fe400078ef800 */
[----:B------:R-:W-:Y:S02]  /*0740*/  SEL R0, RZ, 0x2000000, !P1 ;  /* 0x02000000ff007807 */ /* 0x000fe40004800000 */
[----:B------:R-:W-:-:S04]  /*0750*/  SEL R16, RZ, 0x1000, !P0 ;  /* 0x00001000ff107807 */ /* 0x000fc80004000000 */
[----:B------:R-:W-:Y:S02]  /*0760*/  LOP3.LUT R13, R16, R13, R0, 0xfe, !PT ;  /* 0x0000000d100d7212 */ /* 0x000fe400078efe00 */
[----:B--2---:R-:W-:Y:S02]  /*0770*/  LOP3.LUT R8, R10, R8, RZ, 0xfc, !PT ;  /* 0x000000080a087212 */ /* 0x004fe400078efcff */
        /* <DEDUP_REMOVED lines=9> */
.L_x_36:
        /* <DEDUP_REMOVED lines=15> */
.L_x_90:


//--------------------- .text._Z19passo_tlf_12_parte2P10ulonglong3S0_y --------------------------
	.section	.text._Z19passo_tlf_12_parte2P10ulonglong3S0_y,"ax",@progbits
	.align	128
        .global         _Z19passo_tlf_12_parte2P10ulonglong3S0_y
        .type           _Z19passo_tlf_12_parte2P10ulonglong3S0_y,@function
        .size           _Z19passo_tlf_12_parte2P10ulonglong3S0_y,(.L_x_91 - _Z19passo_tlf_12_parte2P10ulonglong3S0_y)
        .other          _Z19passo_tlf_12_parte2P10ulonglong3S0_y,@"STO_CUDA_ENTRY STV_DEFAULT"
_Z19passo_tlf_12_parte2P10ulonglong3S0_y:
.text._Z19passo_tlf_12_parte2P10ulonglong3S0_y:
        /* <DEDUP_REMOVED lines=15> */
[----:B-1----:R-:W2:Y:S01]  /*00f0*/  LDG.E.64 R2, desc[UR4][R20.64] ;  /* 0x0000000414027981 */ /* 0x002ea2000c1e1b00 */
[----:B---3--:R-:W-:-:S03]  /*0100*/  IMAD.WIDE.U32 R4, R7, 0x18, R4 ;  /* 0x0000001807047825 */ /* 0x008fc600078e0004 */
[----:B------:R-:W3:Y:S04]  /*0110*/  LDG.E.64 R8, desc[UR4][R20.64+0x8] ;  /* 0x0000080414087981 */ /* 0x000ee8000c1e1b00 */
[----:B------:R-:W4:Y:S04]  /*0120*/  LDG.E.64 R6, desc[UR4][R4.64] ;  /* 0x0000000404067981 */ /* 0x000f28000c1e1b00 */
[----:B------:R-:W3:Y:S04]  /*0130*/  LDG.E.64 R10, desc[UR4][R4.64+0x8] ;  /* 0x00000804040a7981 */ /* 0x000ee8000c1e1b00 */
[----:B------:R0:W5:Y:S04]  /*0140*/  LDG.E.64 R12, desc[UR4][R20.64+0x10] ;  /* 0x00001004140c7981 */ /* 0x000168000c1e1b00 */
[----:B------:R-:W5:Y:S01]  /*0150*/  LDG.E.64 R14, desc[UR4][R4.64+0x10] ;  /* 0x00001004040e7981 */ /* 0x000f62000c1e1b00 */
[----:B--2---:R-:W-:-:S02]  /*0160*/  SHF.R.U32.HI R17, RZ, 0x16, R3 ;  /* 0x00000016ff117819 */ /* 0x004fc40000011603 */
[C-C-:B------:R-:W-:Y:S02]  /*0170*/  SHF.R.U64 R16, R2.reuse, 0x3, R3.reuse ;  /* 0x0000000302107819 */ /* 0x140fe40000001203 */
[--C-:B------:R-:W-:Y:S02]  /*0180*/  SHF.R.U32.HI R23, RZ, 0xe, R3.reuse ;  /* 0x0000000eff177819 */ /* 0x100fe40000011603 */
[--C-:B------:R-:W-:Y:S02]  /*0190*/  SHF.R.U32.HI R22, RZ, 0xc, R3.reuse ;  /* 0x0000000cff167819 */ /* 0x100fe40000011603 */
[----:B------:R-:W-:Y:S02]  /*01a0*/  LOP3.LUT R16, R17, R16, RZ, 0xfc, !PT ;  /* 0x0000001011107212 */ /* 0x000fe400078efcff */
[--C-:B------:R-:W-:Y:S02]  /*01b0*/  SHF.R.U32.HI R17, RZ, 0x1c, R3.reuse ;  /* 0x0000001cff117819 */ /* 0x100fe40000011603 */
[----:B------:R-:W-:-:S02]  /*01c0*/  SHF.R.U64 R0, R2, 0x1d, R3 ;  /* 0x0000001d02007819 */ /* 0x000fc40000001203 */
[----:B0-----:R-:W-:Y:S02]  /*01d0*/  LOP3.LUT R21, R23, 0x1, RZ, 0xc0, !PT ;  /* 0x0000000117157812 */ /* 0x001fe400078ec0ff */
[----:B------:R-:W-:Y:S02]  /*01e0*/  LOP3.LUT R20, R22, 0x1, RZ, 0xc0, !PT ;  /* 0x0000000116147812 */ /* 0x000fe400078ec0ff */
[----:B------:R-:W-:Y:S02]  /*01f0*/  SHF.L.U64.HI R18, R2, 0x16, R3 ;  /* 0x0000001602127819 */ /* 0x000fe40000010203 */
[----:B------:R-:W-:Y:S02]  /*0200*/  LOP3.LUT R0, R17, R0, RZ, 0xfc, !PT ;  /* 0x0000000011007212 */ /* 0x000fe400078efcff */
[----:B------:R-:W-:Y:S02]  /*0210*/  IADD3 R17, P1, PT, R20, R21, RZ ;  /* 0x0000001514117210 */ /* 0x000fe40007f3e0ff */
[----:B------:R-:W-:-:S02]  /*0220*/  SHF.R.S32.HI R20, RZ, 0x1e, R18 ;  /* 0x0000001eff147819 */ /* 0x000fc40000011412 */
[----:B------:R-:W-:Y:S02]  /*0230*/  SHF.R.U32.HI R21, RZ, 0x6, R3 ;  /* 0x00000006ff157819 */ /* 0x000fe40000011603 */
[----:B------:R-:W-:Y:S01]  /*0240*/  LOP3.LUT R20, R20, 0xfffffffe, RZ, 0xc0, !PT ;  /* 0xfffffffe14147812 */ /* 0x000fe200078ec0ff */
[C---:B------:R-:W-:Y:S01]  /*0250*/  IMAD.SHL.U32 R19, R2.reuse, 0x2000000, RZ ;  /* 0x0200000002137824 */ /* 0x040fe200078e00ff */
[----:B------:R-:W-:Y:S02]  /*0260*/  LOP3.LUT R21, R21, 0x2, RZ, 0xc0, !PT ;  /* 0x0000000215157812 */ /* 0x000fe400078ec0ff */
[----:B------:R-:W-:Y:S01]  /*0270*/  IADD3 R23, P0, PT, RZ, -R20, RZ ;  /* 0x80000014ff177210 */ /* 0x000fe20007f1e0ff */
[----:B------:R-:W-:Y:S01]  /*0280*/  IMAD.SHL.U32 R22, R2, 0x1000000, RZ ;  /* 0x0100000002167824 */ /* 0x000fe200078e00ff */
[----:B------:R-:W-:Y:S02]  /*0290*/  SHF.R.S32.HI R24, RZ, 0x1f, R18 ;  /* 0x0000001fff187819 */ /* 0x000fe40000011412 */
[----:B------:R-:W-:-:S02]  /*02a0*/  LOP3.LUT R19, R19, 0x10000000, RZ, 0xc0, !PT ;  /* 0x1000000013137812 */ /* 0x000fc400078ec0ff */
[----:B------:R-:W-:Y:S02]  /*02b0*/  ISETP.NE.U32.AND P2, PT, R21, R23, PT ;  /* 0x000000171500720c */ /* 0x000fe40003f45070 */
[--C-:B------:R-:W-:Y:S02]  /*02c0*/  SHF.L.U64.HI R21, R2, 0x15, R3.reuse ;  /* 0x0000001502157819 */ /* 0x100fe40000010203 */
[----:B------:R-:W-:Y:S02]  /*02d0*/  SHF.R.S32.HI R18, RZ, 0x1f, R18 ;  /* 0x0000001fff127819 */ /* 0x000fe40000011412 */
[----:B------:R-:W-:Y:S02]  /*02e0*/  LOP3.LUT R24, R24, 0x6, RZ, 0xc0, !PT ;  /* 0x0000000618187812 */ /* 0x000fe400078ec0ff */
[----:B------:R-:W-:Y:S02]  /*02f0*/  LOP3.LUT R19, R19, 0x8000000, R22, 0xf8, !PT ;  /* 0x0800000013137812 */ /* 0x000fe400078ef816 */
[----:B------:R-:W-:-:S02]  /*0300*/  SHF.R.U64 R22, R2, 0x10, R3 ;  /* 0x0000001002167819 */ /* 0x000fc40000001203 */
[----:B----4-:R-:W-:Y:S01]  /*0310*/  LOP3.LUT R21, R7, 0x40, R21, 0xf8, !PT ;  /* 0x0000004007157812 */ /* 0x010fe200078ef815 */
[----:B------:R-:W-:Y:S01]  /*0320*/  IMAD.X R18, RZ, RZ, ~R18, P0 ;  /* 0x000000ffff127224 */ /* 0x000fe200000e0e12 */
[----:B------:R-:W-:Y:S01]  /*0330*/  LEA R20, P3, R17, R24, 0x1 ;  /* 0x0000001811147211 */ /* 0x000fe200078608ff */
[----:B------:R-:W-:Y:S01]  /*0340*/  IMAD.X R24, RZ, RZ, RZ, P1 ;  /* 0x000000ffff187224 */ /* 0x000fe200008e06ff */
[----:B------:R-:W-:Y:S01]  /*0350*/  LOP3.LUT R7, R19, R6, RZ, 0xfc, !PT ;  /* 0x0000000613077212 */ /* 0x000fe200078efcff */
[----:B------:R-:W-:Y:S01]  /*0360*/  IMAD.SHL.U32 R19, R16, 0x20, RZ ;  /* 0x0000002010137824 */ /* 0x000fe200078e00ff */
[----:B------:R-:W-:Y:S02]  /*0370*/  LOP3.LUT R22, R22, 0x2, RZ, 0xc0, !PT ;  /* 0x0000000216167812 */ /* 0x000fe400078ec0ff */
[----:B------:R-:W-:Y:S01]  /*0380*/  LOP3.LUT R6, R21, 0x1, R16, 0xf8, !PT ;  /* 0x0000000115067812 */ /* 0x000fe200078ef810 */
[----:B------:R-:W-:Y:S01]  /*0390*/  IMAD.SHL.U32 R16, R16, 0x4000000, RZ ;  /* 0x0400000010107824 */ /* 0x000fe200078e00ff */
[----:B------:R-:W-:-:S02]  /*03a0*/  ISETP.NE.AND.EX P2, PT, RZ, R18, PT, P2 ;  /* 0x00000012ff00720c */ /* 0x000fc40003f45320 */
[----:B------:R-:W-:Y:S02]  /*03b0*/  ISETP.NE.U32.AND P1, PT, R22, R23, PT ;  /* 0x000000171600720c */ /* 0x000fe40003f25070 */
[----:B------:R-:W-:Y:S02]  /*03c0*/  LEA.HI.X R17, R17, RZ, R24, 0x1, P3 ;  /* 0x000000ff11117211 */ /* 0x000fe400018f0c18 */
[----:B------:R-:W-:Y:S02]  /*03d0*/  ISETP.GT.U32.AND P0, PT, R20, 0x7, PT ;  /* 0x000000071400780c */ /* 0x000fe40003f04070 */
[----:B------:R-:W-:Y:S01]  /*03e0*/  LOP3.LUT R6, R6, 0x20, R19, 0xf8, !PT ;  /* 0x0000002006067812 */ /* 0x000fe200078ef813 */
[----:B------:R-:W-:Y:S01]  /*03f0*/  IMAD.SHL.U32 R19, R0, 0x80, RZ ;  /* 0x0000008000137824 */ /* 0x000fe200078e00ff */
[----:B------:R-:W-:Y:S02]  /*0400*/  LOP3.LUT R7, R7, 0x4000000, R16, 0xf8, !PT ;  /* 0x0400000007077812 */ /* 0x000fe400078ef810 */
[----:B------:R-:W-:-:S02]  /*0410*/  SEL R16, RZ, 0x40000000, !P2 ;  /* 0x40000000ff107807 */ /* 0x000fc40005000000 */
[----:B------:R-:W-:Y:S02]  /*0420*/  SEL R0, RZ, 0x80000000, !P2 ;  /* 0x80000000ff007807 */ /* 0x000fe40005000000 */
[----:B------:R-:W-:Y:S02]  /*0430*/  ISETP.NE.AND.EX P1, PT, RZ, R18, PT, P1 ;  /* 0x00000012ff00720c */ /* 0x000fe40003f25310 */
[----:B------:R-:W-:Y:S02]  /*0440*/  ISETP.GT.U32.AND.EX P0, PT, R17, RZ, PT, P0 ;  /* 0x000000ff1100720c */ /* 0x000fe40003f04100 */
[----:B------:R-:W-:Y:S02]  /*0450*/  LOP3.LUT R17, R6, 0x80, R19, 0xf8, !PT ;  /* 0x0000008006117812 */ /* 0x000fe400078ef813 */
[----:B------:R-:W-:Y:S02]  /*0460*/  LOP3.LUT R7, R0, R7, R16, 0xfe, !PT ;  /* 0x0000000700077212 */ /* 0x000fe400078efe10 */
[----:B------:R-:W-:-:S02]  /*0470*/  SEL R0, RZ, 0x2, !P1 ;  /* 0x00000002ff007807 */ /* 0x000fc40004800000 */
[----:B------:R-:W-:Y:S02]  /*0480*/  SEL R6, RZ, 0x800000, !P0 ;  /* 0x00800000ff067807 */ /* 0x000fe40004000000 */
[----:B------:R-:W-:Y:S02]  /*0490*/  LOP3.LUT R3, R3, R17, R0, 0xfe, !PT ;  /* 0x0000001103037212 */ /* 0x000fe400078efe00 */
[----:B------:R-:W-:Y:S02]  /*04a0*/  LOP3.LUT R2, R2, R7, R6, 0xfe, !PT ;  /* 0x0000000702027212 */ /* 0x000fe400078efe06 */
[----:B---3--:R-:W-:Y:S02]  /*04b0*/  LOP3.LUT R6, R10, R8, RZ, 0xfc, !PT ;  /* 0x000000080a067212 */ /* 0x008fe400078efcff */
[----:B------:R-:W-:Y:S02]  /*04c0*/  LOP3.LUT R7, R11, R9, RZ, 0xfc, !PT ;  /* 0x000000090b077212 */ /* 0x000fe400078efcff */
[----:B-----5:R-:W-:-:S02]  /*04d0*/  LOP3.LUT R8, R14, R12, RZ, 0xfc, !PT ;  /* 0x0000000c0e087212 */ /* 0x020fc400078efcff */
[----:B------:R-:W-:Y:S02]  /*04e0*/  LOP3.LUT R9, R15, R13, RZ, 0xfc, !PT ;  /* 0x0000000d0f097212 */ /* 0x000fe400078efcff */
[----:B------:R-:W-:Y:S02]  /*04f0*/  LOP3.LUT R3, R3, 0x1c, RZ, 0xfc, !PT ;  /* 0x0000001c03037812 */ /* 0x000fe400078efcff */
[----:B------:R-:W-:Y:S01]  /*0500*/  LOP3.LUT R2, R2, 0x23700000, RZ, 0xfc, !PT ;  /* 0x2370000002027812 */ /* 0x000fe200078efcff */
[----:B------:R-:W-:Y:S04]  /*0510*/  STG.E.64 desc[UR4][R4.64+0x8], R6 ;  /* 0x0000080604007986 */ /* 0x000fe8000c101b04 */
[----:B------:R-:W-:Y:S04]  /*0520*/  STG.E.64 desc[UR4][R4.64+0x10], R8 ;  /* 0x0000100804007986 */ /* 0x000fe8000c101b04 */
[----:B------:R-:W-:Y:S01]  /*0530*/  STG.E.64 desc[UR4][R4.64], R2 ;  /* 0x0000000204007986 */ /* 0x000fe2000c101b04 */
[----:B------:R-:W-:Y:S05]  /*0540*/  EXIT ;  /* 0x000000000000794d */ /* 0x000fea0003800000 */
.L_x_37:
        /* <DEDUP_REMOVED lines=11> */
.L_x_91:


//--------------------- .text._Z19passo_tlf_12_parte1P10ulonglong3S0_y --------------------------
	.section	.text._Z19passo_tlf_12_parte1P10ulonglong3S0_y,"ax",@progbits
	.align	128
        .global         _Z19passo_tlf_12_parte1P10ulonglong3S0_y
        .type           _Z19passo_tlf_12_parte1P10ulonglong3S0_y,@function
        .size           _Z19passo_tlf_12_parte1P10ulonglong3S0_y,(.L_x_92 - _Z19passo_tlf_12_parte1P10ulonglong3S0_y)
        .other          _Z19passo_tlf_12_parte1P10ulonglong3S0_y,@"STO_CUDA_ENTRY STV_DEFAULT"
_Z19passo_tlf_12_parte1P10ulonglong3S0_y:
.text._Z19passo_tlf_12_parte1P10ulonglong3S0_y:
        /* <DEDUP_REMOVED lines=23> */
[----:B---3--:R-:W-:Y:S01]  /*0170*/  IMAD.SHL.U32 R0, R12, 0x200, RZ ;  /* 0x000002000c007824 */ /* 0x008fe200078e00ff */
[----:B------:R-:W-:-:S04]  /*0180*/  SHF.R.U32.HI R17, RZ, 0x11, R13 ;  /* 0x00000011ff117819 */ /* 0x000fc8000001160d */
[----:B------:R-:W-:-:S04]  /*0190*/  LOP3.LUT R0, R0, 0x4000, RZ, 0xc0, !PT ;  /* 0x0000400000007812 */ /* 0x000fc800078ec0ff */
[----:B------:R-:W-:Y:S02]  /*01a0*/  LOP3.LUT R0, R0, 0x2000, R17, 0xf8, !PT ;  /* 0x0000200000007812 */ /* 0x000fe400078ef811 */
[C---:B------:R-:W-:Y:S01]  /*01b0*/  SHF.R.U64 R17, R12.reuse, 0x5, R13 ;  /* 0x000000050c117819 */ /* 0x040fe2000000120d */
[----:B------:R-:W-:-:S03]  /*01c0*/  IMAD.SHL.U32 R21, R12, 0x4, RZ ;  /* 0x000000040c157824 */ /* 0x000fc600078e00ff */
[----:B------:R-:W-:Y:S02]  /*01d0*/  LOP3.LUT R0, R0, 0x1000, R17, 0xf8, !PT ;  /* 0x0000100000007812 */ /* 0x000fe400078ef811 */
[C-C-:B------:R-:W-:Y:S01]  /*01e0*/  SHF.L.U64.HI R17, R12.reuse, 0x16, R13.reuse ;  /* 0x000000160c117819 */ /* 0x140fe2000001020d */
[C---:B------:R-:W-:Y:S01]  /*01f0*/  IMAD.SHL.U32 R16, R12.reuse, 0x40000, RZ ;  /* 0x000400000c107824 */ /* 0x040fe200078e00ff */
[----:B------:R-:W-:Y:S02]  /*0200*/  SHF.R.U64 R22, R12, 0x10, R13 ;  /* 0x000000100c167819 */ /* 0x000fe4000000120d */
[----:B0-----:R-:W-:Y:S02]  /*0210*/  SHF.R.S32.HI R18, RZ, 0x1e, R17 ;  /* 0x0000001eff127819 */ /* 0x001fe40000011411 */
[----:B------:R-:W-:Y:S02]  /*0220*/  LOP3.LUT R0, R0, 0x800, R21, 0xf8, !PT ;  /* 0x0000080000007812 */ /* 0x000fe400078ef815 */
[----:B------:R-:W-:-:S02]  /*0230*/  LOP3.LUT R22, R22, 0x2, RZ, 0xc0, !PT ;  /* 0x0000000216167812 */ /* 0x000fc400078ec0ff */
[----:B------:R-:W-:Y:S02]  /*0240*/  LOP3.LUT R21, R18, 0xfffffffe, RZ, 0xc0, !PT ;  /* 0xfffffffe12157812 */ /* 0x000fe400078ec0ff */
[C---:B------:R-:W-:Y:S02]  /*0250*/  SHF.R.U64 R19, R12.reuse, 0x7, R13 ;  /* 0x000000070c137819 */ /* 0x040fe4000000120d */
[----:B------:R-:W-:Y:S01]  /*0260*/  SHF.R.S32.HI R20, RZ, 0x1f, R16 ;  /* 0x0000001fff147819 */ /* 0x000fe20000011410 */
[----:B------:R-:W-:Y:S01]  /*0270*/  IMAD.SHL.U32 R18, R12, 0x2000, RZ ;  /* 0x000020000c127824 */ /* 0x000fe200078e00ff */
[----:B------:R-:W-:Y:S02]  /*0280*/  IADD3 R21, P1, PT, R21, R22, RZ ;  /* 0x0000001615157210 */ /* 0x000fe40007f3e0ff */
[----:B------:R-:W-:Y:S02]  /*0290*/  LOP3.LUT R0, R0, 0x400, R19, 0xf8, !PT ;  /* 0x0000040000007812 */ /* 0x000fe400078ef813 */
[----:B------:R-:W-:-:S02]  /*02a0*/  LOP3.LUT R20, R20, 0xfffffffa, RZ, 0xc0, !PT ;  /* 0xfffffffa14147812 */ /* 0x000fc400078ec0ff */
[----:B------:R-:W-:Y:S02]  /*02b0*/  SHF.R.U64 R19, R12, 0x9, R13 ;  /* 0x000000090c137819 */ /* 0x000fe4000000120d */
[----:B------:R-:W-:Y:S02]  /*02c0*/  ISETP.NE.U32.AND P2, PT, R21, R20, PT ;  /* 0x000000141500720c */ /* 0x000fe40003f45070 */
[----:B------:R-:W-:Y:S02]  /*02d0*/  SHF.R.S32.HI R22, RZ, 0x1e, R18 ;  /* 0x0000001eff167819 */ /* 0x000fe40000011412 */
[----:B------:R-:W-:Y:S02]  /*02e0*/  LOP3.LUT R0, R0, 0x100, R19, 0xf8, !PT ;  /* 0x0000010000007812 */ /* 0x000fe400078ef813 */
[C-C-:B------:R-:W-:Y:S02]  /*02f0*/  SHF.R.U64 R21, R12.reuse, 0x2, R13.reuse ;  /* 0x000000020c157819 */ /* 0x140fe4000000120d */
[----:B------:R-:W-:-:S02]  /*0300*/  SHF.R.U64 R19, R12, 0x8, R13 ;  /* 0x000000080c137819 */ /* 0x000fc4000000120d */
[----:B------:R-:W-:Y:S02]  /*0310*/  LOP3.LUT R22, R22, 0xfffffffe, RZ, 0xc0, !PT ;  /* 0xfffffffe16167812 */ /* 0x000fe400078ec0ff */
[----:B------:R-:W-:Y:S02]  /*0320*/  SHF.R.U64 R20, R12, 0x3, R13 ;  /* 0x000000030c147819 */ /* 0x000fe4000000120d */
[----:B------:R-:W-:Y:S01]  /*0330*/  LOP3.LUT R23, R0, 0x2, R21, 0xf8, !PT ;  /* 0x0000000200177812 */ /* 0x000fe200078ef815 */
[----:B------:R-:W-:Y:S01]  /*0340*/  IMAD.SHL.U32 R25, R12, 0x100, RZ ;  /* 0x000001000c197824 */ /* 0x000fe200078e00ff */
[----:B------:R-:W-:Y:S02]  /*0350*/  LOP3.LUT R0, R19, 0x2, RZ, 0xc0, !PT ;  /* 0x0000000213007812 */ /* 0x000fe400078ec0ff */
[----:B------:R-:W-:Y:S02]  /*0360*/  IADD3 R27, P3, PT, RZ, -R22, RZ ;  /* 0x80000016ff1b7210 */ /* 0x000fe40007f7e0ff */
[----:B------:R-:W-:Y:S01]  /*0370*/  LOP3.LUT R22, R23, 0x40, R20, 0xf8, !PT ;  /* 0x0000004017167812 */ /* 0x000fe200078ef814 */
[----:B--2---:R-:W-:Y:S01]  /*0380*/  IMAD.SHL.U32 R23, R8, 0x40000, RZ ;  /* 0x0004000008177824 */ /* 0x004fe200078e00ff */
[----:B------:R-:W-:Y:S01]  /*0390*/  ISETP.NE.U32.AND P0, PT, R0, R27, PT ;  /* 0x0000001b0000720c */ /* 0x000fe20003f05070 */
[----:B------:R-:W-:Y:S01]  /*03a0*/  IMAD.SHL.U32 R0, R12, 0x20000, RZ ;  /* 0x000200000c007824 */ /* 0x000fe200078e00ff */
[----:B------:R-:W-:-:S02]  /*03b0*/  SHF.R.U32.HI R26, RZ, 0x17, R13 ;  /* 0x00000017ff1a7819 */ /* 0x000fc4000001160d */
[----:B------:R-:W-:Y:S02]  /*03c0*/  LOP3.LUT R22, R22, 0x8000, R25, 0xf8, !PT ;  /* 0x0000800016167812 */ /* 0x000fe400078ef819 */
[--C-:B------:R-:W-:Y:S02]  /*03d0*/  SHF.R.U64 R24, R12, 0xb, R13.reuse ;  /* 0x0000000b0c187819 */ /* 0x100fe4000000120d */
[----:B------:R-:W-:Y:S02]  /*03e0*/  LOP3.LUT R26, R26, R21, RZ, 0xfc, !PT ;  /* 0x000000151a1a7212 */ /* 0x000fe400078efcff */
[----:B------:R-:W-:Y:S02]  /*03f0*/  SHF.R.U32.HI R25, RZ, 0x16, R13 ;  /* 0x00000016ff197819 */ /* 0x000fe4000001160d */
[----:B------:R-:W-:Y:S02]  /*0400*/  LOP3.LUT R21, R22, 0x80000, R23, 0xf8, !PT ;  /* 0x0008000016157812 */ /* 0x000fe400078ef817 */
[----:B------:R-:W-:-:S02]  /*0410*/  SHF.R.S32.HI R22, RZ, 0x1e, R0 ;  /* 0x0000001eff167819 */ /* 0x000fc40000011400 */
[----:B------:R-:W-:Y:S01]  /*0420*/  LOP3.LUT R23, R24, 0x2, RZ, 0xc0, !PT ;  /* 0x0000000218177812 */ /* 0x000fe200078ec0ff */
[----:B------:R-:W-:Y:S01]  /*0430*/  IMAD.SHL.U32 R26, R26, 0x8, RZ ;  /* 0x000000081a1a7824 */ /* 0x000fe200078e00ff */
[----:B------:R-:W-:Y:S02]  /*0440*/  LOP3.LUT R24, R20, R25, RZ, 0xfc, !PT ;  /* 0x0000001914187212 */ /* 0x000fe400078efcff */
[----:B------:R-:W-:Y:S02]  /*0450*/  LOP3.LUT R22, R22, 0xfffffffe, RZ, 0xc0, !PT ;  /* 0xfffffffe16167812 */ /* 0x000fe400078ec0ff */
[----:B-----5:R-:W-:Y:S01]  /*0460*/  LOP3.LUT R21, R21, R10, RZ, 0xfc, !PT ;  /* 0x0000000a15157212 */ /* 0x020fe200078efcff */
[----:B------:R-:W-:Y:S01]  /*0470*/  IMAD.SHL.U32 R10, R12, 0x8000, RZ ;  /* 0x000080000c0a7824 */ /* 0x000fe200078e00ff */
[----:B------:R-:W-:Y:S01]  /*0480*/  IADD3 R20, P4, PT, R22, R23, RZ ;  /* 0x0000001716147210 */ /* 0x000fe20007f9e0ff */
[----:B------:R-:W-:Y:S01]  /*0490*/  IMAD.SHL.U32 R24, R24, 0x10, RZ ;  /* 0x0000001018187824 */ /* 0x000fe200078e00ff */
[----:B------:R-:W-:-:S02]  /*04a0*/  LOP3.LUT R21, R21, 0x8, R26, 0xf8, !PT ;  /* 0x0000000815157812 */ /* 0x000fc400078ef81a */
[C-C-:B------:R-:W-:Y:S02]  /*04b0*/  SHF.R.U64 R25, R12.reuse, 0x11, R13.reuse ;  /* 0x000000110c197819 */ /* 0x140fe4000000120d */
[--C-:B------:R-:W-:Y:S02]  /*04c0*/  SHF.R.U64 R22, R12, 0xd, R13.reuse ;  /* 0x0000000d0c167819 */ /* 0x100fe4000000120d */
[----:B------:R-:W-:Y:S02]  /*04d0*/  SHF.R.S32.HI R23, RZ, 0x1e, R10 ;  /* 0x0000001eff177819 */ /* 0x000fe4000001140a */
[----:B------:R-:W-:Y:S02]  /*04e0*/  LOP3.LUT R21, R21, 0x10, R24, 0xf8, !PT ;  /* 0x0000001015157812 */ /* 0x000fe400078ef818 */
[----:B------:R-:W-:Y:S02]  /*04f0*/  LOP3.LUT R22, R22, R25, RZ, 0xfc, !PT ;  /* 0x0000001916167212 */ /* 0x000fe400078efcff */
[----:B------:R-:W-:-:S02]  /*0500*/  SHF.R.U32.HI R24, RZ, 0x1b, R13 ;  /* 0x0000001bff187819 */ /* 0x000fc4000001160d */
[----:B------:R-:W-:Y:S02]  /*0510*/  LOP3.LUT R23, R23, 0xfffffffe, RZ, 0xc0, !PT ;  /* 0xfffffffe17177812 */ /* 0x000fe400078ec0ff */
[----:B------:R-:W-:Y:S01]  /*0520*/  SHF.R.S32.HI R18, RZ, 0x1f, R18 ;  /* 0x0000001fff127819 */ /* 0x000fe20000011412 */
[----:B------:R-:W-:Y:S01]  /*0530*/  IMAD.SHL.U32 R22, R22, 0x80, RZ ;  /* 0x0000008016167824 */ /* 0x000fe200078e00ff */
[----:B------:R-:W-:Y:S02]  /*0540*/  LOP3.LUT R19, R19, R24, RZ, 0xfc, !PT ;  /* 0x0000001813137212 */ /* 0x000fe400078efcff */
[----:B------:R-:W-:Y:S02]  /*0550*/  SHF.R.S32.HI R16, RZ, 0x1f, R16 ;  /* 0x0000001fff107819 */ /* 0x000fe40000011410 */
[----:B------:R-:W-:Y:S01]  /*0560*/  LEA.HI.X.SX32 R17, R17, RZ, 0x1, P1 ;  /* 0x000000ff11117211 */ /* 0x000fe200008f0eff */
[----:B------:R-:W-:Y:S01]  /*0570*/  IMAD.X R18, RZ, RZ, ~R18, P3 ;  /* 0x000000ffff127224 */ /* 0x000fe200018e0e12 */
[----:B------:R-:W-:-:S02]  /*0580*/  IADD3 R23, P5, PT, RZ, -R23, RZ ;  /* 0x80000017ff177210 */ /* 0x000fc40007fbe0ff */
[----:B------:R-:W-:Y:S02]  /*0590*/  SHF.R.S32.HI R10, RZ, 0x1f, R10 ;  /* 0x0000001fff0a7819 */ /* 0x000fe4000001140a */
[----:B------:R-:W-:Y:S01]  /*05a0*/  ISETP.NE.AND.EX P2, PT, R17, R16, PT, P2 ;  /* 0x000000101100720c */ /* 0x000fe20003f45320 */
[----:B------:R-:W-:Y:S01]  /*05b0*/  IMAD.U32 R16, R19, 0x10000, RZ ;  /* 0x0001000013107824 */ /* 0x000fe200078e00ff */
[----:B------:R-:W-:Y:S01]  /*05c0*/  LOP3.LUT R17, R21, 0x80, R22, 0xf8, !PT ;  /* 0x0000008015117812 */ /* 0x000fe200078ef816 */
[----:B------:R-:W-:Y:S01]  /*05d0*/  IMAD.X R19, RZ, RZ, ~R10, P5 ;  /* 0x000000ffff137224 */ /* 0x000fe200028e0e0a */
[----:B------:R-:W-:Y:S02]  /*05e0*/  ISETP.NE.U32.AND P1, PT, R20, R23, PT ;  /* 0x000000171400720c */ /* 0x000fe40003f25070 */
[----:B------:R-:W-:Y:S02]  /*05f0*/  ISETP.NE.AND.EX P0, PT, RZ, R18, PT, P0 ;  /* 0x00000012ff00720c */ /* 0x000fe40003f05300 */
[----:B------:R-:W-:-:S02]  /*0600*/  LEA.HI.X.SX32 R0, R0, RZ, 0x1, P4 ;  /* 0x000000ff00007211 */ /* 0x000fc400020f0eff */
[----:B------:R-:W-:Y:S02]  /*0610*/  LOP3.LUT R17, R17, 0x10000, R16, 0xf8, !PT ;  /* 0x0001000011117812 */ /* 0x000fe400078ef810 */
[----:B------:R-:W-:Y:S02]  /*0620*/  SEL R16, RZ, 0x20, !P2 ;  /* 0x00000020ff107807 */ /* 0x000fe40005000000 */
[----:B------:R-:W-:Y:S02]  /*0630*/  SEL R10, RZ, 0x20000, !P0 ;  /* 0x00020000ff0a7807 */ /* 0x000fe40004000000 */
[----:B------:R-:W-:Y:S02]  /*0640*/  ISETP.NE.AND.EX P1, PT, R0, R19, PT, P1 ;  /* 0x000000130000720c */ /* 0x000fe40003f25310 */
        /* <DEDUP_REMOVED lines=13> */
.L_x_38:
        /* <DEDUP_REMOVED lines=14> */
.L_x_92:


//--------------------- .text._Z20passo_bool_12_parte3P10ulonglong3S0_y --------------------------
	.section	.text._Z20passo_bool_12_parte3P10ulonglong3S0_y,"ax",@progbits
	.align	128
        .global         _Z20passo_bool_12_parte3P10ulonglong3S0_y
        .type           _Z20passo_bool_12_parte3P10ulonglong3S0_y,@function
        .size           _Z20passo_bool_12_parte3P10ulonglong3S0_y,(.L_x_93 - _Z20passo_bool_12_parte3P10ulonglong3S0_y)
        .other          _Z20passo_bool_12_parte3P10ulonglong3S0_y,@"STO_CUDA_ENTRY STV_DEFAULT"
_Z20passo_bool_12_parte3P10ulonglong3S0_y:
.text._Z20passo_bool_12_parte3P10ulonglong3S0_y:
        /* <DEDUP_REMOVED lines=22> */
[----:B--2---:R-:W-:Y:S01]  /*0160*/  SHF.R.U32.HI R0, RZ, 0x1, R3 ;  /* 0x00000001ff007819 */ /* 0x004fe20000011603 */
[----:B------:R-:W-:-:S03]  /*0170*/  IMAD.SHL.U32 R19, R2, 0x8000, RZ ;  /* 0x0000800002137824 */ /* 0x000fc600078e00ff */
[----:B------:R-:W-:-:S04]  /*0180*/  LOP3.LUT R0, R0, 0x400000, RZ, 0xc0, !PT ;  /* 0x0040000000007812 */ /* 0x000fc800078ec0ff */
[----:B------:R-:W-:Y:S01]  /*0190*/  LOP3.LUT R0, R0, 0x40000, R19, 0xf8, !PT ;  /* 0x0004000000007812 */ /* 0x000fe200078ef813 */
[----:B------:R-:W-:-:S05]  /*01a0*/  IMAD.SHL.U32 R19, R2, 0x4000, RZ ;  /* 0x0000400002137824 */ /* 0x000fca00078e00ff */
[----:B------:R-:W-:Y:S01]  /*01b0*/  LOP3.LUT R0, R0, 0x20000, R19, 0xf8, !PT ;  /* 0x0002000000007812 */ /* 0x000fe200078ef813 */
[----:B------:R-:W-:Y:S02]  /*01c0*/  IMAD.SHL.U32 R19, R2, 0x400, RZ ;  /* 0x0000040002137824 */ /* 0x000fe400078e00ff */
[----:B----4-:R-:W-:-:S03]  /*01d0*/  IMAD.SHL.U32 R18, R8, 0x100000, RZ ;  /* 0x0010000008127824 */ /* 0x010fc600078e00ff */
[----:B------:R-:W-:Y:S01]  /*01e0*/  LOP3.LUT R0, R0, 0x2000, R19, 0xf8, !PT ;  /* 0x0000200000007812 */ /* 0x000fe200078ef813 */
[----:B0-----:R-:W-:-:S03]  /*01f0*/  IMAD.SHL.U32 R16, R8, 0x1000000, RZ ;  /* 0x0100000008107824 */ /* 0x001fc600078e00ff */
[----:B------:R-:W-:Y:S01]  /*0200*/  LOP3.LUT R17, R0, 0x18000000, R18, 0xf8, !PT ;  /* 0x1800000000117812 */ /* 0x000fe200078ef812 */
[----:B------:R-:W-:-:S03]  /*0210*/  IMAD.SHL.U32 R0, R8, 0x8000, RZ ;  /* 0x0000800008007824 */ /* 0x000fc600078e00ff */
[----:B------:R-:W-:-:S04]  /*0220*/  LOP3.LUT R17, R17, 0x1000000, R16, 0xf8, !PT ;  /* 0x0100000011117812 */ /* 0x000fc800078ef810 */
[----:B------:R-:W-:Y:S01]  /*0230*/  LOP3.LUT R17, R17, 0x8000, R0, 0xf8, !PT ;  /* 0x0000800011117812 */ /* 0x000fe200078ef800 */
[----:B------:R-:W-:Y:S01]  /*0240*/  IMAD.SHL.U32 R0, R8, 0x2000, RZ ;  /* 0x0000200008007824 */ /* 0x000fe200078e00ff */
[--C-:B------:R-:W-:Y:S02]  /*0250*/  SHF.L.U64.HI R20, R2, 0x6, R3.reuse ;  /* 0x0000000602147819 */ /* 0x100fe40000010203 */
[--C-:B------:R-:W-:Y:S02]  /*0260*/  SHF.R.U32.HI R16, RZ, 0x1d, R3.reuse ;  /* 0x0000001dff107819 */ /* 0x100fe40000011603 */
[----:B------:R-:W-:Y:S02]  /*0270*/  LOP3.LUT R17, R17, 0x10000, R0, 0xf8, !PT ;  /* 0x0001000011117812 */ /* 0x000fe400078ef800 */
[--C-:B------:R-:W-:Y:S02]  /*0280*/  SHF.R.U32.HI R0, RZ, 0xc, R3.reuse ;  /* 0x0000000cff007819 */ /* 0x100fe40000011603 */
[----:B------:R-:W-:-:S02]  /*0290*/  SHF.R.U32.HI R23, RZ, 0x19, R3 ;  /* 0x00000019ff177819 */ /* 0x000fc40000011603 */
[----:B------:R-:W-:Y:S02]  /*02a0*/  LOP3.LUT R17, R17, 0x100000, R20, 0xf4, !PT ;  /* 0x0010000011117812 */ /* 0x000fe400078ef414 */
[----:B------:R-:W-:Y:S02]  /*02b0*/  LOP3.LUT R23, R16, R0, R23, 0xe0, !PT ;  /* 0x0000000010177212 */ /* 0x000fe400078ee017 */
[----:B------:R-:W-:Y:S02]  /*02c0*/  LOP3.LUT R17, R17, 0x4000000, R18, 0xf8, !PT ;  /* 0x0400000011117812 */ /* 0x000fe400078ef812 */
[--C-:B------:R-:W-:Y:S01]  /*02d0*/  SHF.R.U32.HI R18, RZ, 0x13, R3.reuse ;  /* 0x00000013ff127819 */ /* 0x100fe20000011603 */
[----:B------:R-:W-:Y:S01]  /*02e0*/  IMAD.SHL.U32 R23, R23, 0x4000, RZ ;  /* 0x0000400017177824 */ /* 0x000fe200078e00ff */
[--C-:B------:R-:W-:Y:S02]  /*02f0*/  SHF.R.U64 R19, R2, 0xf, R3.reuse ;  /* 0x0000000f02137819 */ /* 0x100fe40000001203 */
[----:B------:R-:W-:-:S02]  /*0300*/  SHF.R.U32.HI R0, RZ, 0x8, R3 ;  /* 0x00000008ff007819 */ /* 0x000fc40000011603 */
[----:B-----5:R-:W-:Y:S02]  /*0310*/  LOP3.LUT R20, R17, R15, RZ, 0xfc, !PT ;  /* 0x0000000f11147212 */ /* 0x020fe400078efcff */
[--C-:B------:R-:W-:Y:S02]  /*0320*/  SHF.R.U32.HI R22, RZ, 0x9, R3.reuse ;  /* 0x00000009ff167819 */ /* 0x100fe40000011603 */
[--C-:B------:R-:W-:Y:S02]  /*0330*/  SHF.R.U32.HI R21, RZ, 0xa, R3.reuse ;  /* 0x0000000aff157819 */ /* 0x100fe40000011603 */
[--C-:B------:R-:W-:Y:S02]  /*0340*/  SHF.R.U32.HI R24, RZ, 0x18, R3.reuse ;  /* 0x00000018ff187819 */ /* 0x100fe40000011603 */
[--C-:B------:R-:W-:Y:S02]  /*0350*/  SHF.R.U32.HI R25, RZ, 0xf, R3.reuse ;  /* 0x0000000fff197819 */ /* 0x100fe40000011603 */
[----:B------:R-:W-:-:S02]  /*0360*/  SHF.R.U32.HI R16, RZ, 0x1a, R3 ;  /* 0x0000001aff107819 */ /* 0x000fc40000011603 */
[----:B------:R-:W-:Y:S02]  /*0370*/  LOP3.LUT R17, R18, R0, R19, 0xfe, !PT ;  /* 0x0000000012117212 */ /* 0x000fe400078efe13 */
[----:B------:R-:W-:Y:S02]  /*0380*/  SHF.R.U32.HI R0, RZ, 0x17, R3 ;  /* 0x00000017ff007819 */ /* 0x000fe40000011603 */
[----:B------:R-:W-:Y:S02]  /*0390*/  LOP3.LUT R20, R20, 0x4000, R23, 0xf8, !PT ;  /* 0x0000400014147812 */ /* 0x000fe400078ef817 */
[----:B------:R-:W-:Y:S02]  /*03a0*/  LOP3.LUT R15, R22, R21, RZ, 0xfc, !PT ;  /* 0x00000015160f7212 */ /* 0x000fe400078efcff */
[--C-:B------:R-:W-:Y:S02]  /*03b0*/  SHF.R.U32.HI R23, RZ, 0x10, R3.reuse ;  /* 0x00000010ff177819 */ /* 0x100fe40000011603 */
[----:B------:R-:W-:-:S02]  /*03c0*/  SHF.R.U32.HI R19, RZ, 0x14, R3 ;  /* 0x00000014ff137819 */ /* 0x000fc40000011603 */
[----:B------:R-:W-:Y:S02]  /*03d0*/  LOP3.LUT R18, R16, R24, R25, 0xf8, !PT ;  /* 0x0000001810127212 */ /* 0x000fe400078ef819 */
[--C-:B------:R-:W-:Y:S02]  /*03e0*/  SHF.R.U32.HI R22, RZ, 0x6, R3.reuse ;  /* 0x00000006ff167819 */ /* 0x100fe40000011603 */
[----:B------:R-:W-:Y:S02]  /*03f0*/  LOP3.LUT R0, R0, 0x1, RZ, 0xc, !PT ;  /* 0x0000000100007812 */ /* 0x000fe400078e0cff */
[----:B------:R-:W-:Y:S01]  /*0400*/  SHF.R.U32.HI R25, RZ, 0x2, R3 ;  /* 0x00000002ff197819 */ /* 0x000fe20000011603 */
[----:B------:R-:W-:Y:S01]  /*0410*/  IMAD.SHL.U32 R21, R15, 0x200000, RZ ;  /* 0x002000000f157824 */ /* 0x000fe200078e00ff */
[----:B------:R-:W-:Y:S02]  /*0420*/  LOP3.LUT R19, R16, R19, R23, 0x4, !PT ;  /* 0x0000001310137212 */ /* 0x000fe400078e0417 */
[----:B------:R-:W-:-:S02]  /*0430*/  LOP3.LUT R16, R23, R22, R18, 0x4, !PT ;  /* 0x0000001617107212 */ /* 0x000fc400078e0412 */
[----:B------:R-:W-:Y:S02]  /*0440*/  LOP3.LUT R23, R0, R25, RZ, 0xc0, !PT ;  /* 0x0000001900177212 */ /* 0x000fe400078ec0ff */
[----:B------:R-:W-:Y:S02]  /*0450*/  LOP3.LUT R18, R20, 0x200000, R21, 0xf4, !PT ;  /* 0x0020000014127812 */ /* 0x000fe400078ef415 */
[--C-:B------:R-:W-:Y:S01]  /*0460*/  SHF.R.U32.HI R20, RZ, 0x12, R3.reuse ;  /* 0x00000012ff147819 */ /* 0x100fe20000011603 */
[----:B------:R-:W-:Y:S01]  /*0470*/  IMAD.SHL.U32 R23, R23, 0x200, RZ ;  /* 0x0000020017177824 */ /* 0x000fe200078e00ff */
[--C-:B------:R-:W-:Y:S01]  /*0480*/  SHF.R.U32.HI R22, RZ, 0xb, R3.reuse ;  /* 0x0000000bff167819 */ /* 0x100fe20000011603 */
[----:B------:R-:W-:Y:S01]  /*0490*/  IMAD.SHL.U32 R21, R19, 0x2000000, RZ ;  /* 0x0200000013157824 */ /* 0x000fe200078e00ff */
[----:B------:R-:W-:Y:S02]  /*04a0*/  SHF.L.U64.HI R24, R2, 0x9, R3 ;  /* 0x0000000902187819 */ /* 0x000fe40000010203 */
[----:B------:R-:W-:-:S02]  /*04b0*/  LOP3.LUT R17, R17, 0x1, R20, 0xc8, !PT ;  /* 0x0000000111117812 */ /* 0x000fc400078ec814 */
[----:B------:R-:W-:Y:S02]  /*04c0*/  LOP3.LUT R19, R15, R22, RZ, 0xfc, !PT ;  /* 0x000000160f137212 */ /* 0x000fe400078efcff */
[----:B------:R-:W-:Y:S01]  /*04d0*/  LOP3.LUT R15, R23, 0x100, R24, 0xf8, !PT ;  /* 0x00000100170f7812 */ /* 0x000fe200078ef818 */
[----:B------:R-:W-:Y:S01]  /*04e0*/  IMAD.SHL.U32 R23, R16, 0x1000, RZ ;  /* 0x0000100010177824 */ /* 0x000fe200078e00ff */
[----:B------:R-:W-:Y:S02]  /*04f0*/  SHF.R.U64 R20, R2, 0x13, R3 ;  /* 0x0000001302147819 */ /* 0x000fe40000001203 */
[----:B------:R-:W-:Y:S02]  /*0500*/  LOP3.LUT R18, R18, 0x2000000, R21, 0xf8, !PT ;  /* 0x0200000012127812 */ /* 0x000fe400078ef815 */
[----:B------:R-:W-:Y:S02]  /*0510*/  SHF.R.U64 R21, R8, 0x5, R9 ;  /* 0x0000000508157819 */ /* 0x000fe40000001209 */
[----:B------:R-:W-:-:S02]  /*0520*/  LOP3.LUT R16, R20, 0x1, RZ, 0xc, !PT ;  /* 0x0000000114107812 */ /* 0x000fc400078e0cff */
[----:B------:R-:W-:Y:S01]  /*0530*/  LOP3.LUT R18, R18, 0x1000, R23, 0xf8, !PT ;  /* 0x0000100012127812 */ /* 0x000fe200078ef817 */
[----:B------:R-:W-:Y:S01]  /*0540*/  IMAD.SHL.U32 R23, R19, 0x80000, RZ ;  /* 0x0008000013177824 */ /* 0x000fe200078e00ff */
[----:B------:R-:W-:Y:S02]  /*0550*/  LOP3.LUT R19, R16, R21, RZ, 0xc0, !PT ;  /* 0x0000001510137212 */ /* 0x000fe400078ec0ff */
[----:B------:R-:W-:Y:S02]  /*0560*/  SHF.R.U32.HI R21, RZ, 0x4, R3 ;  /* 0x00000004ff157819 */ /* 0x000fe40000011603 */
[----:B------:R-:W-:Y:S01]  /*0570*/  SHF.R.U64 R22, R8, 0x2, R9 ;  /* 0x0000000208167819 */ /* 0x000fe20000001209 */
[----:B------:R-:W-:Y:S01]  /*0580*/  IMAD.SHL.U32 R19, R19, 0x800000, RZ ;  /* 0x0080000013137824 */ /* 0x000fe200078e00ff */
[----:B------:R-:W-:Y:S02]  /*0590*/  LOP3.LUT R0, R0, R21, RZ, 0xc0, !PT ;  /* 0x0000001500007212 */ /* 0x000fe400078ec0ff */
[----:B------:R-:W-:-:S02]  /*05a0*/  LOP3.LUT R17, R17, 0x1, R22, 0xf8, !PT ;  /* 0x0000000111117812 */ /* 0x000fc400078ef816 */
[----:B------:R-:W-:Y:S02]  /*05b0*/  SHF.L.U64.HI R20, R2, 0x7, R3 ;  /* 0x0000000702147819 */ /* 0x000fe40000010203 */
[----:B------:R-:W-:Y:S01]  /*05c0*/  LOP3.LUT R18, R18, 0x80000, R23, 0xf4, !PT ;  /* 0x0008000012127812 */ /* 0x000fe200078ef417 */
[----:B------:R-:W-:Y:S01]  /*05d0*/  IMAD.SHL.U32 R0, R0, 0x800, RZ ;  /* 0x0000080000007824 */ /* 0x000fe200078e00ff */
[----:B------:R-:W-:Y:S02]  /*05e0*/  LOP3.LUT R20, R15, 0x400, R20, 0xf8, !PT ;  /* 0x000004000f147812 */ /* 0x000fe400078ef814 */
[----:B------:R-:W-:Y:S02]  /*05f0*/  LOP3.LUT R17, R17, R14, RZ, 0xfc, !PT ;  /* 0x0000000e11117212 */ /* 0x000fe400078efcff */
[----:B------:R-:W-:Y:S02]  /*0600*/  LOP3.LUT R15, R18, R19, RZ, 0xfc, !PT ;  /* 0x00000013120f7212 */ /* 0x000fe400078efcff */
[----:B------:R-:W-:-:S02]  /*0610*/  SHF.R.U64 R14, R8, 0x4, R9 ;  /* 0x00000004080e7819 */ /* 0x000fc40000001209 */
[----:B------:R-:W-:Y:S02]  /*0620*/  LOP3.LUT R15, R15, R20, R0, 0xfe, !PT ;  /* 0x000000140f0f7212 */ /* 0x000fe400078efe00 */
[----:B------:R-:W-:Y:S02]  /*0630*/  LOP3.LUT R17, R17, R16, R14, 0xf8, !PT ;  /* 0x0000001011117212 */ /* 0x000fe400078ef80e */
[----:B---3--:R-:W-:Y:S02]  /*0640*/  LOP3.LUT R8, R10, R8, RZ, 0xfc, !PT ;  /* 0x000000080a087212 */ /* 0x008fe400078efcff */
[----:B------:R-:W-:Y:S02]  /*0650*/  LOP3.LUT R9, R11, R9, RZ, 0xfc, !PT ;  /* 0x000000090b097212 */ /* 0x000fe400078efcff */
[----:B------:R-:W-:Y:S02]  /*0660*/  LOP3.LUT R6, R12, R6, RZ, 0xfc, !PT ;  /* 0x000000060c067212 */ /* 0x000fe400078efcff */
[----:B------:R-:W-:-:S02]  /*0670*/  LOP3.LUT R7, R13, R7, RZ, 0xfc, !PT ;  /* 0x000000070d077212 */ /* 0x000fc400078efcff */
[----:B------:R-:W-:Y:S02]  /*0680*/  LOP3.LUT R2, R17, R2, RZ, 0xfc, !PT ;  /* 0x0000000211027212 */ /* 0x000fe400078efcff */
[----:B------:R-:W-:Y:S01]  /*0690*/  LOP3.LUT R3, R15, R3, RZ, 0xfc, !PT ;  /* 0x000000030f037212 */ /* 0x000fe200078efcff */
[----:B------:R-:W-:Y:S04]  /*06a0*/  STG.E.64 desc[UR4][R4.64+0x8], R8 ;  /* 0x0000080804007986 */ /* 0x000fe8000c101b04 */
[----:B------:R-:W-:Y:S04]  /*06b0*/  STG.E.64 desc[UR4][R4.64+0x10], R6 ;  /* 0x0000100604007986 */ /* 0x000fe8000c101b04 */
[----:B------:R-:W-:Y:S01]  /*06c0*/  STG.E.64 desc[UR4][R4.64], R2 ;  /* 0x0000000204007986 */ /* 0x000fe2000c101b04 */
[----:B------:R-:W-:Y:S05]  /*06d0*/  EXIT ;  /* 0x000000000000794d */ /* 0x000fea0003800000 */
.L_x_39:
        /* <DEDUP_REMOVED lines=10> */
.L_x_93:


//--------------------- .text._Z20passo_bool_12_parte2P10ulonglong3S0_y --------------------------
	.section	.text._Z20passo_bool_12_parte2P10ulonglong3S0_y,"ax",@progbits
	.align	128
        .global         _Z20passo_bool_12_parte2P10ulonglong3S0_y
        .type           _Z20passo_bool_12_parte2P10ulonglong3S0_y,@function
        .size           _Z20passo_bool_12_parte2P10ulonglong3S0_y,(.L_x_94 - _Z20passo_bool_12_parte2P10ulonglong3S0_y)
        .other          _Z20passo_bool_12_parte2P10ulonglong3S0_y,@"STO_CUDA_ENTRY STV_DEFAULT"
_Z20passo_bool_12_parte2P10ulonglong3S0_y:
.text._Z20passo_bool_12_parte2P10ulonglong3S0_y:
        /* <DEDUP_REMOVED lines=22> */
[C---:B--2---:R-:W-:Y:S01]  /*0160*/  IMAD.SHL.U32 R20, R10.reuse, 0x400, RZ ;  /* 0x000004000a147824 */ /* 0x044fe200078e00ff */
[----:B------:R-:W-:-:S02]  /*0170*/  SHF.L.U64.HI R25, R10, 0xa, R11 ;  /* 0x0000000a0a197819 */ /* 0x000fc4000001020b */
[----:B------:R-:W-:Y:S01]  /*0180*/  SHF.R.U32.HI R19, RZ, 0x1c, R11 ;  /* 0x0000001cff137819 */ /* 0x000fe2000001160b */
[C---:B------:R-:W-:Y:S01]  /*0190*/  IMAD.SHL.U32 R0, R10.reuse, 0x4, RZ ;  /* 0x000000040a007824 */ /* 0x040fe200078e00ff */
[----:B------:R-:W-:Y:S01]  /*01a0*/  LOP3.LUT R25, R25, 0x80, RZ, 0xc0, !PT ;  /* 0x0000008019197812 */ /* 0x000fe200078ec0ff */
[----:B------:R-:W-:Y:S01]  /*01b0*/  IMAD.SHL.U32 R21, R10, 0x2000000, RZ ;  /* 0x020000000a157824 */ /* 0x000fe200078e00ff */
[----:B------:R-:W-:Y:S02]  /*01c0*/  LOP3.LUT R20, R20, 0x1, R19, 0xc8, !PT ;  /* 0x0000000114147812 */ /* 0x000fe400078ec813 */
[C-C-:B------:R-:W-:Y:S01]  /*01d0*/  SHF.R.U64 R22, R10.reuse, 0x15, R11.reuse ;  /* 0x000000150a167819 */ /* 0x140fe2000000120b */
[----:B------:R-:W-:Y:S01]  /*01e0*/  IMAD.SHL.U32 R23, R10, 0x800000, RZ ;  /* 0x008000000a177824 */ /* 0x000fe200078e00ff */
[----:B------:R-:W-:Y:S02]  /*01f0*/  LOP3.LUT R25, R25, 0x20, R0, 0xf8, !PT ;  /* 0x0000002019197812 */ /* 0x000fe400078ef800 */
[----:B------:R-:W-:-:S02]  /*0200*/  SHF.R.U32.HI R18, RZ, 0xe, R11 ;  /* 0x0000000eff127819 */ /* 0x000fc4000001160b */
[--C-:B------:R-:W-:Y:S02]  /*0210*/  SHF.R.U32.HI R19, RZ, 0xc, R11.reuse ;  /* 0x0000000cff137819 */ /* 0x100fe4000001160b */
[----:B0-----:R-:W-:Y:S02]  /*0220*/  SHF.R.U64 R17, R10, 0x16, R11 ;  /* 0x000000160a117819 */ /* 0x001fe4000000120b */
[----:B------:R-:W-:Y:S02]  /*0230*/  LOP3.LUT R22, R22, 0x2000000, RZ, 0xc0, !PT ;  /* 0x0200000016167812 */ /* 0x000fe400078ec0ff */
[----:B------:R-:W-:Y:S02]  /*0240*/  LOP3.LUT R20, R20, 0x10000000, R21, 0xf8, !PT ;  /* 0x1000000014147812 */ /* 0x000fe400078ef815 */
[--C-:B------:R-:W-:Y:S02]  /*0250*/  SHF.R.U32.HI R0, RZ, 0x16, R11.reuse ;  /* 0x00000016ff007819 */ /* 0x100fe4000001160b */
[----:B------:R-:W-:-:S02]  /*0260*/  SHF.R.U32.HI R21, RZ, 0xa, R11 ;  /* 0x0000000aff157819 */ /* 0x000fc4000001160b */
[----:B------:R-:W-:Y:S02]  /*0270*/  SHF.L.U64.HI R16, R10, 0x1d, R11 ;  /* 0x0000001d0a107819 */ /* 0x000fe4000001020b */
[----:B------:R-:W-:Y:S02]  /*0280*/  LOP3.LUT R19, R18, R19, RZ, 0xfc, !PT ;  /* 0x0000001312137212 */ /* 0x000fe400078efcff */
[----:B------:R-:W-:Y:S02]  /*0290*/  LOP3.LUT R22, R22, 0x1000000, R17, 0xf8, !PT ;  /* 0x0100000016167812 */ /* 0x000fe400078ef811 */
[----:B------:R-:W-:Y:S02]  /*02a0*/  LOP3.LUT R23, R0, 0x4000001, R23, 0xc8, !PT ;  /* 0x0400000100177812 */ /* 0x000fe400078ec817 */
[----:B------:R-:W-:Y:S02]  /*02b0*/  SHF.R.U32.HI R18, RZ, 0xb, R11 ;  /* 0x0000000bff127819 */ /* 0x000fe4000001160b */
[----:B------:R-:W-:-:S02]  /*02c0*/  LOP3.LUT R21, R21, 0x10, RZ, 0xc0, !PT ;  /* 0x0000001015157812 */ /* 0x000fc400078ec0ff */
[----:B------:R-:W-:Y:S02]  /*02d0*/  LOP3.LUT R25, R25, 0x1, R16, 0xf8, !PT ;  /* 0x0000000119197812 */ /* 0x000fe400078ef810 */
[--C-:B------:R-:W-:Y:S02]  /*02e0*/  SHF.L.U64.HI R16, R10, 0x15, R11.reuse ;  /* 0x000000150a107819 */ /* 0x100fe4000001020b */
[----:B------:R-:W-:Y:S01]  /*02f0*/  LOP3.LUT R23, R23, R22, RZ, 0xfc, !PT ;  /* 0x0000001617177212 */ /* 0x000fe200078efcff */
[----:B------:R-:W-:Y:S01]  /*0300*/  IMAD.SHL.U32 R22, R19, 0x200000, RZ ;  /* 0x0020000013167824 */ /* 0x000fe200078e00ff */
[----:B------:R-:W-:Y:S02]  /*0310*/  LOP3.LUT R21, R21, 0x8, R18, 0xf8, !PT ;  /* 0x0000000815157812 */ /* 0x000fe400078ef812 */
[--C-:B------:R-:W-:Y:S02]  /*0320*/  SHF.R.U32.HI R18, RZ, 0x9, R11.reuse ;  /* 0x00000009ff127819 */ /* 0x100fe4000001160b */
[----:B------:R-:W-:-:S02]  /*0330*/  SHF.R.U32.HI R24, RZ, 0x19, R11 ;  /* 0x00000019ff187819 */ /* 0x000fc4000001160b */
[----:B------:R-:W-:Y:S01]  /*0340*/  LOP3.LUT R25, R25, 0x40, R16, 0xf8, !PT ;  /* 0x0000004019197812 */ /* 0x000fe200078ef810 */
[----:B------:R-:W-:Y:S01]  /*0350*/  IMAD.SHL.U32 R27, R10, 0x1000000, RZ ;  /* 0x010000000a1b7824 */ /* 0x000fe200078e00ff */
[----:B------:R-:W-:Y:S02]  /*0360*/  LOP3.LUT R16, R18, 0x1, RZ, 0xc0, !PT ;  /* 0x0000000112107812 */ /* 0x000fe400078ec0ff */
[----:B------:R-:W-:Y:S01]  /*0370*/  LOP3.LUT R23, R23, 0x200000, R22, 0xf8, !PT ;  /* 0x0020000017177812 */ /* 0x000fe200078ef816 */
[C---:B------:R-:W-:Y:S01]  /*0380*/  IMAD.SHL.U32 R26, R19.reuse, 0x400000, RZ ;  /* 0x00400000131a7824 */ /* 0x040fe200078e00ff */
[--C-:B------:R-:W-:Y:S02]  /*0390*/  SHF.R.U32.HI R17, RZ, 0x7, R11.reuse ;  /* 0x00000007ff117819 */ /* 0x100fe4000001160b */
[----:B------:R-:W-:Y:S02]  /*03a0*/  SHF.R.U64 R18, R10, 0x11, R11 ;  /* 0x000000110a127819 */ /* 0x000fe4000000120b */
[----:B------:R-:W-:-:S02]  /*03b0*/  LOP3.LUT R22, R19, R24, RZ, 0xfc, !PT ;  /* 0x0000001813167212 */ /* 0x000fc400078efcff */
[----:B----4-:R-:W-:Y:S02]  /*03c0*/  LOP3.LUT R24, R25, R15, RZ, 0xfc, !PT ;  /* 0x0000000f19187212 */ /* 0x010fe400078efcff */
[--C-:B------:R-:W-:Y:S02]  /*03d0*/  LOP3.LUT R17, R17, 0x1, R16.reuse, 0x60, !PT ;  /* 0x0000000111117812 */ /* 0x100fe400078e6010 */
[----:B------:R-:W-:Y:S02]  /*03e0*/  LOP3.LUT R18, R18, 0x1, R16, 0x60, !PT ;  /* 0x0000000112127812 */ /* 0x000fe400078e6010 */
[----:B------:R-:W-:Y:S02]  /*03f0*/  LOP3.LUT R15, R20, 0x8000000, R27, 0xf8, !PT ;  /* 0x08000000140f7812 */ /* 0x000fe400078ef81b */
[----:B------:R-:W-:Y:S02]  /*0400*/  LOP3.LUT R16, R16, R19, RZ, 0xc0, !PT ;  /* 0x0000001310107212 */ /* 0x000fe400078ec0ff */
[----:B------:R-:W-:-:S02]  /*0410*/  LOP3.LUT R20, R24, 0x18, R21, 0xf6, !PT ;  /* 0x0000001818147812 */ /* 0x000fc400078ef615 */
[----:B------:R-:W-:Y:S01]  /*0420*/  LOP3.LUT R19, R23, 0x400000, R26, 0xf8, !PT ;  /* 0x0040000017137812 */ /* 0x000fe200078ef81a */
[----:B------:R-:W-:Y:S01]  /*0430*/  IMAD.SHL.U32 R26, R22, 0x100000, RZ ;  /* 0x00100000161a7824 */ /* 0x000fe200078e00ff */
[--C-:B------:R-:W-:Y:S02]  /*0440*/  SHF.R.U64 R24, R10, 0xc, R11.reuse ;  /* 0x0000000c0a187819 */ /* 0x100fe4000000120b */
[C---:B------:R-:W-:Y:S02]  /*0450*/  SHF.L.U64.HI R22, R17.reuse, 0x1e, RZ ;  /* 0x0000001e11167819 */ /* 0x040fe400000102ff */
[----:B------:R-:W-:Y:S02]  /*0460*/  SHF.L.U64.HI R21, R17, 0x1f, RZ ;  /* 0x0000001f11157819 */ /* 0x000fe400000102ff */
[----:B------:R-:W-:Y:S01]  /*0470*/  LOP3.LUT R15, R15, 0x20000000, R24, 0xf4, !PT ;  /* 0x200000000f0f7812 */ /* 0x000fe200078ef418 */
[----:B------:R-:W-:Y:S01]  /*0480*/  IMAD.SHL.U32 R24, R17, 0x40000000, RZ ;  /* 0x4000000011187824 */ /* 0x000fe200078e00ff */
[----:B------:R-:W-:Y:S01]  /*0490*/  LOP3.LUT R20, R21, R20, R22, 0xfe, !PT ;  /* 0x0000001415147212 */ /* 0x000fe200078efe16 */
[----:B------:R-:W-:Y:S01]  /*04a0*/  IMAD.SHL.U32 R23, R18, 0x2, RZ ;  /* 0x0000000212177824 */ /* 0x000fe200078e00ff */
[----:B------:R-:W-:Y:S01]  /*04b0*/  LOP3.LUT R19, R19, 0x100000, R26, 0xf8, !PT ;  /* 0x0010000013137812 */ /* 0x000fe200078ef81a */
[----:B------:R-:W-:Y:S01]  /*04c0*/  IMAD.SHL.U32 R26, R16, 0x800000, RZ ;  /* 0x00800000101a7824 */ /* 0x000fe200078e00ff */
[----:B------:R-:W-:-:S02]  /*04d0*/  SHF.R.U32.HI R22, RZ, 0xb, R11 ;  /* 0x0000000bff167819 */ /* 0x000fc4000001160b */
[----:B------:R-:W-:Y:S02]  /*04e0*/  SHF.R.U32.HI R21, RZ, 0xa, R11 ;  /* 0x0000000aff157819 */ /* 0x000fe4000001160b */
[----:B------:R-:W-:Y:S02]  /*04f0*/  LOP3.LUT R15, R24, R15, R14, 0xfe, !PT ;  /* 0x0000000f180f7212 */ /* 0x000fe400078efe0e */
[----:B------:R-:W-:Y:S02]  /*0500*/  LOP3.LUT R18, R22, R21, RZ, 0xfc, !PT ;  /* 0x0000001516127212 */ /* 0x000fe400078efcff */
[----:B------:R-:W-:Y:S01]  /*0510*/  LOP3.LUT R14, R20, R23, RZ, 0xfc, !PT ;  /* 0x00000017140e7212 */ /* 0x000fe200078efcff */
[----:B------:R-:W-:Y:S01]  /*0520*/  IMAD.U32 R20, R17, -0x80000000, RZ ;  /* 0x8000000011147824 */ /* 0x000fe200078e00ff */
[----:B------:R-:W-:Y:S01]  /*0530*/  LOP3.LUT R19, R19, 0x3700000, R26, 0x36, !PT ;  /* 0x0370000013137812 */ /* 0x000fe200078e361a */
[----:B------:R-:W-:-:S03]  /*0540*/  IMAD.SHL.U32 R17, R18, 0x4, RZ ;  /* 0x0000000412117824 */ /* 0x000fc600078e00ff */
[----:B------:R-:W-:Y:S02]  /*0550*/  LOP3.LUT R15, R19, R15, R20, 0xfe, !PT ;  /* 0x0000000f130f7212 */ /* 0x000fe400078efe14 */
[----:B---3--:R-:W-:Y:S02]  /*0560*/  LOP3.LUT R7, R13, R7, RZ, 0xfc, !PT ;  /* 0x000000070d077212 */ /* 0x008fe400078efcff */
[----:B------:R-:W-:Y:S02]  /*0570*/  LOP3.LUT R17, R14, 0x4, R17, 0xf4, !PT ;  /* 0x000000040e117812 */ /* 0x000fe400078ef411 */
[----:B------:R-:W-:Y:S02]  /*0580*/  SHF.L.U64.HI R16, R16, 0x17, RZ ;  /* 0x0000001710107819 */ /* 0x000fe400000102ff */
[----:B------:R-:W-:Y:S02]  /*0590*/  LOP3.LUT R13, R15, R10, RZ, 0xfc, !PT ;  /* 0x0000000a0f0d7212 */ /* 0x000fe400078efcff */
[----:B------:R-:W-:-:S02]  /*05a0*/  LOP3.LUT R6, R12, R6, RZ, 0xfc, !PT ;  /* 0x000000060c067212 */ /* 0x000fc400078efcff */
[----:B-----5:R-:W-:Y:S02]  /*05b0*/  LOP3.LUT R4, R8, R4, RZ, 0xfc, !PT ;  /* 0x0000000408047212 */ /* 0x020fe400078efcff */
[----:B------:R-:W-:Y:S02]  /*05c0*/  LOP3.LUT R5, R9, R5, RZ, 0xfc, !PT ;  /* 0x0000000509057212 */ /* 0x000fe400078efcff */
[----:B------:R-:W-:Y:S02]  /*05d0*/  LOP3.LUT R11, R11, R17, R16, 0xfe, !PT ;  /* 0x000000110b0b7212 */ /* 0x000fe400078efe10 */
[----:B------:R-:W-:Y:S01]  /*05e0*/  LOP3.LUT R10, R13, 0x1, R0, 0xf8, !PT ;  /* 0x000000010d0a7812 */ /* 0x000fe200078ef800 */
[----:B------:R-:W-:Y:S04]  /*05f0*/  STG.E.64 desc[UR4][R2.64+0x8], R6 ;  /* 0x0000080602007986 */ /* 0x000fe8000c101b04 */
[----:B------:R-:W-:Y:S04]  /*0600*/  STG.E.64 desc[UR4][R2.64+0x10], R4 ;  /* 0x0000100402007986 */ /* 0x000fe8000c101b04 */
[----:B------:R-:W-:Y:S01]  /*0610*/  STG.E.64 desc[UR4][R2.64], R10 ;  /* 0x0000000a02007986 */ /* 0x000fe2000c101b04 */
[----:B------:R-:W-:Y:S05]  /*0620*/  EXIT ;  /* 0x000000000000794d */ /* 0x000fea0003800000 */
.L_x_40:
        /* <DEDUP_REMOVED lines=13> */
.L_x_94:


//--------------------- .text._Z20passo_bool_12_parte1P10ulonglong3S0_y --------------------------
	.section	.text._Z20passo_bool_12_parte1P10ulonglong3S0_y,"ax",@progbits
	.align	128
        .global         _Z20passo_bool_12_parte1P10ulonglong3S0_y
        .type           _Z20passo_bool_12_parte1P10ulonglong3S0_y,@function
        .size           _Z20passo_bool_12_parte1P10ulonglong3S0_y,(.L_x_95 - _Z20passo_bool_12_parte1P10ulonglong3S0_y)
        .other          _Z20passo_bool_12_parte1P10ulonglong3S0_y,@"STO_CUDA_ENTRY STV_DEFAULT"
_Z20passo_bool_12_parte1P10ulonglong3S0_y:
.text._Z20passo_bool_12_parte1P10ulonglong3S0_y:
        /* <DEDUP_REMOVED lines=23> */
[----:B------:R-:W-:Y:S02]  /*0170*/  SHF.R.U32.HI R0, RZ, 0xb, R3 ;  /* 0x0000000bff007819 */ /* 0x000fe40000011603 */
[----:B----4-:R-:W-:-:S04]  /*0180*/  LOP3.LUT R19, R19, 0x1, R6, 0xf8, !PT ;  /* 0x0000000113137812 */ /* 0x010fc800078ef806 */
[----:B------:R-:W-:Y:S02]  /*0190*/  LOP3.LUT R19, R19, 0x10000, R0, 0xf8, !PT ;  /* 0x0001000013137812 */ /* 0x000fe400078ef800 */
[C---:B------:R-:W-:Y:S01]  /*01a0*/  SHF.R.U64 R0, R2.reuse, 0x8, R3 ;  /* 0x0000000802007819 */ /* 0x040fe20000001203 */
[----:B------:R-:W-:-:S03]  /*01b0*/  IMAD.SHL.U32 R21, R2, 0x100, RZ ;  /* 0x0000010002157824 */ /* 0x000fc600078e00ff */
[----:B------:R-:W-:Y:S01]  /*01c0*/  LOP3.LUT R18, R19, 0x1, R0, 0xf8, !PT ;  /* 0x0000000113127812 */ /* 0x000fe200078ef800 */
[----:B------:R-:W-:-:S03]  /*01d0*/  IMAD.SHL.U32 R19, R2, 0x200, RZ ;  /* 0x0000020002137824 */ /* 0x000fc600078e00ff */
[----:B------:R-:W-:Y:S02]  /*01e0*/  LOP3.LUT R18, R18, 0x8000, R21, 0xf8, !PT ;  /* 0x0000800012127812 */ /* 0x000fe400078ef815 */
[----:B0-----:R-:W-:Y:S02]  /*01f0*/  SHF.R.U32.HI R16, RZ, 0x11, R3 ;  /* 0x00000011ff107819 */ /* 0x001fe40000011603 */
[----:B------:R-:W-:-:S04]  /*0200*/  LOP3.LUT R17, R18, 0x4000, R19, 0xf8, !PT ;  /* 0x0000400012117812 */ /* 0x000fc800078ef813 */
[----:B------:R-:W-:Y:S02]  /*0210*/  LOP3.LUT R17, R17, 0x2000, R16, 0xf8, !PT ;  /* 0x0000200011117812 */ /* 0x000fe400078ef810 */
        /* <DEDUP_REMOVED lines=8> */
[----:B------:R-:W-:-:S04]  /*02a0*/  SHF.R.U64 R16, R2, 0xd, R3 ;  /* 0x0000000d02107819 */ /* 0x000fc80000001203 */
[----:B------:R-:W-:-:S04]  /*02b0*/  LOP3.LUT R17, R17, 0x1, R16, 0xf8, !PT ;  /* 0x0000000111117812 */ /* 0x000fc800078ef810 */
[----:B------:R-:W-:Y:S02]  /*02c0*/  LOP3.LUT R17, R17, 0x20, R0, 0xf8, !PT ;  /* 0x0000002011117812 */ /* 0x000fe400078ef800 */
[----:B------:R-:W-:-:S04]  /*02d0*/  SHF.R.U32.HI R0, RZ, 0x12, R3 ;  /* 0x00000012ff007819 */ /* 0x000fc80000011603 */
[----:B------:R-:W-:Y:S02]  /*02e0*/  LOP3.LUT R17, R17, 0x10, R0, 0xf8, !PT ;  /* 0x0000001011117812 */ /* 0x000fe400078ef800 */
[C---:B------:R-:W-:Y:S01]  /*02f0*/  SHF.R.U64 R0, R2.reuse, 0x3, R3 ;  /* 0x0000000302007819 */ /* 0x040fe20000001203 */
[----:B------:R-:W-:-:S03]  /*0300*/  IMAD.SHL.U32 R16, R2, 0x2, RZ ;  /* 0x0000000202107824 */ /* 0x000fc600078e00ff */
[----:B------:R-:W-:-:S04]  /*0310*/  LOP3.LUT R17, R17, 0x1, R0, 0xf8, !PT ;  /* 0x0000000111117812 */ /* 0x000fc800078ef800 */
[----:B------:R-:W-:Y:S02]  /*0320*/  LOP3.LUT R17, R17, 0x8, R16, 0xf8, !PT ;  /* 0x0000000811117812 */ /* 0x000fe400078ef810 */
[----:B------:R-:W-:-:S04]  /*0330*/  SHF.R.U32.HI R16, RZ, 0x17, R3 ;  /* 0x00000017ff107819 */ /* 0x000fc80000011603 */
[----:B------:R-:W-:Y:S02]  /*0340*/  LOP3.LUT R17, R17, 0x1, R16, 0xf8, !PT ;  /* 0x0000000111117812 */ /* 0x000fe400078ef810 */
[--C-:B------:R-:W-:Y:S02]  /*0350*/  SHF.R.U64 R19, R2, 0x11, R3.reuse ;  /* 0x0000001102137819 */ /* 0x100fe40000001203 */
[----:B------:R-:W-:Y:S01]  /*0360*/  LOP3.LUT R17, R17, 0x40, R0, 0xf8, !PT ;  /* 0x0000004011117812 */ /* 0x000fe200078ef800 */
[----:B------:R-:W-:Y:S01]  /*0370*/  IMAD.SHL.U32 R0, R6, 0x40000, RZ ;  /* 0x0004000006007824 */ /* 0x000fe200078e00ff */
[--C-:B------:R-:W-:Y:S02]  /*0380*/  SHF.R.U32.HI R16, RZ, 0x9, R3.reuse ;  /* 0x00000009ff107819 */ /* 0x100fe40000011603 */
[----:B------:R-:W-:Y:S02]  /*0390*/  SHF.R.U32.HI R18, RZ, 0x7, R3 ;  /* 0x00000007ff127819 */ /* 0x000fe40000011603 */
[----:B------:R-:W-:-:S02]  /*03a0*/  LOP3.LUT R16, R16, 0x1, R19, 0x8, !PT ;  /* 0x0000000110107812 */ /* 0x000fc400078e0813 */
[----:B------:R-:W-:Y:S02]  /*03b0*/  LOP3.LUT R17, R17, 0x80000, R0, 0xf8, !PT ;  /* 0x0008000011117812 */ /* 0x000fe400078ef800 */
[C-C-:B------:R-:W-:Y:S02]  /*03c0*/  SHF.R.U64 R19, R2.reuse, 0x9, R3.reuse ;  /* 0x0000000902137819 */ /* 0x140fe40000001203 */
[----:B------:R-:W-:Y:S02]  /*03d0*/  LOP3.LUT R0, R3, 0x200, RZ, 0xc0, !PT ;  /* 0x0000020003007812 */ /* 0x000fe400078ec0ff */
[----:B------:R-:W-:Y:S02]  /*03e0*/  SHF.R.U64 R21, R2, 0x2, R3 ;  /* 0x0000000202157819 */ /* 0x000fe40000001203 */
[----:B------:R-:W-:Y:S02]  /*03f0*/  LOP3.LUT R18, R18, 0x4, RZ, 0xc0, !PT ;  /* 0x0000000412127812 */ /* 0x000fe400078ec0ff */
[----:B-----5:R-:W-:-:S02]  /*0400*/  LOP3.LUT R17, R16, R17, R8, 0xfe, !PT ;  /* 0x0000001110117212 */ /* 0x020fc400078efe08 */
[----:B------:R-:W-:Y:S02]  /*0410*/  SHF.R.U64 R16, R2, 0x12, R3 ;  /* 0x0000001202107819 */ /* 0x000fe40000001203 */
[----:B------:R-:W-:Y:S02]  /*0420*/  LOP3.LUT R0, R0, 0x100, R19, 0xf8, !PT ;  /* 0x0000010000007812 */ /* 0x000fe400078ef813 */
[----:B------:R-:W-:Y:S02]  /*0430*/  LOP3.LUT R18, R18, 0x2, R21, 0xf8, !PT ;  /* 0x0000000212127812 */ /* 0x000fe400078ef815 */
[----:B------:R-:W-:Y:S02]  /*0440*/  SHF.R.U32.HI R21, RZ, 0x1d, R3 ;  /* 0x0000001dff157819 */ /* 0x000fe40000011603 */
[----:B------:R-:W-:Y:S02]  /*0450*/  LOP3.LUT R16, R16, R19, RZ, 0xc, !PT ;  /* 0x0000001310107212 */ /* 0x000fe400078e0cff */
[----:B------:R-:W-:-:S02]  /*0460*/  LOP3.LUT R17, R17, 0x200, R0, 0xf6, !PT ;  /* 0x0000020011117812 */ /* 0x000fc400078ef600 */
[C-C-:B------:R-:W-:Y:S02]  /*0470*/  SHF.R.U64 R8, R2.reuse, 0xc, R3.reuse ;  /* 0x0000000c02087819 */ /* 0x140fe40000001203 */
[C-C-:B------:R-:W-:Y:S02]  /*0480*/  SHF.R.U64 R19, R2.reuse, 0xe, R3.reuse ;  /* 0x0000000e02137819 */ /* 0x140fe40000001203 */
[----:B------:R-:W-:Y:S02]  /*0490*/  SHF.R.U64 R0, R2, 0x10, R3 ;  /* 0x0000001002007819 */ /* 0x000fe40000001203 */
[----:B------:R-:W-:Y:S01]  /*04a0*/  LOP3.LUT R18, R18, 0x1, R21, 0xf8, !PT ;  /* 0x0000000112127812 */ /* 0x000fe200078ef815 */
[----:B------:R-:W-:Y:S01]  /*04b0*/  IMAD.SHL.U32 R16, R16, 0x20000, RZ ;  /* 0x0002000010107824 */ /* 0x000fe200078e00ff */
[----:B------:R-:W-:Y:S02]  /*04c0*/  LOP3.LUT R0, R0, R8, R19, 0x4, !PT ;  /* 0x0000000800007212 */ /* 0x000fe400078e0413 */
[----:B------:R-:W-:-:S03]  /*04d0*/  LOP3.LUT R17, R17, 0x5, R18, 0xf6, !PT ;  /* 0x0000000511117812 */ /* 0x000fc600078ef612 */
[----:B------:R-:W-:Y:S01]  /*04e0*/  IMAD.SHL.U32 R0, R0, 0x40000, RZ ;  /* 0x0004000000007824 */ /* 0x000fe200078e00ff */
[----:B------:R-:W-:-:S04]  /*04f0*/  LOP3.LUT R17, R17, 0x20000, R16, 0xf8, !PT ;  /* 0x0002000011117812 */ /* 0x000fc800078ef810 */
[----:B------:R-:W-:Y:S02]  /*0500*/  LOP3.LUT R17, R17, 0x40000, R0, 0xf8, !PT ;  /* 0x0004000011117812 */ /* 0x000fe400078ef800 */
        /* <DEDUP_REMOVED lines=10> */
.L_x_41:
        /* <DEDUP_REMOVED lines=13> */
.L_x_95:


//--------------------- .text._Z19passo_tlf_11_parte3P10ulonglong3S0_y --------------------------
	.section	.text._Z19passo_tlf_11_parte3P10ulonglong3S0_y,"ax",@progbits
	.align	128
        .global         _Z19passo_tlf_11_parte3P10ulonglong3S0_y
        .type           _Z19passo_tlf_11_parte3P10ulonglong3S0_y,@function
        .size           _Z19passo_tlf_11_parte3P10ulonglong3S0_y,(.L_x_96 - _Z19passo_tlf_11_parte3P10ulonglong3S0_y)
        .other          _Z19passo_tlf_11_parte3P10ulonglong3S0_y,@"STO_CUDA_ENTRY STV_DEFAULT"
_Z19passo_tlf_11_parte3P10ulonglong3S0_y:
.text._Z19passo_tlf_11_parte3P10ulonglong3S0_y:
        /* <DEDUP_REMOVED lines=19> */
[C-C-:B--2---:R-:W-:Y:S01]  /*0130*/  SHF.R.U64 R19, R4.reuse, 0x12, R5.reuse ;  /* 0x0000001204137819 */ /* 0x144fe20000001205 */
[C---:B------:R-:W-:Y:S01]  /*0140*/  IMAD.SHL.U32 R12, R4.reuse, 0x2, RZ ;  /* 0x00000002040c7824 */ /* 0x040fe200078e00ff */
[C-C-:B------:R-:W-:Y:S01]  /*0150*/  SHF.R.U64 R0, R4.reuse, 0x1e, R5.reuse ;  /* 0x0000001e04007819 */ /* 0x140fe20000001205 */
[----:B------:R-:W-:Y:S01]  /*0160*/  IMAD.SHL.U32 R22, R4, 0x20000000, RZ ;  /* 0x2000000004167824 */ /* 0x000fe200078e00ff */
[----:B------:R-:W-:Y:S02]  /*0170*/  LOP3.LUT R9, R19, 0x1, RZ, 0xc0, !PT ;  /* 0x0000000113097812 */ /* 0x000fe400078ec0ff */
[----:B------:R-:W-:Y:S02]  /*0180*/  LOP3.LUT R8, R0, 0x1, RZ, 0xc0, !PT ;  /* 0x0000000100087812 */ /* 0x000fe400078ec0ff */
[----:B------:R-:W-:Y:S02]  /*0190*/  SHF.R.U64 R16, R4, 0x11, R5 ;  /* 0x0000001104107819 */ /* 0x000fe40000001205 */
[----:B------:R-:W-:-:S02]  /*01a0*/  IADD3 R8, P2, PT, R8, R9, RZ ;  /* 0x0000000908087210 */ /* 0x000fc40007f5e0ff */
[C-C-:B------:R-:W-:Y:S02]  /*01b0*/  SHF.R.U64 R13, R4.reuse, 0x16, R5.reuse ;  /* 0x00000016040d7819 */ /* 0x140fe40000001205 */
[----:B------:R-:W-:Y:S02]  /*01c0*/  SHF.R.S32.HI R12, RZ, 0x1f, R12 ;  /* 0x0000001fff0c7819 */ /* 0x000fe4000001140c */
[C-C-:B------:R-:W-:Y:S02]  /*01d0*/  SHF.R.U64 R9, R4.reuse, 0x4, R5.reuse ;  /* 0x0000000404097819 */ /* 0x140fe40000001205 */
[----:B------:R-:W-:Y:S02]  /*01e0*/  SHF.R.U64 R14, R4, 0xd, R5 ;  /* 0x0000000d040e7819 */ /* 0x000fe40000001205 */
[----:B------:R-:W-:Y:S02]  /*01f0*/  LOP3.LUT R16, R16, 0x2, RZ, 0xc0, !PT ;  /* 0x0000000210107812 */ /* 0x000fe400078ec0ff */
[----:B------:R-:W-:-:S02]  /*0200*/  LOP3.LUT R13, R13, 0x2, RZ, 0xc0, !PT ;  /* 0x000000020d0d7812 */ /* 0x000fc400078ec0ff */
[----:B------:R-:W-:Y:S02]  /*0210*/  LOP3.LUT R12, R12, 0x6, RZ, 0xc0, !PT ;  /* 0x000000060c0c7812 */ /* 0x000fe400078ec0ff */
[----:B------:R-:W-:Y:S02]  /*0220*/  LOP3.LUT R9, R9, 0x2, RZ, 0xc0, !PT ;  /* 0x0000000209097812 */ /* 0x000fe400078ec0ff */
[----:B------:R-:W-:Y:S02]  /*0230*/  LOP3.LUT R14, R14, 0x2, RZ, 0xc0, !PT ;  /* 0x000000020e0e7812 */ /* 0x000fe400078ec0ff */
[----:B------:R-:W-:Y:S01]  /*0240*/  IADD3 R12, P3, P4, R12, R16, R13 ;  /* 0x000000100c0c7210 */ /* 0x000fe20007c7e00d */
[C---:B------:R-:W-:Y:S01]  /*0250*/  IMAD.SHL.U32 R13, R4.reuse, 0x40000000, RZ ;  /* 0x40000000040d7824 */ /* 0x040fe200078e00ff */
[----:B------:R-:W-:Y:S02]  /*0260*/  SHF.R.U64 R17, R4, 0x17, R5 ;  /* 0x0000001704117819 */ /* 0x000fe40000001205 */
[----:B------:R-:W-:Y:S01]  /*0270*/  IADD3 R14, P0, PT, R14, R9, RZ ;  /* 0x000000090e0e7210 */ /* 0x000fe20007f1e0ff */
[----:B----4-:R-:W-:Y:S01]  /*0280*/  IMAD.SHL.U32 R9, R2, 0x40000000, RZ ;  /* 0x4000000002097824 */ /* 0x010fe200078e00ff */
[----:B------:R-:W-:-:S02]  /*0290*/  LOP3.LUT P1, RZ, R8, 0x1, R17, 0xf8, !PT ;  /* 0x0000000108ff7812 */ /* 0x000fc4000782f811 */
[----:B------:R-:W-:Y:S02]  /*02a0*/  LOP3.LUT R0, R19, R0, RZ, 0xfc, !PT ;  /* 0x0000000013007212 */ /* 0x000fe400078efcff */
[--C-:B------:R-:W-:Y:S02]  /*02b0*/  SHF.R.U32.HI R16, RZ, 0x17, R5.reuse ;  /* 0x00000017ff107819 */ /* 0x100fe40000011605 */
[----:B------:R-:W-:Y:S02]  /*02c0*/  SHF.R.U32.HI R8, RZ, 0x18, R5 ;  /* 0x00000018ff087819 */ /* 0x000fe40000011605 */
[----:B------:R-:W-:Y:S02]  /*02d0*/  SHF.R.S32.HI R13, RZ, 0x1f, R13 ;  /* 0x0000001fff0d7819 */ /* 0x000fe4000001140d */
[C-C-:B------:R-:W-:Y:S02]  /*02e0*/  SHF.R.U64 R19, R4.reuse, 0xe, R5.reuse ;  /* 0x0000000e04137819 */ /* 0x140fe40000001205 */
[----:B------:R-:W-:-:S02]  /*02f0*/  SHF.R.U64 R18, R4, 0xa, R5 ;  /* 0x0000000a04127819 */ /* 0x000fc40000001205 */
[----:B------:R-:W-:Y:S02]  /*0300*/  SHF.R.S32.HI R17, RZ, 0x1e, R9 ;  /* 0x0000001eff117819 */ /* 0x000fe40000011409 */
[----:B------:R-:W-:Y:S02]  /*0310*/  LOP3.LUT R16, R16, 0x2, RZ, 0xc0, !PT ;  /* 0x0000000210107812 */ /* 0x000fe400078ec0ff */
[----:B------:R-:W-:Y:S02]  /*0320*/  LOP3.LUT R8, R8, 0x2, RZ, 0xc0, !PT ;  /* 0x0000000208087812 */ /* 0x000fe400078ec0ff */
[----:B------:R-:W-:Y:S02]  /*0330*/  LOP3.LUT R13, R13, 0x6, RZ, 0xc0, !PT ;  /* 0x000000060d0d7812 */ /* 0x000fe400078ec0ff */
[----:B------:R-:W-:Y:S02]  /*0340*/  LOP3.LUT R19, R19, 0x2, RZ, 0xc0, !PT ;  /* 0x0000000213137812 */ /* 0x000fe400078ec0ff */
[----:B------:R-:W-:-:S02]  /*0350*/  LOP3.LUT R18, R18, 0x2, RZ, 0xc0, !PT ;  /* 0x0000000212127812 */ /* 0x000fc400078ec0ff */
[----:B------:R-:W-:Y:S02]  /*0360*/  LOP3.LUT R17, R17, 0xfffffffe, RZ, 0xc0, !PT ;  /* 0xfffffffe11117812 */ /* 0x000fe400078ec0ff */
[----:B------:R-:W-:Y:S02]  /*0370*/  IADD3 R13, P5, P6, R13, R16, R8 ;  /* 0x000000100d0d7210 */ /* 0x000fe40007ebe008 */
[----:B------:R-:W-:Y:S02]  /*0380*/  IADD3.X R23, PT, PT, RZ, RZ, RZ, P3, P4 ;  /* 0x000000ffff177210 */ /* 0x000fe40001fe84ff */
[--C-:B------:R-:W-:Y:S02]  /*0390*/  SHF.R.U32.HI R15, RZ, 0x1, R5.reuse ;  /* 0x00000001ff0f7819 */ /* 0x100fe40000011605 */
[----:B------:R-:W-:Y:S02]  /*03a0*/  SHF.L.U64.HI R21, R4, 0x17, R5 ;  /* 0x0000001704157819 */ /* 0x000fe40000010205 */
[----:B------:R-:W-:-:S02]  /*03b0*/  LOP3.LUT R22, R22, 0x20000000, RZ, 0xc0, !PT ;  /* 0x2000000016167812 */ /* 0x000fc400078ec0ff */
[----:B------:R-:W-:Y:S02]  /*03c0*/  IADD3 R16, P3, P4, R17, R19, R18 ;  /* 0x0000001311107210 */ /* 0x000fe40007c7e012 */
[--C-:B------:R-:W-:Y:S02]  /*03d0*/  SHF.R.U64 R20, R4, 0x1c, R5.reuse ;  /* 0x0000001c04147819 */ /* 0x100fe40000001205 */
[--C-:B------:R-:W-:Y:S02]  /*03e0*/  SHF.R.U32.HI R17, RZ, 0x1a, R5.reuse ;  /* 0x0000001aff117819 */ /* 0x100fe40000011605 */
[--C-:B------:R-:W-:Y:S02]  /*03f0*/  SHF.R.U32.HI R18, RZ, 0x4, R5.reuse ;  /* 0x00000004ff127819 */ /* 0x100fe40000011605 */
[----:B------:R-:W-:Y:S02]  /*0400*/  SHF.R.U32.HI R24, RZ, 0x6, R5 ;  /* 0x00000006ff187819 */ /* 0x000fe40000011605 */
[----:B------:R-:W-:-:S02]  /*0410*/  SHF.R.S32.HI R21, RZ, 0x1f, R21 ;  /* 0x0000001fff157819 */ /* 0x000fc40000011415 */
[----:B------:R-:W-:Y:S02]  /*0420*/  LOP3.LUT R19, R22, 0x10000000, R15, 0xf8, !PT ;  /* 0x1000000016137812 */ /* 0x000fe400078ef80f */
[----:B------:R-:W-:Y:S02]  /*0430*/  LOP3.LUT R20, R20, 0x2, RZ, 0xc0, !PT ;  /* 0x0000000214147812 */ /* 0x000fe400078ec0ff */
[----:B------:R-:W-:Y:S02]  /*0440*/  LOP3.LUT R17, R17, 0x2, RZ, 0xc0, !PT ;  /* 0x0000000211117812 */ /* 0x000fe400078ec0ff */
[----:B------:R-:W-:Y:S02]  /*0450*/  SHF.R.S32.HI R25, RZ, 0x1f, R9 ;  /* 0x0000001fff197819 */ /* 0x000fe40000011409 */
[----:B------:R-:W-:Y:S02]  /*0460*/  SHF.L.U64.HI R8, R4, 0x1d, R5 ;  /* 0x0000001d04087819 */ /* 0x000fe40000010205 */
[----:B------:R-:W-:-:S02]  /*0470*/  LOP3.LUT R18, R18, 0x2, RZ, 0xc0, !PT ;  /* 0x0000000212127812 */ /* 0x000fc400078ec0ff */
[----:B------:R-:W-:Y:S02]  /*0480*/  LOP3.LUT R22, R24, 0x2, RZ, 0xc0, !PT ;  /* 0x0000000218167812 */ /* 0x000fe400078ec0ff */
[----:B------:R-:W-:Y:S02]  /*0490*/  LOP3.LUT R21, R21, 0xe, RZ, 0xc0, !PT ;  /* 0x0000000e15157812 */ /* 0x000fe400078ec0ff */
[----:B------:R-:W-:Y:S02]  /*04a0*/  LOP3.LUT R9, R19, 0x400000, R4, 0xf8, !PT ;  /* 0x0040000013097812 */ /* 0x000fe400078ef804 */
[----:B------:R-:W-:Y:S02]  /*04b0*/  IADD3.X R24, PT, PT, RZ, RZ, RZ, P5, P6 ;  /* 0x000000ffff187210 */ /* 0x000fe40002fec4ff */
[----:B------:R-:W-:Y:S02]  /*04c0*/  IADD3 R20, P6, PT, R17, R20, RZ ;  /* 0x0000001411147210 */ /* 0x000fe40007fde0ff */
[----:B------:R-:W-:-:S02]  /*04d0*/  IADD3.X R17, PT, PT, R25, RZ, RZ, P3, P4 ;  /* 0x000000ff19117210 */ /* 0x000fc40001fe84ff */
[----:B------:R-:W-:Y:S02]  /*04e0*/  IADD3 R18, P4, P3, R21, R18, R22 ;  /* 0x0000001215127210 */ /* 0x000fe40007b9e016 */
[----:B------:R-:W-:Y:S02]  /*04f0*/  LOP3.LUT R22, R9, 0x200000, R8, 0xf8, !PT ;  /* 0x0020000009167812 */ /* 0x000fe400078ef808 */
[----:B------:R-:W2:Y:S01]  /*0500*/  LDG.E.64 R8, desc[UR4][R6.64] ;  /* 0x0000000406087981 */ /* 0x000ea2000c1e1b00 */
[----:B------:R-:W-:Y:S01]  /*0510*/  SHF.R.U32.HI R26, RZ, 0x14, R5 ;  /* 0x00000014ff1a7819 */ /* 0x000fe20000011605 */
[----:B------:R-:W-:Y:S01]  /*0520*/  IMAD.X R21, RZ, RZ, RZ, P0 ;  /* 0x000000ffff157224 */ /* 0x000fe200000e06ff */
[----:B------:R-:W-:Y:S01]  /*0530*/  LOP3.LUT R25, R22, 0x100000, R15, 0xf8, !PT ;  /* 0x0010000016197812 */ /* 0x000fe200078ef80f */
[----:B------:R-:W-:Y:S01]  /*0540*/  IMAD.U32 R22, R4, 0x10000, RZ ;  /* 0x0001000004167824 */ /* 0x000fe200078e00ff */
[----:B------:R-:W-:Y:S01]  /*0550*/  SHF.R.U32.HI R19, RZ, 0xc, R5 ;  /* 0x0000000cff137819 */ /* 0x000fe20000011605 */
[----:B------:R-:W-:Y:S01]  /*0560*/  IMAD.X R15, RZ, RZ, RZ, P2 ;  /* 0x000000ffff0f7224 */ /* 0x000fe200010e06ff */
[----:B------:R-:W-:-:S02]  /*0570*/  ISETP.GT.U32.AND P2, PT, R14, 0x3, PT ;  /* 0x000000030e00780c */ /* 0x000fc40003f44070 */
[----:B------:R-:W-:Y:S02]  /*0580*/  LOP3.LUT R25, R25, 0x80000, R22, 0xf8, !PT ;  /* 0x0008000019197812 */ /* 0x000fe400078ef816 */
[----:B------:R-:W-:Y:S02]  /*0590*/  SHF.L.U64.HI R14, R4, 0x1e, R5 ;  /* 0x0000001e040e7819 */ /* 0x000fe40000010205 */
[----:B------:R-:W-:Y:S02]  /*05a0*/  LOP3.LUT P1, RZ, R15, RZ, RZ, 0xfc, P1 ;  /* 0x000000ff0fff7212 */ /* 0x000fe4000082fcff */
[----:B------:R-:W-:Y:S02]  /*05b0*/  LOP3.LUT R25, R25, 0x400, R14, 0xf8, !PT ;  /* 0x0000040019197812 */ /* 0x000fe400078ef80e */
[----:B------:R-:W-:Y:S02]  /*05c0*/  LOP3.LUT R26, R26, 0x1, RZ, 0xc0, !PT ;  /* 0x000000011a1a7812 */ /* 0x000fe400078ec0ff */
[----:B------:R-:W-:-:S02]  /*05d0*/  LOP3.LUT R19, R19, 0x1, RZ, 0xc0, !PT ;  /* 0x0000000113137812 */ /* 0x000fc400078ec0ff */
[--C-:B------:R-:W-:Y:S02]  /*05e0*/  SHF.R.U32.HI R14, RZ, 0x9, R5.reuse ;  /* 0x00000009ff0e7819 */ /* 0x100fe40000011605 */
[----:B------:R-:W-:Y:S02]  /*05f0*/  ISETP.GT.U32.AND P0, PT, R20, 0x3, PT ;  /* 0x000000031400780c */ /* 0x000fe40003f04070 */
[----:B------:R-:W-:Y:S02]  /*0600*/  ISETP.GT.U32.AND.EX P2, PT, R21, RZ, PT, P2 ;  /* 0x000000ff1500720c */ /* 0x000fe40003f44120 */
[----:B------:R-:W-:Y:S02]  /*0610*/  SHF.L.U64.HI R22, R4, 0x1b, R5 ;  /* 0x0000001b04167819 */ /* 0x000fe40000010205 */
[----:B------:R-:W-:Y:S02]  /*0620*/  SEL R20, RZ, 0x800000, !P1 ;  /* 0x00800000ff147807 */ /* 0x000fe40004800000 */
[----:B------:R-:W-:Y:S01]  /*0630*/  IADD3 R19, P5, PT, R19, R26, RZ ;  /* 0x0000001a13137210 */ /* 0x000fe20007fbe0ff */
[----:B------:R-:W-:Y:S01]  /*0640*/  IMAD.X R26, RZ, RZ, RZ, P6 ;  /* 0x000000ffff1a7224 */ /* 0x000fe200030e06ff */
[----:B------:R-:W-:Y:S01]  /*0650*/  ISETP.GT.U32.AND P1, PT, R12, 0x3, PT ;  /* 0x000000030c00780c */ /* 0x000fe20003f24070 */
[----:B------:R-:W-:Y:S01]  /*0660*/  IMAD.SHL.U32 R12, R4, 0x4, RZ ;  /* 0x00000004040c7824 */ /* 0x000fe200078e00ff */
[----:B------:R-:W-:-:S02]  /*0670*/  LOP3.LUT R14, R14, 0x2, RZ, 0xc0, !PT ;  /* 0x000000020e0e7812 */ /* 0x000fc400078ec0ff */
[----:B------:R-:W-:Y:S01]  /*0680*/  LOP3.LUT R25, R25, 0x20000, R22, 0xf8, !PT ;  /* 0x0002000019197812 */ /* 0x000fe200078ef816 */
[----:B------:R-:W-:Y:S01]  /*0690*/  IMAD.X R22, RZ, RZ, RZ, P5 ;  /* 0x000000ffff167224 */ /* 0x000fe200028e06ff */
[----:B------:R-:W-:Y:S02]  /*06a0*/  SEL R21, RZ, 0x10000, !P2 ;  /* 0x00010000ff157807 */ /* 0x000fe40005000000 */
[----:B------:R-:W-:Y:S02]  /*06b0*/  ISETP.GT.U32.AND P2, PT, R13, 0x3, PT ;  /* 0x000000030d00780c */ /* 0x000fe40003f44070 */
[----:B------:R-:W-:Y:S01]  /*06c0*/  LEA R13, P6, R19, R14, 0x1 ;  /* 0x0000000e130d7211 */ /* 0x000fe200078c08ff */
[----:B------:R-:W-:Y:S01]  /*06d0*/  IMAD.SHL.U32 R14, R4, 0x10, RZ ;  /* 0x00000010040e7824 */ /* 0x000fe200078e00ff */
[----:B------:R-:W-:Y:S02]  /*06e0*/  LOP3.LUT R25, R25, 0x1000000, R12, 0xf8, !PT ;  /* 0x0100000019197812 */ /* 0x000fe400078ef80c */
[----:B------:R-:W-:-:S02]  /*06f0*/  ISETP.GT.U32.AND P5, PT, R13, 0x5, PT ;  /* 0x000000050d00780c */ /* 0x000fc40003fa4070 */
[----:B------:R-:W-:Y:S01]  /*0700*/  LOP3.LUT R25, R25, 0x4000000, R14, 0xf8, !PT ;  /* 0x0400000019197812 */ /* 0x000fe200078ef80e */
[----:B------:R-:W4:Y:S04]  /*0710*/  LDG.E.64 R12, desc[UR4][R6.64+0x8] ;  /* 0x00000804060c7981 */ /* 0x000f28000c1e1b00 */
[----:B------:R-:W3:Y:S01]  /*0720*/  LDG.E.64 R14, desc[UR4][R6.64+0x10] ;  /* 0x00001004060e7981 */ /* 0x000ee2000c1e1b00 */
[----:B------:R-:W-:Y:S01]  /*0730*/  IMAD.SHL.U32 R0, R0, 0x2000, RZ ;  /* 0x0000200000007824 */ /* 0x000fe200078e00ff */
[----:B------:R-:W-:Y:S02]  /*0740*/  LEA.HI.X R22, R19, RZ, R22, 0x1, P6 ;  /* 0x000000ff13167211 */ /* 0x000fe400030f0c16 */
[----:B------:R-:W-:Y:S02]  /*0750*/  SHF.R.U64 R19, R2, 0x1, R3 ;  /* 0x0000000102137819 */ /* 0x000fe40000001203 */
[----:B------:R-:W-:-:S02]  /*0760*/  ISETP.GT.U32.AND.EX P1, PT, R23, RZ, PT, P1 ;  /* 0x000000ff1700720c */ /* 0x000fc40003f24110 */
[----:B------:R-:W-:Y:S02]  /*0770*/  LOP3.LUT R19, R19, 0x2, RZ, 0xc0, !PT ;  /* 0x0000000213137812 */ /* 0x000fe400078ec0ff */
[----:B------:R-:W-:Y:S02]  /*0780*/  ISETP.GT.U32.AND P6, PT, R16, 0x3, PT ;  /* 0x000000031000780c */ /* 0x000fe40003fc4070 */
[----:B------:R-:W-:Y:S02]  /*0790*/  ISETP.GT.U32.AND.EX P0, PT, R26, RZ, PT, P0 ;  /* 0x000000ff1a00720c */ /* 0x000fe40003f04100 */
[----:B------:R-:W-:Y:S02]  /*07a0*/  ISETP.GT.U32.AND.EX P6, PT, R17, RZ, PT, P6 ;  /* 0x000000ff1100720c */ /* 0x000fe40003fc4160 */
[----:B------:R-:W-:Y:S02]  /*07b0*/  ISETP.GT.U32.AND.EX P2, PT, R24, RZ, PT, P2 ;  /* 0x000000ff1800720c */ /* 0x000fe40003f44120 */
[----:B------:R-:W-:-:S02]  /*07c0*/  ISETP.GT.U32.AND.EX P5, PT, R22, RZ, PT, P5 ;  /* 0x000000ff1600720c */ /* 0x000fc40003fa4150 */
[----:B--2---:R-:W-:-:S04]  /*07d0*/  LOP3.LUT R9, R25, R9, RZ, 0xfc, !PT ;  /* 0x0000000919097212 */ /* 0x004fc800078efcff */
[----:B------:R-:W-:Y:S02]  /*07e0*/  LOP3.LUT R9, R9, 0x2000, R0, 0xf8, !PT ;  /* 0x0000200009097812 */ /* 0x000fe400078ef800 */
[----:B------:R-:W-:Y:S02]  /*07f0*/  SHF.R.U32.HI R0, RZ, 0x1b, R5 ;  /* 0x0000001bff007819 */ /* 0x000fe40000011605 */
[----:B------:R-:W-:Y:S02]  /*0800*/  LOP3.LUT R9, R20, R9, R21, 0xfe, !PT ;  /* 0x0000000914097212 */ /* 0x000fe400078efe15 */
[----:B------:R-:W-:Y:S02]  /*0810*/  LOP3.LUT R20, R0, 0x2, RZ, 0xc0, !PT ;  /* 0x0000000200147812 */ /* 0x000fe400078ec0ff */
[----:B------:R-:W-:Y:S02]  /*0820*/  SEL R21, RZ, 0x800, !P1 ;  /* 0x00000800ff157807 */ /* 0x000fe40004800000 */
[----:B------:R-:W-:-:S02]  /*0830*/  IADD3 R16, P1, PT, R19, R20, RZ ;  /* 0x0000001413107210 */ /* 0x000fc40007f3e0ff */
[----:B------:R-:W-:Y:S02]  /*0840*/  SEL R0, RZ, 0x2000000, !P0 ;  /* 0x02000000ff007807 */ /* 0x000fe40004000000 */
[----:B------:R-:W-:Y:S01]  /*0850*/  ISETP.GT.U32.AND P0, PT, R16, 0x3, PT ;  /* 0x000000031000780c */ /* 0x000fe20003f04070 */
[----:B------:R-:W-:Y:S01]  /*0860*/  IMAD.X R17, RZ, RZ, RZ, P1 ;  /* 0x000000ffff117224 */ /* 0x000fe200008e06ff */
[----:B------:R-:W-:Y:S02]  /*0870*/  LOP3.LUT R9, R21, R9, R0, 0xfe, !PT ;  /* 0x0000000915097212 */ /* 0x000fe400078efe00 */
[----:B------:R-:W-:Y:S02]  /*0880*/  SEL R0, RZ, 0x4000, !P2 ;  /* 0x00004000ff007807 */ /* 0x000fe40005000000 */
[----:B------:R-:W-:Y:S02]  /*0890*/  SEL R16, RZ, 0x1000, !P6 ;  /* 0x00001000ff107807 */ /* 0x000fe40007000000 */
[----:B------:R-:W-:-:S02]  /*08a0*/  ISETP.GT.U32.AND.EX P0, PT, R17, RZ, PT, P0 ;  /* 0x000000ff1100720c */ /* 0x000fc40003f04100 */
[----:B------:R-:W-:Y:S02]  /*08b0*/  ISETP.GT.U32.AND P1, PT, R18, 0x3, PT ;  /* 0x000000031200780c */ /* 0x000fe40003f24070 */
[----:B------:R-:W-:Y:S02]  /*08c0*/  IADD3.X R17, PT, PT, RZ, RZ, RZ, P4, P3 ;  /* 0x000000ffff117210 */ /* 0x000fe400027e64ff */
[----:B------:R-:W-:Y:S02]  /*08d0*/  LOP3.LUT R9, R0, R9, R16, 0xfe, !PT ;  /* 0x0000000900097212 */ /* 0x000fe400078efe10 */
[----:B------:R-:W-:Y:S02]  /*08e0*/  SEL R16, RZ, 0x8000, !P0 ;  /* 0x00008000ff107807 */ /* 0x000fe40004000000 */
[----:B------:R-:W-:Y:S02]  /*08f0*/  SEL R0, RZ, 0x40000, !P5 ;  /* 0x00040000ff007807 */ /* 0x000fe40006800000 */
[----:B------:R-:W-:-:S02]  /*0900*/  ISETP.GT.U32.AND.EX P0, PT, R17, RZ, PT, P1 ;  /* 0x000000ff1100720c */ /* 0x000fc40003f04110 */
[----:B------:R-:W-:Y:S02]  /*0910*/  LOP3.LUT R9, R0, R9, R16, 0xfe, !PT ;  /* 0x0000000900097212 */ /* 0x000fe400078efe10 */
[----:B------:R-:W-:Y:S02]  /*0920*/  SEL R0, RZ, 0x8000000, !P0 ;  /* 0x08000000ff007807 */ /* 0x000fe40004000000 */
[----:B------:R-:W-:Y:S02]  /*0930*/  LOP3.LUT R8, R8, R4, RZ, 0xfc, !PT ;  /* 0x0000000408087212 */ /* 0x000fe400078efcff */
[----:B------:R-:W-:Y:S02]  /*0940*/  LOP3.LUT R9, R5, R9, R0, 0xfe, !PT ;  /* 0x0000000905097212 */ /* 0x000fe400078efe00 */
[----:B----4-:R-:W-:Y:S02]  /*0950*/  LOP3.LUT R2, R12, R2, RZ, 0xfc, !PT ;  /* 0x000000020c027212 */ /* 0x010fe400078efcff */
[----:B------:R-:W-:-:S02]  /*0960*/  LOP3.LUT R3, R13, R3, RZ, 0xfc, !PT ;  /* 0x000000030d037212 */ /* 0x000fc400078efcff */
[----:B---3--:R-:W-:Y:S02]  /*0970*/  LOP3.LUT R10, R14, R10, RZ, 0xfc, !PT ;  /* 0x0000000a0e0a7212 */ /* 0x008fe400078efcff */
[----:B------:R-:W-:Y:S01]  /*0980*/  LOP3.LUT R11, R15, R11, RZ, 0xfc, !PT ;  /* 0x0000000b0f0b7212 */ /* 0x000fe200078efcff */
[----:B------:R-:W-:Y:S04]  /*0990*/  STG.E.64 desc[UR4][R6.64+0x8], R2 ;  /* 0x0000080206007986 */ /* 0x000fe8000c101b04 */
[----:B------:R-:W-:Y:S04]  /*09a0*/  STG.E.64 desc[UR4][R6.64+0x10], R10 ;  /* 0x0000100a06007986 */ /* 0x000fe8000c101b04 */
[----:B------:R-:W-:Y:S01]  /*09b0*/  STG.E.64 desc[UR4][R6.64], R8 ;  /* 0x0000000806007986 */ /* 0x000fe2000c101b04 */
[----:B------:R-:W-:Y:S05]  /*09c0*/  EXIT ;  /* 0x000000000000794d */ /* 0x000fea0003800000 */
.L_x_42:
        /* <DEDUP_REMOVED lines=11> */
.L_x_96:


//--------------------- .text._Z19passo_tlf_11_parte2P10ulonglong3S0_y --------------------------
	.section	.text._Z19passo_tlf_11_parte2P10ulonglong3S0_y,"ax",@progbits
	.align	128
        .global         _Z19passo_tlf_11_parte2P10ulonglong3S0_y
        .type           _Z19passo_tlf_11_parte2P10ulonglong3S0_y,@function
        .size           _Z19passo_tlf_11_parte2P10ulonglong3S0_y,(.L_x_97 - _Z19passo_tlf_11_parte2P10ulonglong3S0_y)
        .other          _Z19passo_tlf_11_parte2P10ulonglong3S0_y,@"STO_CUDA_ENTRY STV_DEFAULT"
_Z19passo_tlf_11_parte2P10ulonglong3S0_y:
.text._Z19passo_tlf_11_parte2P10ulonglong3S0_y:
        /* <DEDUP_REMOVED lines=23> */
[C-C-:B------:R-:W-:Y:S02]  /*0170*/  SHF.L.U64.HI R17, R2.reuse, 0x1, R3.reuse ;  /* 0x0000000102117819 */ /* 0x140fe40000010203 */
[--C-:B------:R-:W-:Y:S02]  /*0180*/  SHF.R.U32.HI R21, RZ, 0x5, R3.reuse ;  /* 0x00000005ff157819 */ /* 0x100fe40000011603 */
[----:B------:R-:W-:Y:S02]  /*0190*/  SHF.R.U32.HI R20, RZ, 0x3, R3 ;  /* 0x00000003ff147819 */ /* 0x000fe40000011603 */
[----:B------:R-:W-:Y:S02]  /*01a0*/  SHF.R.S32.HI R0, RZ, 0x1f, R19 ;  /* 0x0000001fff007819 */ /* 0x000fe40000011413 */
[--C-:B------:R-:W-:Y:S02]  /*01b0*/  SHF.R.U64 R24, R2, 0x1b, R3.reuse ;  /* 0x0000001b02187819 */ /* 0x100fe40000001203 */
[----:B------:R-:W-:-:S02]  /*01c0*/  SHF.R.U32.HI R16, RZ, 0x12, R3 ;  /* 0x00000012ff107819 */ /* 0x000fc40000011603 */
[----:B------:R-:W-:Y:S02]  /*01d0*/  LOP3.LUT R21, R21, 0x2, RZ, 0xc0, !PT ;  /* 0x0000000215157812 */ /* 0x000fe400078ec0ff */
[----:B------:R-:W-:Y:S02]  /*01e0*/  SHF.R.S32.HI R18, RZ, 0x1e, R17 ;  /* 0x0000001eff127819 */ /* 0x000fe40000011411 */
[----:B0-----:R-:W-:Y:S02]  /*01f0*/  LOP3.LUT R22, R20, 0x2, RZ, 0xc0, !PT ;  /* 0x0000000214167812 */ /* 0x001fe400078ec0ff */
[----:B------:R-:W-:Y:S02]  /*0200*/  LOP3.LUT R0, R0, 0x6, RZ, 0xc0, !PT ;  /* 0x0000000600007812 */ /* 0x000fe400078ec0ff */
[----:B------:R-:W-:Y:S02]  /*0210*/  LOP3.LUT R24, R24, 0x2, RZ, 0xc0, !PT ;  /* 0x0000000218187812 */ /* 0x000fe400078ec0ff */
[----:B------:R-:W-:-:S02]  /*0220*/  LOP3.LUT R23, R16, 0x2, RZ, 0xc0, !PT ;  /* 0x0000000210177812 */ /* 0x000fc400078ec0ff */
[----:B------:R-:W-:Y:S02]  /*0230*/  LOP3.LUT R18, R18, 0xfffffffe, RZ, 0xc0, !PT ;  /* 0xfffffffe12127812 */ /* 0x000fe400078ec0ff */
[----:B------:R-:W-:Y:S01]  /*0240*/  IADD3 R0, P4, P5, R0, R22, R21 ;  /* 0x0000001600007210 */ /* 0x000fe20007d9e015 */
[----:B------:R-:W-:Y:S01]  /*0250*/  IMAD.SHL.U32 R21, R2, 0x80000, RZ ;  /* 0x0008000002157824 */ /* 0x000fe200078e00ff */
[----:B------:R-:W-:Y:S01]  /*0260*/  IADD3 R18, P2, P6, R18, R24, R23 ;  /* 0x0000001812127210 */ /* 0x000fe20007e5e017 */
[C---:B------:R-:W-:Y:S01]  /*0270*/  IMAD.SHL.U32 R24, R2.reuse, 0x800, RZ ;  /* 0x0000080002187824 */ /* 0x040fe200078e00ff */
[----:B------:R-:W-:Y:S02]  /*0280*/  SHF.L.U64.HI R22, R2, 0x1c, R3 ;  /* 0x0000001c02167819 */ /* 0x000fe40000010203 */
[----:B------:R-:W-:Y:S02]  /*0290*/  LOP3.LUT R21, R21, 0x80000000, RZ, 0xc0, !PT ;  /* 0x8000000015157812 */ /* 0x000fe400078ec0ff */
[----:B------:R-:W-:-:S02]  /*02a0*/  LOP3.LUT R22, R22, 0x100, RZ, 0xc0, !PT ;  /* 0x0000010016167812 */ /* 0x000fc400078ec0ff */
[C-C-:B------:R-:W-:Y:S02]  /*02b0*/  SHF.L.U64.HI R23, R2.reuse, 0x8, R3.reuse ;  /* 0x0000000802177819 */ /* 0x140fe40000010203 */
[----:B------:R-:W-:Y:S02]  /*02c0*/  LOP3.LUT R21, R21, 0x10000000, R24, 0xf8, !PT ;  /* 0x1000000015157812 */ /* 0x000fe400078ef818 */
[C-C-:B------:R-:W-:Y:S02]  /*02d0*/  SHF.R.U64 R24, R2.reuse, 0x12, R3.reuse ;  /* 0x0000001202187819 */ /* 0x140fe40000001203 */
[----:B------:R-:W-:Y:S02]  /*02e0*/  SHF.R.U64 R26, R2, 0x1f, R3 ;  /* 0x0000001f021a7819 */ /* 0x000fe40000001203 */
[----:B------:R-:W-:Y:S02]  /*02f0*/  LOP3.LUT R22, R22, 0x80, R23, 0xf8, !PT ;  /* 0x0000008016167812 */ /* 0x000fe400078ef817 */
[----:B------:R-:W-:-:S02]  /*0300*/  SHF.L.U64.HI R23, R2, 0x6, R3 ;  /* 0x0000000602177819 */ /* 0x000fc40000010203 */
[----:B------:R-:W-:Y:S02]  /*0310*/  LOP3.LUT R25, R20, 0x1, RZ, 0xc0, !PT ;  /* 0x0000000114197812 */ /* 0x000fe400078ec0ff */
[----:B------:R-:W-:Y:S02]  /*0320*/  LOP3.LUT R21, R21, 0x8000000, R24, 0xf8, !PT ;  /* 0x0800000015157812 */ /* 0x000fe400078ef818 */
[----:B------:R-:W-:Y:S02]  /*0330*/  LOP3.LUT R20, R26, 0x1, RZ, 0xc0, !PT ;  /* 0x000000011a147812 */ /* 0x000fe400078ec0ff */
[----:B------:R-:W-:Y:S02]  /*0340*/  SHF.R.U64 R24, R2, 0xb, R3 ;  /* 0x0000000b02187819 */ /* 0x000fe40000001203 */
[----:B------:R-:W-:Y:S02]  /*0350*/  LOP3.LUT R22, R22, 0x20, R23, 0xf8, !PT ;  /* 0x0000002016167812 */ /* 0x000fe400078ef817 */
[----:B------:R-:W-:-:S02]  /*0360*/  SHF.L.U64.HI R23, R2, 0x2, R3 ;  /* 0x0000000202177819 */ /* 0x000fc40000010203 */
[----:B------:R-:W-:Y:S02]  /*0370*/  IADD3 R20, P3, PT, R20, R25, RZ ;  /* 0x0000001914147210 */ /* 0x000fe40007f7e0ff */
[----:B------:R-:W-:Y:S02]  /*0380*/  LOP3.LUT R21, R21, 0x400000, R24, 0xf8, !PT ;  /* 0x0040000015157812 */ /* 0x000fe400078ef818 */
[--C-:B------:R-:W-:Y:S02]  /*0390*/  SHF.R.U32.HI R25, RZ, 0x2, R3.reuse ;  /* 0x00000002ff197819 */ /* 0x100fe40000011603 */
[----:B------:R-:W-:Y:S02]  /*03a0*/  SHF.R.U64 R24, R2, 0x1f, R3 ;  /* 0x0000001f02187819 */ /* 0x000fe40000001203 */
[----:B------:R-:W-:Y:S02]  /*03b0*/  LOP3.LUT R22, R22, 0x10, R23, 0xf8, !PT ;  /* 0x0000001016167812 */ /* 0x000fe400078ef817 */
[----:B------:R-:W-:-:S02]  /*03c0*/  SHF.L.U64.HI R23, R2, 0x17, R3 ;  /* 0x0000001702177819 */ /* 0x000fc40000010203 */
[----:B------:R-:W-:Y:S02]  /*03d0*/  LOP3.LUT P0, RZ, R20, 0x1, R25, 0xf8, !PT ;  /* 0x0000000114ff7812 */ /* 0x000fe4000780f819 */
[----:B------:R-:W-:Y:S02]  /*03e0*/  LOP3.LUT R16, R16, R25, RZ, 0xfc, !PT ;  /* 0x0000001910107212 */ /* 0x000fe400078efcff */
[----:B------:R-:W-:Y:S01]  /*03f0*/  LOP3.LUT R21, R21, 0x1000000, R24, 0xf8, !PT ;  /* 0x0100000015157812 */ /* 0x000fe200078ef818 */
[----:B----4-:R-:W-:Y:S01]  /*0400*/  IMAD.SHL.U32 R24, R12, 0x40000000, RZ ;  /* 0x400000000c187824 */ /* 0x010fe200078e00ff */
[C-C-:B------:R-:W-:Y:S02]  /*0410*/  SHF.R.U64 R26, R2.reuse, 0x1d, R3.reuse ;  /* 0x0000001d021a7819 */ /* 0x140fe40000001203 */
[----:B------:R-:W-:Y:S02]  /*0420*/  SHF.R.U64 R25, R2, 0x16, R3 ;  /* 0x0000001602197819 */ /* 0x000fe40000001203 */
[----:B------:R-:W-:-:S02]  /*0430*/  LOP3.LUT R22, R22, 0x8, R23, 0xf8, !PT ;  /* 0x0000000816167812 */ /* 0x000fc400078ef817 */
[----:B------:R-:W-:Y:S02]  /*0440*/  SHF.R.U32.HI R20, RZ, 0x1b, R3 ;  /* 0x0000001bff147819 */ /* 0x000fe40000011603 */
[-C--:B------:R-:W-:Y:S02]  /*0450*/  LOP3.LUT R23, R26, R25.reuse, RZ, 0xfc, !PT ;  /* 0x000000191a177212 */ /* 0x080fe400078efcff */
[----:B------:R-:W-:Y:S02]  /*0460*/  LOP3.LUT R21, R21, 0x40000000, R24, 0xf8, !PT ;  /* 0x4000000015157812 */ /* 0x000fe400078ef818 */
[----:B------:R-:W-:Y:S02]  /*0470*/  LOP3.LUT R19, R22, 0x4, R19, 0xf8, !PT ;  /* 0x0000000416137812 */ /* 0x000fe400078ef813 */
[----:B------:R-:W-:Y:S01]  /*0480*/  SHF.R.U32.HI R22, RZ, 0xf, R3 ;  /* 0x0000000fff167819 */ /* 0x000fe20000011603 */
[----:B------:R-:W-:Y:S01]  /*0490*/  IMAD.SHL.U32 R23, R23, 0x200000, RZ ;  /* 0x0020000017177824 */ /* 0x000fe200078e00ff */
[----:B------:R-:W-:-:S02]  /*04a0*/  LOP3.LUT R20, R20, R25, RZ, 0xfc, !PT ;  /* 0x0000001914147212 */ /* 0x000fc400078efcff */
[----:B-----5:R-:W-:Y:S02]  /*04b0*/  LOP3.LUT R14, R21, R14, RZ, 0xfc, !PT ;  /* 0x0000000e150e7212 */ /* 0x020fe400078efcff */
[----:B------:R-:W-:Y:S02]  /*04c0*/  ISETP.GT.U32.AND P1, PT, R18, 0x3, PT ;  /* 0x000000031200780c */ /* 0x000fe40003f24070 */
[----:B------:R-:W-:Y:S02]  /*04d0*/  SHF.R.S32.HI R21, RZ, 0x1f, R17 ;  /* 0x0000001fff157819 */ /* 0x000fe40000011411 */
[----:B------:R-:W-:Y:S02]  /*04e0*/  LOP3.LUT R18, R19, 0x1, R22, 0xf8, !PT ;  /* 0x0000000113127812 */ /* 0x000fe400078ef816 */
[----:B------:R-:W-:Y:S01]  /*04f0*/  SHF.L.U64.HI R17, R2, 0x1d, R3 ;  /* 0x0000001d02117819 */ /* 0x000fe20000010203 */
[----:B------:R-:W-:Y:S01]  /*0500*/  IMAD.SHL.U32 R19, R20, 0x2000000, RZ ;  /* 0x0200000014137824 */ /* 0x000fe200078e00ff */
[----:B------:R-:W-:-:S02]  /*0510*/  LOP3.LUT R14, R14, 0x200000, R23, 0xf8, !PT ;  /* 0x002000000e0e7812 */ /* 0x000fc400078ef817 */
[----:B------:R-:W-:Y:S02]  /*0520*/  IADD3.X R21, PT, PT, R21, RZ, RZ, P2, P6 ;  /* 0x000000ff15157210 */ /* 0x000fe400017ec4ff */
[----:B------:R-:W-:Y:S02]  /*0530*/  LOP3.LUT R17, R18, 0x200, R17, 0xf8, !PT ;  /* 0x0000020012117812 */ /* 0x000fe400078ef811 */
[----:B------:R-:W-:Y:S02]  /*0540*/  ISETP.GT.U32.AND P2, PT, R0, 0x3, PT ;  /* 0x000000030000780c */ /* 0x000fe40003f44070 */
[----:B------:R-:W-:Y:S02]  /*0550*/  IADD3.X R18, PT, PT, RZ, RZ, RZ, P4, P5 ;  /* 0x000000ffff127210 */ /* 0x000fe400027ea4ff */
[----:B------:R-:W-:Y:S01]  /*0560*/  LOP3.LUT R0, R14, 0x2000000, R19, 0xf8, !PT ;  /* 0x020000000e007812 */ /* 0x000fe200078ef813 */
[----:B------:R-:W-:Y:S01]  /*0570*/  IMAD.SHL.U32 R19, R20, 0x4000000, RZ ;  /* 0x0400000014137824 */ /* 0x000fe200078e00ff */
[----:B------:R-:W-:Y:S01]  /*0580*/  ISETP.GT.U32.AND.EX P2, PT, R18, RZ, PT, P2 ;  /* 0x000000ff1200720c */ /* 0x000fe20003f44120 */
[----:B------:R-:W-:Y:S01]  /*0590*/  IMAD.X R18, RZ, RZ, RZ, P3 ;  /* 0x000000ffff127224 */ /* 0x000fe200018e06ff */
[----:B------:R-:W-:-:S02]  /*05a0*/  ISETP.GT.U32.AND.EX P1, PT, R21, RZ, PT, P1 ;  /* 0x000000ff1500720c */ /* 0x000fc40003f24110 */
[----:B------:R-:W-:Y:S01]  /*05b0*/  LOP3.LUT R17, R17, R15, RZ, 0xfc, !PT ;  /* 0x0000000f11117212 */ /* 0x000fe200078efcff */
[----:B------:R-:W-:Y:S01]  /*05c0*/  IMAD.SHL.U32 R16, R16, 0x2, RZ ;  /* 0x0000000210107824 */ /* 0x000fe200078e00ff */
[----:B------:R-:W-:Y:S02]  /*05d0*/  LOP3.LUT R15, R0, 0x4000000, R19, 0xf8, !PT ;  /* 0x04000000000f7812 */ /* 0x000fe400078ef813 */
[----:B------:R-:W-:Y:S02]  /*05e0*/  SEL R14, RZ, 0x800000, !P1 ;  /* 0x00800000ff0e7807 */ /* 0x000fe40004800000 */
[----:B------:R-:W-:Y:S02]  /*05f0*/  SEL R0, RZ, 0x20000000, !P2 ;  /* 0x20000000ff007807 */ /* 0x000fe40005000000 */
[----:B------:R-:W-:Y:S02]  /*0600*/  LOP3.LUT P0, RZ, R18, RZ, RZ, 0xfc, P0 ;  /* 0x000000ff12ff7212 */ /* 0x000fe4000000fcff */
[----:B------:R-:W-:-:S02]  /*0610*/  LOP3.LUT R15, R0, R15, R14, 0xfe, !PT ;  /* 0x0000000f000f7212 */ /* 0x000fc400078efe0e */
[----:B------:R-:W-:Y:S02]  /*0620*/  LOP3.LUT R17, R17, 0x2, R16, 0xf8, !PT ;  /* 0x0000000211117812 */ /* 0x000fe400078ef810 */
[----:B------:R-:W-:Y:S02]  /*0630*/  SEL R0, RZ, 0x40, !P0 ;  /* 0x00000040ff007807 */ /* 0x000fe40004000000 */
[----:B---3--:R-:W-:Y:S02]  /*0640*/  LOP3.LUT R8, R8, R12, RZ, 0xfc, !PT ;  /* 0x0000000c08087212 */ /* 0x008fe400078efcff */
[----:B------:R-:W-:Y:S02]  /*0650*/  LOP3.LUT R9, R9, R13, RZ, 0xfc, !PT ;  /* 0x0000000d09097212 */ /* 0x000fe400078efcff */
[----:B------:R-:W-:Y:S02]  /*0660*/  LOP3.LUT R6, R10, R6, RZ, 0xfc, !PT ;  /* 0x000000060a067212 */ /* 0x000fe400078efcff */
[----:B------:R-:W-:-:S02]  /*0670*/  LOP3.LUT R7, R11, R7, RZ, 0xfc, !PT ;  /* 0x000000070b077212 */ /* 0x000fc400078efcff */
[----:B------:R-:W-:Y:S02]  /*0680*/  LOP3.LUT R3, R3, R17, R0, 0xfe, !PT ;  /* 0x0000001103037212 */ /* 0x000fe400078efe00 */
[----:B------:R-:W-:Y:S01]  /*0690*/  LOP3.LUT R2, R15, R2, RZ, 0xfc, !PT ;  /* 0x000000020f027212 */ /* 0x000fe200078efcff */
[----:B------:R-:W-:Y:S04]  /*06a0*/  STG.E.64 desc[UR4][R4.64+0x8], R8 ;  /* 0x0000080804007986 */ /* 0x000fe8000c101b04 */
[----:B------:R-:W-:Y:S04]  /*06b0*/  STG.E.64 desc[UR4][R4.64+0x10], R6 ;  /* 0x0000100604007986 */ /* 0x000fe8000c101b04 */
[----:B------:R-:W-:Y:S01]  /*06c0*/  STG.E.64 desc[UR4][R4.64], R2 ;  /* 0x0000000204007986 */ /* 0x000fe2000c101b04 */
[----:B------:R-:W-:Y:S05]  /*06d0*/  EXIT ;  /* 0x000000000000794d */ /* 0x000fea0003800000 */
.L_x_43:
        /* <DEDUP_REMOVED lines=10> */
.L_x_97:


//--------------------- .text._Z19passo_tlf_11_parte1P10ulonglong3S0_y --------------------------
	.section	.text._Z19passo_tlf_11_parte1P10ulonglong3S0_y,"ax",@progbits
	.align	128
        .global         _Z19passo_tlf_11_parte1P10ulonglong3S0_y
        .type           _Z19passo_tlf_11_parte1P10ulonglong3S0_y,@function
        .size           _Z19passo_tlf_11_parte1P10ulonglong3S0_y,(.L_x_98 - _Z19passo_tlf_11_parte1P10ulonglong3S0_y)
        .other          _Z19passo_tlf_11_parte1P10ulonglong3S0_y,@"STO_CUDA_ENTRY STV_DEFAULT"
_Z19passo_tlf_11_parte1P10ulonglong3S0_y:
.text._Z19passo_tlf_11_parte1P10ulonglong3S0_y:
        /* <DEDUP_REMOVED lines=22> */
[----:B--2---:R-:W-:-:S02]  /*0160*/  SHF.R.U64 R18, R2, 0x1a, R3 ;  /* 0x0000001a02127819 */ /* 0x004fc40000001203 */
[--C-:B------:R-:W-:Y:S02]  /*0170*/  SHF.R.U64 R19, R2, 0x4, R3.reuse ;  /* 0x0000000402137819 */ /* 0x100fe40000001203 */
[----:B------:R-:W-:Y:S02]  /*0180*/  SHF.R.U32.HI R0, RZ, 0xe, R3 ;  /* 0x0000000eff007819 */ /* 0x000fe40000011603 */
[----:B------:R-:W-:Y:S02]  /*0190*/  LOP3.LUT R18, R18, 0x1, RZ, 0xc0, !PT ;  /* 0x0000000112127812 */ /* 0x000fe400078ec0ff */
[----:B------:R-:W-:Y:S02]  /*01a0*/  LOP3.LUT R19, R19, 0x1, RZ, 0xc0, !PT ;  /* 0x0000000113137812 */ /* 0x000fe400078ec0ff */
[----:B------:R-:W-:Y:S01]  /*01b0*/  LOP3.LUT R0, R0, 0x1, RZ, 0xc0, !PT ;  /* 0x0000000100007812 */ /* 0x000fe200078ec0ff */
[C---:B------:R-:W-:Y:S02]  /*01c0*/  IMAD.SHL.U32 R24, R2.reuse, 0x20000, RZ ;  /* 0x0002000002187824 */ /* 0x040fe400078e00ff */
[----:B------:R-:W-:Y:S01]  /*01d0*/  IMAD.SHL.U32 R20, R2, 0x1000000, RZ ;  /* 0x0100000002147824 */ /* 0x000fe200078e00ff */
[----:B------:R-:W-:Y:S01]  /*01e0*/  IADD3 R0, P6, P5, R0, R18, R19 ;  /* 0x0000001200007210 */ /* 0x000fe20007dde013 */
[----:B------:R-:W-:Y:S01]  /*01f0*/  IMAD.SHL.U32 R18, R2, 0x2000000, RZ ;  /* 0x0200000002127824 */ /* 0x000fe200078e00ff */
[----:B------:R-:W-:-:S02]  /*0200*/  SHF.R.S32.HI R24, RZ, 0x1f, R24 ;  /* 0x0000001fff187819 */ /* 0x000fc40000011418 */
[----:B------:R-:W-:Y:S02]  /*0210*/  SHF.R.S32.HI R23, RZ, 0x1e, R20 ;  /* 0x0000001eff177819 */ /* 0x000fe40000011414 */
[----:B0-----:R-:W-:Y:S02]  /*0220*/  SHF.R.S32.HI R16, RZ, 0x1e, R18 ;  /* 0x0000001eff107819 */ /* 0x001fe40000011412 */
[C-C-:B------:R-:W-:Y:S02]  /*0230*/  SHF.R.U64 R21, R2.reuse, 0x2, R3.reuse ;  /* 0x0000000202157819 */ /* 0x140fe40000001203 */
[----:B------:R-:W-:Y:S02]  /*0240*/  SHF.L.U64.HI R17, R2, 0x1, R3 ;  /* 0x0000000102117819 */ /* 0x000fe40000010203 */
[----:B------:R-:W-:Y:S02]  /*0250*/  LOP3.LUT R24, R24, 0x6, RZ, 0xc0, !PT ;  /* 0x0000000618187812 */ /* 0x000fe400078ec0ff */
[----:B------:R-:W-:-:S02]  /*0260*/  LOP3.LUT R23, R23, 0xfffffffe, RZ, 0xc0, !PT ;  /* 0xfffffffe17177812 */ /* 0x000fc400078ec0ff */
[----:B------:R-:W-:Y:S02]  /*0270*/  LOP3.LUT R16, R16, 0xfffffffe, RZ, 0xc0, !PT ;  /* 0xfffffffe10107812 */ /* 0x000fe400078ec0ff */
[----:B------:R-:W-:Y:S02]  /*0280*/  SHF.R.U64 R22, R2, 0x3, R3 ;  /* 0x0000000302167819 */ /* 0x000fe40000001203 */
[----:B------:R-:W-:Y:S02]  /*0290*/  LOP3.LUT R19, R21, 0x100000, RZ, 0xc0, !PT ;  /* 0x0010000015137812 */ /* 0x000fe400078ec0ff */
[----:B------:R-:W-:Y:S02]  /*02a0*/  SHF.R.S32.HI R25, RZ, 0x1e, R17 ;  /* 0x0000001eff197819 */ /* 0x000fe40000011411 */
[----:B------:R-:W-:Y:S02]  /*02b0*/  IADD3 R16, P1, P3, R16, R24, R23 ;  /* 0x0000001810107210 */ /* 0x000fe40007b3e017 */
[----:B------:R-:W-:-:S02]  /*02c0*/  LOP3.LUT R19, R19, 0x80000, R22, 0xf8, !PT ;  /* 0x0008000013137812 */ /* 0x000fc400078ef816 */
[--C-:B------:R-:W-:Y:S02]  /*02d0*/  SHF.R.U32.HI R24, RZ, 0xa, R3.reuse ;  /* 0x0000000aff187819 */ /* 0x100fe40000011603 */
[----:B------:R-:W-:Y:S02]  /*02e0*/  LOP3.LUT R23, R25, 0xfffffffe, RZ, 0xc0, !PT ;  /* 0xfffffffe19177812 */ /* 0x000fe400078ec0ff */
[----:B------:R-:W-:Y:S02]  /*02f0*/  SHF.R.U64 R22, R2, 0x7, R3 ;  /* 0x0000000702167819 */ /* 0x000fe40000001203 */
[----:B------:R-:W-:Y:S02]  /*0300*/  LOP3.LUT R24, R24, 0x2, RZ, 0xc0, !PT ;  /* 0x0000000218187812 */ /* 0x000fe400078ec0ff */
[----:B------:R-:W-:Y:S02]  /*0310*/  IADD3 R23, P4, PT, RZ, -R23, RZ ;  /* 0x80000017ff177210 */ /* 0x000fe40007f9e0ff */
[----:B------:R-:W-:-:S02]  /*0320*/  LOP3.LUT R22, R19, 0x40000, R22, 0xf8, !PT ;  /* 0x0004000013167812 */ /* 0x000fc400078ef816 */
[----:B------:R-:W-:Y:S02]  /*0330*/  SHF.R.U64 R19, R2, 0xf, R3 ;  /* 0x0000000f02137819 */ /* 0x000fe40000001203 */
[----:B------:R-:W-:Y:S01]  /*0340*/  ISETP.NE.U32.AND P0, PT, R24, R23, PT ;  /* 0x000000171800720c */ /* 0x000fe20003f05070 */
[----:B------:R-:W-:Y:S01]  /*0350*/  IMAD.SHL.U32 R23, R2, 0x80, RZ ;  /* 0x0000008002177824 */ /* 0x000fe200078e00ff */
[----:B------:R-:W-:Y:S02]  /*0360*/  LOP3.LUT R22, R22, 0x20000, R19, 0xf8, !PT ;  /* 0x0002000016167812 */ /* 0x000fe400078ef813 */
[----:B------:R-:W-:Y:S02]  /*0370*/  SHF.R.U32.HI R24, RZ, 0x14, R3 ;  /* 0x00000014ff187819 */ /* 0x000fe40000011603 */
[----:B------:R-:W-:Y:S02]  /*0380*/  LOP3.LUT R22, R22, 0x10000, R23, 0xf8, !PT ;  /* 0x0001000016167812 */ /* 0x000fe400078ef817 */
[----:B------:R-:W-:-:S02]  /*0390*/  LOP3.LUT R24, R24, 0x1, RZ, 0xc0, !PT ;  /* 0x0000000118187812 */ /* 0x000fc400078ec0ff */
[----:B------:R-:W-:Y:S02]  /*03a0*/  LOP3.LUT R21, R21, 0x1, RZ, 0xc0, !PT ;  /* 0x0000000115157812 */ /* 0x000fe400078ec0ff */
[----:B------:R-:W-:Y:S02]  /*03b0*/  SHF.R.U64 R23, R2, 0x1e, R3 ;  /* 0x0000001e02177819 */ /* 0x000fe40000001203 */
[----:B------:R-:W-:Y:S02]  /*03c0*/  SHF.R.S32.HI R25, RZ, 0x1f, R20 ;  /* 0x0000001fff197819 */ /* 0x000fe40000011414 */
[----:B------:R-:W-:Y:S02]  /*03d0*/  SHF.R.S32.HI R18, RZ, 0x1f, R18 ;  /* 0x0000001fff127819 */ /* 0x000fe40000011412 */
[----:B------:R-:W-:Y:S02]  /*03e0*/  IADD3 R21, P2, PT, R24, R21, RZ ;  /* 0x0000001518157210 */ /* 0x000fe40007f5e0ff */
[----:B------:R-:W-:-:S02]  /*03f0*/  LOP3.LUT R24, R22, 0x8000, R23, 0xf8, !PT ;  /* 0x0000800016187812 */ /* 0x000fc400078ef817 */
[----:B------:R-:W-:Y:S02]  /*0400*/  IADD3.X R18, PT, PT, R18, RZ, R25, P1, P3 ;  /* 0x000000ff12127210 */ /* 0x000fe40000fe6419 */
[--C-:B------:R-:W-:Y:S02]  /*0410*/  SHF.R.U64 R23, R2, 0x1c, R3.reuse ;  /* 0x0000001c02177819 */ /* 0x100fe40000001203 */
[--C-:B------:R-:W-:Y:S02]  /*0420*/  SHF.R.U32.HI R20, RZ, 0x1a, R3.reuse ;  /* 0x0000001aff147819 */ /* 0x100fe40000011603 */
[--C-:B------:R-:W-:Y:S02]  /*0430*/  SHF.R.U32.HI R25, RZ, 0x17, R3.reuse ;  /* 0x00000017ff197819 */ /* 0x100fe40000011603 */
[----:B------:R-:W-:Y:S02]  /*0440*/  SHF.R.U32.HI R22, RZ, 0x18, R3 ;  /* 0x00000018ff167819 */ /* 0x000fe40000011603 */
[----:B------:R-:W-:-:S02]  /*0450*/  LOP3.LUT R23, R23, 0x2, RZ, 0xc0, !PT ;  /* 0x0000000217177812 */ /* 0x000fc400078ec0ff */
[----:B------:R-:W-:Y:S02]  /*0460*/  LOP3.LUT R20, R20, 0x2, RZ, 0xc0, !PT ;  /* 0x0000000214147812 */ /* 0x000fe400078ec0ff */
[----:B------:R-:W-:Y:S02]  /*0470*/  LOP3.LUT R25, R25, 0x2, RZ, 0xc0, !PT ;  /* 0x0000000219197812 */ /* 0x000fe400078ec0ff */
[----:B------:R-:W-:Y:S02]  /*0480*/  LOP3.LUT R22, R22, 0x2, RZ, 0xc0, !PT ;  /* 0x0000000216167812 */ /* 0x000fe400078ec0ff */
[----:B------:R-:W-:Y:S02]  /*0490*/  LOP3.LUT R24, R24, 0x200, R19, 0xf8, !PT ;  /* 0x0000020018187812 */ /* 0x000fe400078ef813 */
[----:B------:R-:W-:Y:S02]  /*04a0*/  LOP3.LUT R28, R19, 0x2, RZ, 0xc0, !PT ;  /* 0x00000002131c7812 */ /* 0x000fe400078ec0ff */
[----:B------:R-:W-:Y:S01]  /*04b0*/  SHF.R.U32.HI R19, RZ, 0x9, R3 ;  /* 0x00000009ff137819 */ /* 0x000fe20000011603 */
[----:B------:R-:W-:Y:S01]  /*04c0*/  IMAD.X R26, RZ, RZ, RZ, P2 ;  /* 0x000000ffff1a7224 */ /* 0x000fe200010e06ff */
[----:B------:R-:W-:-:S02]  /*04d0*/  IADD3 R20, P1, PT, R20, R23, RZ ;  /* 0x0000001714147210 */ /* 0x000fc40007f3e0ff */
[----:B------:R-:W-:Y:S02]  /*04e0*/  IADD3 R22, P3, PT, R22, R25, RZ ;  /* 0x0000001916167210 */ /* 0x000fe40007f7e0ff */
[C---:B------:R-:W-:Y:S02]  /*04f0*/  LEA R23, P2, R21.reuse, R28, 0x1 ;  /* 0x0000001c15177211 */ /* 0x040fe400078408ff */
[----:B------:R-:W-:Y:S02]  /*0500*/  LOP3.LUT R24, R24, 0x100, R19, 0xf8, !PT ;  /* 0x0000010018187812 */ /* 0x000fe400078ef813 */
[----:B------:R-:W-:Y:S02]  /*0510*/  SHF.R.U64 R25, R2, 0x12, R3 ;  /* 0x0000001202197819 */ /* 0x000fe40000001203 */
[----:B------:R-:W-:Y:S02]  /*0520*/  LEA.HI.X R19, R21, RZ, R26, 0x1, P2 ;  /* 0x000000ff15137211 */ /* 0x000fe400010f0c1a */
[----:B------:R-:W-:-:S02]  /*0530*/  LOP3.LUT R21, R24, 0x10, R25, 0xf8, !PT ;  /* 0x0000001018157812 */ /* 0x000fc400078ef819 */
[--C-:B------:R-:W-:Y:S01]  /*0540*/  SHF.R.U64 R26, R2, 0x6, R3.reuse ;  /* 0x00000006021a7819 */ /* 0x100fe20000001203 */
[----:B------:R-:W-:Y:S01]  /*0550*/  IMAD.X R24, RZ, RZ, RZ, P1 ;  /* 0x000000ffff187224 */ /* 0x000fe200008e06ff */
[----:B------:R-:W-:Y:S02]  /*0560*/  ISETP.GT.U32.AND P1, PT, R23, 0x5, PT ;  /* 0x000000051700780c */ /* 0x000fe40003f24070 */
[----:B------:R-:W-:Y:S02]  /*0570*/  LOP3.LUT R23, R21, 0x8, R26, 0xf8, !PT ;  /* 0x0000000815177812 */ /* 0x000fe400078ef81a */
[--C-:B------:R-:W-:Y:S02]  /*0580*/  SHF.R.U32.HI R26, RZ, 0x10, R3.reuse ;  /* 0x00000010ff1a7819 */ /* 0x100fe40000011603 */
[----:B------:R-:W-:Y:S01]  /*0590*/  ISETP.GT.U32.AND P2, PT, R22, 0x3, PT ;  /* 0x000000031600780c */ /* 0x000fe20003f44070 */
[----:B------:R-:W-:Y:S01]  /*05a0*/  IMAD.X R22, RZ, RZ, RZ, P3 ;  /* 0x000000ffff167224 */ /* 0x000fe200018e06ff */
[----:B------:R-:W-:-:S02]  /*05b0*/  SHF.R.U64 R28, R2, 0x15, R3 ;  /* 0x00000015021c7819 */ /* 0x000fc40000001203 */
[--C-:B------:R-:W-:Y:S02]  /*05c0*/  SHF.R.U64 R25, R2, 0x14, R3.reuse ;  /* 0x0000001402197819 */ /* 0x100fe40000001203 */
[----:B------:R-:W-:Y:S02]  /*05d0*/  LOP3.LUT R23, R23, 0x40, R26, 0xf8, !PT ;  /* 0x0000004017177812 */ /* 0x000fe400078ef81a */
[----:B------:R-:W-:Y:S02]  /*05e0*/  ISETP.GT.U32.AND P3, PT, R20, 0x3, PT ;  /* 0x000000031400780c */ /* 0x000fe40003f64070 */
[C-C-:B------:R-:W-:Y:S02]  /*05f0*/  SHF.R.U64 R26, R2.reuse, 0x10, R3.reuse ;  /* 0x00000010021a7819 */ /* 0x140fe40000001203 */
[--C-:B------:R-:W-:Y:S02]  /*0600*/  SHF.R.U32.HI R21, RZ, 0x1b, R3.reuse ;  /* 0x0000001bff157819 */ /* 0x100fe40000011603 */
[----:B------:R-:W-:-:S02]  /*0610*/  SHF.R.U64 R20, R2, 0x16, R3 ;  /* 0x0000001602147819 */ /* 0x000fc40000001203 */
[----:B------:R-:W-:Y:S02]  /*0620*/  LOP3.LUT R25, R28, R25, RZ, 0xfc, !PT ;  /* 0x000000191c197212 */ /* 0x000fe400078efcff */
[----:B------:R-:W-:Y:S02]  /*0630*/  LOP3.LUT R23, R23, 0x800, R26, 0xf8, !PT ;  /* 0x0000080017177812 */ /* 0x000fe400078ef81a */
[----:B------:R-:W-:Y:S01]  /*0640*/  LOP3.LUT R20, R21, R20, RZ, 0xfc, !PT ;  /* 0x0000001415147212 */ /* 0x000fe200078efcff */
[----:B------:R-:W-:Y:S01]  /*0650*/  IMAD.SHL.U32 R25, R25, 0x80, RZ ;  /* 0x0000008019197824 */ /* 0x000fe200078e00ff */
[----:B------:R-:W-:Y:S02]  /*0660*/  SHF.R.U64 R21, R2, 0x1, R3 ;  /* 0x0000000102157819 */ /* 0x000fe40000001203 */
[----:B------:R-:W-:Y:S02]  /*0670*/  ISETP.GT.U32.AND.EX P2, PT, R22, RZ, PT, P2 ;  /* 0x000000ff1600720c */ /* 0x000fe40003f44120 */
[----:B------:R-:W-:-:S02]  /*0680*/  SHF.R.S32.HI R22, RZ, 0x1f, R17 ;  /* 0x0000001fff167819 */ /* 0x000fc40000011411 */
[----:B----4-:R-:W-:Y:S01]  /*0690*/  LOP3.LUT R12, R23, R12, RZ, 0xfc, !PT ;  /* 0x0000000c170c7212 */ /* 0x010fe200078efcff */
[----:B------:R-:W-:Y:S01]  /*06a0*/  IMAD.SHL.U32 R20, R20, 0x400, RZ ;  /* 0x0000040014147824 */ /* 0x000fe200078e00ff */
[----:B------:R-:W-:Y:S01]  /*06b0*/  LOP3.LUT R21, R28, R21, RZ, 0xfc, !PT ;  /* 0x000000151c157212 */ /* 0x000fe200078efcff */
[----:B------:R-:W-:Y:S01]  /*06c0*/  IMAD.X R22, RZ, RZ, ~R22, P4 ;  /* 0x000000ffff167224 */ /* 0x000fe200020e0e16 */
[----:B------:R-:W-:Y:S02]  /*06d0*/  SHF.R.U64 R23, R2, 0x9, R3 ;  /* 0x0000000902177819 */ /* 0x000fe40000001203 */
[----:B------:R-:W-:Y:S01]  /*06e0*/  LOP3.LUT R17, R12, 0x80, R25, 0xf8, !PT ;  /* 0x000000800c117812 */ /* 0x000fe200078ef819 */
[----:B------:R-:W-:Y:S01]  /*06f0*/  IMAD.SHL.U32 R12, R21, 0x4000, RZ ;  /* 0x00004000150c7824 */ /* 0x000fe200078e00ff */
[----:B------:R-:W-:Y:S02]  /*0700*/  LOP3.LUT R23, R23, 0x2, RZ, 0xc0, !PT ;  /* 0x0000000217177812 */ /* 0x000fe400078ec0ff */
[----:B------:R-:W-:-:S02]  /*0710*/  LOP3.LUT R17, R17, 0x400, R20, 0xf8, !PT ;  /* 0x0000040011117812 */ /* 0x000fc400078ef814 */
[----:B------:R-:W-:Y:S02]  /*0720*/  ISETP.NE.AND.EX P0, PT, RZ, R22, PT, P0 ;  /* 0x00000016ff00720c */ /* 0x000fe40003f05300 */
[----:B------:R-:W-:Y:S02]  /*0730*/  ISETP.GT.U32.AND P4, PT, R16, 0x3, PT ;  /* 0x000000031000780c */ /* 0x000fe40003f84070 */
[----:B------:R-:W-:Y:S02]  /*0740*/  IADD3.X R21, PT, PT, RZ, RZ, RZ, P6, P5 ;  /* 0x000000ffff157210 */ /* 0x000fe400037ea4ff */
[----:B------:R-:W-:Y:S02]  /*0750*/  LEA R16, P5, R0, R23, 0x1 ;  /* 0x0000001700107211 */ /* 0x000fe400078a08ff */
[----:B------:R-:W-:Y:S02]  /*0760*/  LOP3.LUT R17, R17, 0x4000, R12, 0xf8, !PT ;  /* 0x0000400011117812 */ /* 0x000fe400078ef80c */
[----:B------:R-:W-:-:S02]  /*0770*/  SEL R20, RZ, 0x1, !P2 ;  /* 0x00000001ff147807 */ /* 0x000fc40005000000 */
[----:B------:R-:W-:Y:S02]  /*0780*/  SEL R12, RZ, 0x4, !P0 ;  /* 0x00000004ff0c7807 */ /* 0x000fe40004000000 */
[----:B------:R-:W-:Y:S02]  /*0790*/  ISETP.GT.U32.AND.EX P3, PT, R24, RZ, PT, P3 ;  /* 0x000000ff1800720c */ /* 0x000fe40003f64130 */
[----:B------:R-:W-:Y:S02]  /*07a0*/  ISETP.GT.U32.AND.EX P4, PT, R18, RZ, PT, P4 ;  /* 0x000000ff1200720c */ /* 0x000fe40003f84140 */
[----:B------:R-:W-:Y:S02]  /*07b0*/  LEA.HI.X R0, R0, RZ, R21, 0x1, P5 ;  /* 0x000000ff00007211 */ /* 0x000fe400028f0c15 */
[----:B------:R-:W-:Y:S02]  /*07c0*/  ISETP.GT.U32.AND P0, PT, R16, 0x7, PT ;  /* 0x000000071000780c */ /* 0x000fe40003f04070 */
[----:B------:R-:W-:-:S02]  /*07d0*/  LOP3.LUT R17, R20, R17, R12, 0xfe, !PT ;  /* 0x0000001114117212 */ /* 0x000fc400078efe0c */
[----:B------:R-:W-:Y:S02]  /*07e0*/  SEL R16, RZ, 0x2, !P3 ;  /* 0x00000002ff107807 */ /* 0x000fe40005800000 */
[----:B------:R-:W-:Y:S02]  /*07f0*/  SEL R12, RZ, 0x20, !P4 ;  /* 0x00000020ff0c7807 */ /* 0x000fe40006000000 */
[----:B------:R-:W-:Y:S02]  /*0800*/  ISETP.GT.U32.AND.EX P1, PT, R19, RZ, PT, P1 ;  /* 0x000000ff1300720c */ /* 0x000fe40003f24110 */
[----:B------:R-:W-:Y:S02]  /*0810*/  ISETP.GT.U32.AND.EX P0, PT, R0, RZ, PT, P0 ;  /* 0x000000ff0000720c */ /* 0x000fe40003f04100 */
[----:B------:R-:W-:Y:S02]  /*0820*/  LOP3.LUT R17, R12, R17, R16, 0xfe, !PT ;  /* 0x000000110c117212 */ /* 0x000fe400078efe10 */
[----:B------:R-:W-:-:S02]  /*0830*/  SEL R12, RZ, 0x1000, !P1 ;  /* 0x00001000ff0c7807 */ /* 0x000fc40004800000 */
[----:B------:R-:W-:-:S04]  /*0840*/  SEL R0, RZ, 0x2000, !P0 ;  /* 0x00002000ff007807 */ /* 0x000fc80004000000 */
[----:B------:R-:W-:Y:S02]  /*0850*/  LOP3.LUT R17, R0, R17, R12, 0xfe, !PT ;  /* 0x0000001100117212 */ /* 0x000fe400078efe0c */
[----:B---3--:R-:W-:Y:S02]  /*0860*/  LOP3.LUT R8, R10, R8, RZ, 0xfc, !PT ;  /* 0x000000080a087212 */ /* 0x008fe400078efcff */
[----:B------:R-:W-:Y:S02]  /*0870*/  LOP3.LUT R9, R11, R9, RZ, 0xfc, !PT ;  /* 0x000000090b097212 */ /* 0x000fe400078efcff */
[----:B-----5:R-:W-:Y:S02]  /*0880*/  LOP3.LUT R6, R14, R6, RZ, 0xfc, !PT ;  /* 0x000000060e067212 */ /* 0x020fe400078efcff */
[----:B------:R-:W-:Y:S02]  /*0890*/  LOP3.LUT R7, R15, R7, RZ, 0xfc, !PT ;  /* 0x000000070f077212 */ /* 0x000fe400078efcff */
[----:B------:R-:W-:-:S02]  /*08a0*/  LOP3.LUT R13, R13, R3, RZ, 0xfc, !PT ;  /* 0x000000030d0d7212 */ /* 0x000fc400078efcff */
[----:B------:R-:W-:Y:S01]  /*08b0*/  LOP3.LUT R12, R17, R2, RZ, 0xfc, !PT ;  /* 0x00000002110c7212 */ /* 0x000fe200078efcff */
[----:B------:R-:W-:Y:S04]  /*08c0*/  STG.E.64 desc[UR4][R4.64+0x8], R8 ;  /* 0x0000080804007986 */ /* 0x000fe8000c101b04 */
[----:B------:R-:W-:Y:S04]  /*08d0*/  STG.E.64 desc[UR4][R4.64+0x10], R6 ;  /* 0x0000100604007986 */ /* 0x000fe8000c101b04 */
[----:B------:R-:W-:Y:S01]  /*08e0*/  STG.E.64 desc[UR4][R4.64], R12 ;  /* 0x0000000c04007986 */ /* 0x000fe2000c101b04 */
[----:B------:R-:W-:Y:S05]  /*08f0*/  EXIT ;  /* 0x000000000000794d */ /* 0x000fea0003800000 */
.L_x_44:
        /* <DEDUP_REMOVED lines=16> */
.L_x_98:


//--------------------- .text._Z20passo_bool_11_parte3P10ulonglong3S0_y --------------------------
	.section	.text._Z20passo_bool_11_parte3P10ulonglong3S0_y,"ax",@progbits
	.align	128
        .global         _Z20passo_bool_11_parte3P10ulonglong3S0_y
        .type           _Z20passo_bool_11_parte3P10ulonglong3S0_y,@function
        .size           _Z20passo_bool_11_parte3P10ulonglong3S0_y,(.L_x_99 - _Z20passo_bool_11_parte3P10ulonglong3S0_y)
        .other          _Z20passo_bool_11_parte3P10ulonglong3S0_y,@"STO_CUDA_ENTRY STV_DEFAULT"
_Z20passo_bool_11_parte3P10ulonglong3S0_y:
.text._Z20passo_bool_11_parte3P10ulonglong3S0_y:
        /* <DEDUP_REMOVED lines=22> */
[----:B--2---:R-:W-:Y:S01]  /*0160*/  IMAD.SHL.U32 R21, R8, 0x20000000, RZ ;  /* 0x2000000008157824 */ /* 0x004fe200078e00ff */
[----:B------:R-:W-:-:S04]  /*0170*/  SHF.R.U32.HI R18, RZ, 0x1, R9 ;  /* 0x00000001ff127819 */ /* 0x000fc80000011609 */
[----:B------:R-:W-:Y:S02]  /*0180*/  LOP3.LUT R21, R21, 0x20000000, RZ, 0xc0, !PT ;  /* 0x2000000015157812 */ /* 0x000fe400078ec0ff */
[----:B------:R-:W-:Y:S02]  /*0190*/  SHF.L.U64.HI R0, R8, 0x13, R9 ;  /* 0x0000001308007819 */ /* 0x000fe40000010209 */
[----:B------:R-:W-:-:S04]  /*01a0*/  LOP3.LUT R21, R21, 0x10000000, R18, 0xf8, !PT ;  /* 0x1000000015157812 */ /* 0x000fc800078ef812 */
[----:B------:R-:W-:Y:S01]  /*01b0*/  LOP3.LUT R21, R21, 0x8000000, R0, 0xf8, !PT ;  /* 0x0800000015157812 */ /* 0x000fe200078ef800 */
[----:B------:R-:W-:-:S05]  /*01c0*/  IMAD.SHL.U32 R0, R8, 0x20, RZ ;  /* 0x0000002008007824 */ /* 0x000fca00078e00ff */
[----:B------:R-:W-:Y:S02]  /*01d0*/  LOP3.LUT R21, R21, 0x800000, R0, 0xf8, !PT ;  /* 0x0080000015157812 */ /* 0x000fe400078ef800 */
[----:B------:R-:W-:Y:S02]  /*01e0*/  SHF.L.U64.HI R0, R8, 0x1d, R9 ;  /* 0x0000001d08007819 */ /* 0x000fe40000010209 */
[----:B------:R-:W-:-:S04]  /*01f0*/  LOP3.LUT R21, R21, 0x400000, R8, 0xf8, !PT ;  /* 0x0040000015157812 */ /* 0x000fc800078ef808 */
[----:B------:R-:W-:Y:S01]  /*0200*/  LOP3.LUT R21, R21, 0x200000, R0, 0xf8, !PT ;  /* 0x0020000015157812 */ /* 0x000fe200078ef800 */
[----:B------:R-:W-:-:S03]  /*0210*/  IMAD.U32 R0, R8, 0x10000, RZ ;  /* 0x0001000008007824 */ /* 0x000fc600078e00ff */
[----:B------:R-:W-:-:S04]  /*0220*/  LOP3.LUT R21, R21, 0x100000, R18, 0xf8, !PT ;  /* 0x0010000015157812 */ /* 0x000fc800078ef812 */
[----:B------:R-:W-:Y:S01]  /*0230*/  LOP3.LUT R21, R21, 0x80000, R0, 0xf8, !PT ;  /* 0x0008000015157812 */ /* 0x000fe200078ef800 */
[----:B------:R-:W-:-:S05]  /*0240*/  IMAD.SHL.U32 R0, R8, 0x2000, RZ ;  /* 0x0000200008007824 */ /* 0x000fca00078e00ff */
[----:B------:R-:W-:Y:S02]  /*0250*/  LOP3.LUT R21, R21, 0x4000, R0, 0xf8, !PT ;  /* 0x0000400015157812 */ /* 0x000fe400078ef800 */
[C-C-:B------:R-:W-:Y:S02]  /*0260*/  SHF.L.U64.HI R0, R8.reuse, 0xf, R9.reuse ;  /* 0x0000000f08007819 */ /* 0x140fe40000010209 */
[--C-:B0-----:R-:W-:Y:S02]  /*0270*/  SHF.R.U32.HI R17, RZ, 0x18, R9.reuse ;  /* 0x00000018ff117819 */ /* 0x101fe40000011609 */
[----:B------:R-:W-:Y:S02]  /*0280*/  LOP3.LUT R21, R21, 0x2000, R0, 0xf8, !PT ;  /* 0x0000200015157812 */ /* 0x000fe400078ef800 */
[--C-:B------:R-:W-:Y:S02]  /*0290*/  SHF.R.U32.HI R24, RZ, 0x19, R9.reuse ;  /* 0x00000019ff187819 */ /* 0x100fe40000011609 */
[----:B------:R-:W-:-:S02]  /*02a0*/  SHF.L.U64.HI R0, R8, 0x1b, R9 ;  /* 0x0000001b08007819 */ /* 0x000fc40000010209 */
[----:B------:R-:W-:Y:S02]  /*02b0*/  LOP3.LUT R24, R24, 0x1, R17, 0x80, !PT ;  /* 0x0000000118187812 */ /* 0x000fe400078e8011 */
[----:B------:R-:W-:Y:S02]  /*02c0*/  LOP3.LUT R21, R21, 0x20000, R0, 0xf8, !PT ;  /* 0x0002000015157812 */ /* 0x000fe400078ef800 */
[C-C-:B------:R-:W-:Y:S02]  /*02d0*/  SHF.R.U64 R17, R8.reuse, 0x12, R9.reuse ;  /* 0x0000001208117819 */ /* 0x140fe40000001209 */
[C-C-:B------:R-:W-:Y:S02]  /*02e0*/  SHF.R.U64 R0, R8.reuse, 0x17, R9.reuse ;  /* 0x0000001708007819 */ /* 0x140fe40000001209 */
[C---:B------:R-:W-:Y:S01]  /*02f0*/  SHF.R.U64 R19, R8.reuse, 0x1e, R9 ;  /* 0x0000001e08137819 */ /* 0x040fe20000001209 */
[----:B------:R-:W-:Y:S01]  /*0300*/  IMAD.SHL.U32 R18, R8, 0x4, RZ ;  /* 0x0000000408127824 */ /* 0x000fe200078e00ff */
[----:B------:R-:W-:-:S02]  /*0310*/  LOP3.LUT R17, R17, 0x1, RZ, 0xc0, !PT ;  /* 0x0000000111117812 */ /* 0x000fc400078ec0ff */
[----:B------:R-:W-:Y:S02]  /*0320*/  LOP3.LUT R20, R19, 0x1, R0, 0xc8, !PT ;  /* 0x0000000113147812 */ /* 0x000fe400078ec800 */
[--C-:B------:R-:W-:Y:S02]  /*0330*/  SHF.R.U32.HI R22, RZ, 0x14, R9.reuse ;  /* 0x00000014ff167819 */ /* 0x100fe40000011609 */
[--C-:B------:R-:W-:Y:S02]  /*0340*/  SHF.R.U32.HI R23, RZ, 0xa, R9.reuse ;  /* 0x0000000aff177819 */ /* 0x100fe40000011609 */
[--C-:B------:R-:W-:Y:S02]  /*0350*/  SHF.R.U32.HI R16, RZ, 0xc, R9.reuse ;  /* 0x0000000cff107819 */ /* 0x100fe40000011609 */
[----:B------:R-:W-:Y:S01]  /*0360*/  LOP3.LUT R19, R24, R17, R20, 0xfe, !PT ;  /* 0x0000001118137212 */ /* 0x000fe200078efe14 */
[C---:B------:R-:W-:Y:S01]  /*0370*/  IMAD.SHL.U32 R24, R8.reuse, 0x10, RZ ;  /* 0x0000001008187824 */ /* 0x040fe200078e00ff */
[----:B------:R-:W-:-:S02]  /*0380*/  SHF.R.U64 R25, R8, 0x5, R9 ;  /* 0x0000000508197819 */ /* 0x000fc40000001209 */
[----:B------:R-:W-:Y:S02]  /*0390*/  SHF.R.U64 R20, R8, 0xe, R9 ;  /* 0x0000000e08147819 */ /* 0x000fe40000001209 */
[----:B------:R-:W-:Y:S02]  /*03a0*/  LOP3.LUT R16, R22, R16, R23, 0x80, !PT ;  /* 0x0000001016107212 */ /* 0x000fe400078e8017 */
[----:B------:R-:W-:Y:S02]  /*03b0*/  LOP3.LUT R21, R21, 0x1000000, R18, 0xf8, !PT ;  /* 0x0100000015157812 */ /* 0x000fe400078ef812 */
[--C-:B------:R-:W-:Y:S02]  /*03c0*/  SHF.R.U32.HI R22, RZ, 0x5, R9.reuse ;  /* 0x00000005ff167819 */ /* 0x100fe40000011609 */
[----:B------:R-:W-:Y:S02]  /*03d0*/  SHF.R.U32.HI R23, RZ, 0x7, R9 ;  /* 0x00000007ff177819 */ /* 0x000fe40000011609 */
[----:B----4-:R-:W-:-:S02]  /*03e0*/  SHF.R.U64 R18, R6, 0x3, R7 ;  /* 0x0000000306127819 */ /* 0x010fc40000001207 */
[----:B------:R-:W-:Y:S02]  /*03f0*/  LOP3.LUT R20, R20, R25, RZ, 0xc0, !PT ;  /* 0x0000001914147212 */ /* 0x000fe400078ec0ff */
[----:B------:R-:W-:Y:S02]  /*0400*/  LOP3.LUT R21, R21, 0x4000000, R24, 0xf8, !PT ;  /* 0x0400000015157812 */ /* 0x000fe400078ef818 */
[----:B------:R-:W-:Y:S02]  /*0410*/  LOP3.LUT R18, R18, R22, R23, 0x8, !PT ;  /* 0x0000001612127212 */ /* 0x000fe400078e0817 */
[--C-:B------:R-:W-:Y:S02]  /*0420*/  SHF.R.U64 R23, R8, 0x1d, R9.reuse ;  /* 0x0000001d08177819 */ /* 0x100fe40000001209 */
[----:B------:R-:W-:Y:S01]  /*0430*/  SHF.R.U32.HI R22, RZ, 0x1b, R9 ;  /* 0x0000001bff167819 */ /* 0x000fe20000011609 */
[----:B------:R-:W-:Y:S01]  /*0440*/  IMAD.U32 R24, R20, 0x10000, RZ ;  /* 0x0001000014187824 */ /* 0x000fe200078e00ff */
[----:B-----5:R-:W-:-:S02]  /*0450*/  LOP3.LUT R21, R21, R15, RZ, 0xfc, !PT ;  /* 0x0000000f15157212 */ /* 0x020fc400078efcff */
[----:B------:R-:W-:Y:S02]  /*0460*/  SHF.R.U32.HI R26, RZ, 0x1c, R9 ;  /* 0x0000001cff1a7819 */ /* 0x000fe40000011609 */
[----:B------:R-:W-:Y:S02]  /*0470*/  SHF.R.U64 R25, R6, 0x2, R7 ;  /* 0x0000000206197819 */ /* 0x000fe40000001207 */
[----:B------:R-:W-:Y:S02]  /*0480*/  LOP3.LUT R20, R22, R23, RZ, 0xc0, !PT ;  /* 0x0000001716147212 */ /* 0x000fe400078ec0ff */
[----:B------:R-:W-:Y:S02]  /*0490*/  LOP3.LUT R19, R19, R14, RZ, 0xfc, !PT ;  /* 0x0000000e13137212 */ /* 0x000fe400078efcff */
[----:B------:R-:W-:Y:S01]  /*04a0*/  LOP3.LUT R14, R21, 0x10000, R24, 0xf8, !PT ;  /* 0x00010000150e7812 */ /* 0x000fe200078ef818 */
[----:B------:R-:W-:Y:S01]  /*04b0*/  IMAD.SHL.U32 R21, R20, 0x2000000, RZ ;  /* 0x0200000014157824 */ /* 0x000fe200078e00ff */
[----:B------:R-:W-:-:S02]  /*04c0*/  LOP3.LUT R15, R26, R25, RZ, 0xc0, !PT ;  /* 0x000000191a0f7212 */ /* 0x000fc400078ec0ff */
[C-C-:B------:R-:W-:Y:S02]  /*04d0*/  SHF.R.U64 R24, R8.reuse, 0xf, R9.reuse ;  /* 0x0000000f08187819 */ /* 0x140fe40000001209 */
[----:B------:R-:W-:Y:S02]  /*04e0*/  SHF.R.U64 R23, R8, 0xb, R9 ;  /* 0x0000000b08177819 */ /* 0x000fe40000001209 */
[----:B------:R-:W-:Y:S02]  /*04f0*/  SHF.R.U64 R22, R6, 0x1, R7 ;  /* 0x0000000106167819 */ /* 0x000fe40000001207 */
[----:B------:R-:W-:Y:S01]  /*0500*/  SHF.L.U64.HI R26, R8, 0x1e, R9 ;  /* 0x0000001e081a7819 */ /* 0x000fe20000010209 */
[----:B------:R-:W-:Y:S01]  /*0510*/  IMAD.SHL.U32 R15, R15, 0x8000, RZ ;  /* 0x000080000f0f7824 */ /* 0x000fe200078e00ff */
[----:B------:R-:W-:Y:S02]  /*0520*/  LOP3.LUT R20, R22, R24, R23, 0x8, !PT ;  /* 0x0000001816147212 */ /* 0x000fe400078e0817 */
[----:B------:R-:W-:-:S02]  /*0530*/  LOP3.LUT R26, R26, 0x400, RZ, 0xc0, !PT ;  /* 0x000004001a1a7812 */ /* 0x000fc400078ec0ff */
[----:B------:R-:W-:Y:S02]  /*0540*/  SHF.L.U64.HI R25, R8, 0xd, R9 ;  /* 0x0000000d08197819 */ /* 0x000fe40000010209 */
[----:B------:R-:W-:Y:S01]  /*0550*/  LOP3.LUT R14, R14, 0x2000000, R21, 0xf8, !PT ;  /* 0x020000000e0e7812 */ /* 0x000fe200078ef815 */
[----:B------:R-:W-:Y:S01]  /*0560*/  IMAD.SHL.U32 R16, R16, 0x40000, RZ ;  /* 0x0004000010107824 */ /* 0x000fe200078e00ff */
[----:B------:R-:W-:Y:S01]  /*0570*/  LOP3.LUT R18, R19, 0x1, R18, 0xf8, !PT ;  /* 0x0000000113127812 */ /* 0x000fe200078ef812 */
[----:B------:R-:W-:Y:S01]  /*0580*/  IMAD.SHL.U32 R19, R20, 0x1000, RZ ;  /* 0x0000100014137824 */ /* 0x000fe200078e00ff */
[----:B------:R-:W-:Y:S02]  /*0590*/  LOP3.LUT R22, R26, 0x800, R25, 0xf8, !PT ;  /* 0x000008001a167812 */ /* 0x000fe400078ef819 */
[----:B------:R-:W-:Y:S02]  /*05a0*/  LOP3.LUT R15, R14, 0x8000, R15, 0xf8, !PT ;  /* 0x000080000e0f7812 */ /* 0x000fe400078ef80f */
[----:B------:R-:W-:-:S02]  /*05b0*/  LOP3.LUT R14, R22, 0x1000, R19, 0xf8, !PT ;  /* 0x00001000160e7812 */ /* 0x000fc400078ef813 */
[----:B------:R-:W-:Y:S02]  /*05c0*/  LOP3.LUT R17, R18, R17, R0, 0xf8, !PT ;  /* 0x0000001112117212 */ /* 0x000fe400078ef800 */
[----:B------:R-:W-:Y:S02]  /*05d0*/  LOP3.LUT R15, R15, 0x40000, R16, 0xf8, !PT ;  /* 0x000400000f0f7812 */ /* 0x000fe400078ef810 */
[----:B---3--:R-:W-:Y:S02]  /*05e0*/  LOP3.LUT R6, R10, R6, RZ, 0xfc, !PT ;  /* 0x000000060a067212 */ /* 0x008fe400078efcff */
[----:B------:R-:W-:Y:S02]  /*05f0*/  LOP3.LUT R7, R11, R7, RZ, 0xfc, !PT ;  /* 0x000000070b077212 */ /* 0x000fe400078efcff */
[----:B------:R-:W-:Y:S02]  /*0600*/  LOP3.LUT R10, R12, R4, RZ, 0xfc, !PT ;  /* 0x000000040c0a7212 */ /* 0x000fe400078efcff */
[----:B------:R-:W-:-:S02]  /*0610*/  LOP3.LUT R11, R13, R5, RZ, 0xfc, !PT ;  /* 0x000000050d0b7212 */ /* 0x000fc400078efcff */
[----:B------:R-:W-:Y:S02]  /*0620*/  LOP3.LUT R4, R17, R8, RZ, 0xfc, !PT ;  /* 0x0000000811047212 */ /* 0x000fe400078efcff */
[----:B------:R-:W-:Y:S01]  /*0630*/  LOP3.LUT R5, R9, R15, R14, 0xfe, !PT ;  /* 0x0000000f09057212 */ /* 0x000fe200078efe0e */
[----:B------:R-:W-:Y:S04]  /*0640*/  STG.E.64 desc[UR4][R2.64+0x8], R6 ;  /* 0x0000080602007986 */ /* 0x000fe8000c101b04 */
[----:B------:R-:W-:Y:S04]  /*0650*/  STG.E.64 desc[UR4][R2.64+0x10], R10 ;  /* 0x0000100a02007986 */ /* 0x000fe8000c101b04 */
[----:B------:R-:W-:Y:S01]  /*0660*/  STG.E.64 desc[UR4][R2.64], R4 ;  /* 0x0000000402007986 */ /* 0x000fe2000c101b04 */
[----:B------:R-:W-:Y:S05]  /*0670*/  EXIT ;  /* 0x000000000000794d */ /* 0x000fea0003800000 */
.L_x_45:
        /* <DEDUP_REMOVED lines=16> */
.L_x_99:


//--------------------- .text._Z20passo_bool_11_parte2P10ulonglong3S0_y --------------------------
	.section	.text._Z20passo_bool_11_parte2P10ulonglong3S0_y,"ax",@progbits
	.align	128
        .global         _Z20passo_bool_11_parte2P10ulonglong3S0_y
        .type           _Z20passo_bool_11_parte2P10ulonglong3S0_y,@function
        .size           _Z20passo_bool_11_parte2P10ulonglong3S0_y,(.L_x_100 - _Z20passo_bool_11_parte2P10ulonglong3S0_y)
        .other          _Z20passo_bool_11_parte2P10ulonglong3S0_y,@"STO_CUDA_ENTRY STV_DEFAULT"
_Z20passo_bool_11_parte2P10ulonglong3S0_y:
.text._Z20passo_bool_11_parte2P10ulonglong3S0_y:
        /* <DEDUP_REMOVED lines=23> */
[C-C-:B------:R-:W-:Y:S01]  /*0170*/  SHF.L.U64.HI R19, R2.reuse, 0x1c, R3.reuse ;  /* 0x0000001c02137819 */ /* 0x140fe20000010203 */
[C---:B------:R-:W-:Y:S01]  /*0180*/  IMAD.SHL.U32 R21, R2.reuse, 0x80000, RZ ;  /* 0x0008000002157824 */ /* 0x040fe200078e00ff */
[----:B------:R-:W-:Y:S02]  /*0190*/  SHF.L.U64.HI R18, R2, 0x8, R3 ;  /* 0x0000000802127819 */ /* 0x000fe40000010203 */
[----:B------:R-:W-:Y:S02]  /*01a0*/  LOP3.LUT R0, R0, 0x1, RZ, 0xc0, !PT ;  /* 0x0000000100007812 */ /* 0x000fe400078ec0ff */
[----:B------:R-:W-:Y:S02]  /*01b0*/  LOP3.LUT R19, R19, 0x100, RZ, 0xc0, !PT ;  /* 0x0000010013137812 */ /* 0x000fe400078ec0ff */
[----:B------:R-:W-:Y:S02]  /*01c0*/  LOP3.LUT R0, R0, 0x80000000, R21, 0xf8, !PT ;  /* 0x8000000000007812 */ /* 0x000fe400078ef815 */
[----:B------:R-:W-:-:S02]  /*01d0*/  LOP3.LUT R19, R19, 0x80, R18, 0xf8, !PT ;  /* 0x0000008013137812 */ /* 0x000fc400078ef812 */
[C-C-:B0-----:R-:W-:Y:S02]  /*01e0*/  SHF.L.U64.HI R16, R2.reuse, 0x7, R3.reuse ;  /* 0x0000000702107819 */ /* 0x141fe40000010203 */
[C---:B------:R-:W-:Y:S02]  /*01f0*/  SHF.R.U64 R21, R2.reuse, 0xc, R3 ;  /* 0x0000000c02157819 */ /* 0x040fe40000001203 */
[----:B------:R-:W-:Y:S01]  /*0200*/  LOP3.LUT R19, R19, 0x40, R16, 0xf8, !PT ;  /* 0x0000004013137812 */ /* 0x000fe200078ef810 */
[----:B------:R-:W-:Y:S01]  /*0210*/  IMAD.SHL.U32 R16, R2, 0x800, RZ ;  /* 0x0000080002107824 */ /* 0x000fe200078e00ff */
[----:B------:R-:W-:Y:S02]  /*0220*/  LOP3.LUT R17, R0, 0x20000000, R21, 0xf8, !PT ;  /* 0x2000000000117812 */ /* 0x000fe400078ef815 */
[----:B------:R-:W-:Y:S02]  /*0230*/  SHF.L.U64.HI R0, R2, 0x6, R3 ;  /* 0x0000000602007819 */ /* 0x000fe40000010203 */
[----:B------:R-:W-:-:S02]  /*0240*/  LOP3.LUT R17, R17, 0x10000000, R16, 0xf8, !PT ;  /* 0x1000000011117812 */ /* 0x000fc400078ef810 */
[----:B------:R-:W-:Y:S02]  /*0250*/  LOP3.LUT R19, R19, 0x20, R0, 0xf8, !PT ;  /* 0x0000002013137812 */ /* 0x000fe400078ef800 */
[C-C-:B------:R-:W-:Y:S02]  /*0260*/  SHF.R.U64 R16, R2.reuse, 0x12, R3.reuse ;  /* 0x0000001202107819 */ /* 0x140fe40000001203 */
[C-C-:B------:R-:W-:Y:S02]  /*0270*/  SHF.L.U64.HI R0, R2.reuse, 0x2, R3.reuse ;  /* 0x0000000202007819 */ /* 0x140fe40000010203 */
[C---:B------:R-:W-:Y:S01]  /*0280*/  SHF.R.U64 R23, R2.reuse, 0x1d, R3 ;  /* 0x0000001d02177819 */ /* 0x040fe20000001203 */
[----:B------:R-:W-:Y:S01]  /*0290*/  IMAD.SHL.U32 R22, R2, 0x8, RZ ;  /* 0x0000000802167824 */ /* 0x000fe200078e00ff */
[----:B------:R-:W-:Y:S02]  /*02a0*/  LOP3.LUT R17, R17, 0x8000000, R16, 0xf8, !PT ;  /* 0x0800000011117812 */ /* 0x000fe400078ef810 */
[----:B------:R-:W-:-:S02]  /*02b0*/  LOP3.LUT R19, R19, 0x10, R0, 0xf8, !PT ;  /* 0x0000001013137812 */ /* 0x000fc400078ef800 */
[C-C-:B------:R-:W-:Y:S02]  /*02c0*/  SHF.R.U64 R20, R2.reuse, 0x1, R3.reuse ;  /* 0x0000000102147819 */ /* 0x140fe40000001203 */
[----:B------:R-:W-:Y:S02]  /*02d0*/  LOP3.LUT R23, R23, 0x1, RZ, 0xc0, !PT ;  /* 0x0000000117177812 */ /* 0x000fe400078ec0ff */
[C-C-:B------:R-:W-:Y:S02]  /*02e0*/  SHF.R.U64 R18, R2.reuse, 0x1c, R3.reuse ;  /* 0x0000001c02127819 */ /* 0x140fe40000001203 */
[--C-:B------:R-:W-:Y:S02]  /*02f0*/  SHF.R.U32.HI R21, RZ, 0x13, R3.reuse ;  /* 0x00000013ff157819 */ /* 0x100fe40000011603 */
[--C-:B------:R-:W-:Y:S02]  /*0300*/  SHF.R.U32.HI R16, RZ, 0x1e, R3.reuse ;  /* 0x0000001eff107819 */ /* 0x100fe40000011603 */
[----:B------:R-:W-:-:S02]  /*0310*/  SHF.L.U64.HI R0, R2, 0x17, R3 ;  /* 0x0000001702007819 */ /* 0x000fc40000010203 */
[----:B------:R-:W-:Y:S02]  /*0320*/  LOP3.LUT R20, R23, 0x200000, R20, 0xf8, !PT ;  /* 0x0020000017147812 */ /* 0x000fe400078ef814 */
[----:B------:R-:W-:Y:S02]  /*0330*/  LOP3.LUT R16, R16, R18, R21, 0x8, !PT ;  /* 0x0000001210107212 */ /* 0x000fe400078e0815 */
[----:B------:R-:W-:Y:S02]  /*0340*/  LOP3.LUT R19, R19, 0x8, R0, 0xf8, !PT ;  /* 0x0000000813137812 */ /* 0x000fe400078ef800 */
[--C-:B------:R-:W-:Y:S02]  /*0350*/  SHF.R.U64 R23, R2, 0xb, R3.reuse ;  /* 0x0000000b02177819 */ /* 0x100fe40000001203 */
[----:B------:R-:W-:Y:S02]  /*0360*/  LOP3.LUT R17, R17, 0x2000000, R22, 0xf8, !PT ;  /* 0x0200000011117812 */ /* 0x000fe400078ef816 */
[----:B------:R-:W-:-:S02]  /*0370*/  SHF.R.U32.HI R21, RZ, 0x4, R3 ;  /* 0x00000004ff157819 */ /* 0x000fc40000011603 */
[--C-:B------:R-:W-:Y:S02]  /*0380*/  SHF.R.U32.HI R0, RZ, 0x6, R3.reuse ;  /* 0x00000006ff007819 */ /* 0x100fe40000011603 */
[--C-:B------:R-:W-:Y:S02]  /*0390*/  SHF.L.U64.HI R18, R2, 0x16, R3.reuse ;  /* 0x0000001602127819 */ /* 0x100fe40000010203 */
[----:B------:R-:W-:Y:S02]  /*03a0*/  SHF.R.U32.HI R22, RZ, 0x1b, R3 ;  /* 0x0000001bff167819 */ /* 0x000fe40000011603 */
[----:B------:R-:W-:Y:S01]  /*03b0*/  LOP3.LUT R23, R20, 0x400000, R23, 0xf8, !PT ;  /* 0x0040000014177812 */ /* 0x000fe200078ef817 */
[----:B------:R-:W-:Y:S01]  /*03c0*/  IMAD.SHL.U32 R20, R2, 0x10, RZ ;  /* 0x0000001002147824 */ /* 0x000fe200078e00ff */
[----:B------:R-:W-:Y:S02]  /*03d0*/  LOP3.LUT R0, R0, 0x1, R21, 0x80, !PT ;  /* 0x0000000100007812 */ /* 0x000fe400078e8015 */
[----:B------:R-:W-:-:S02]  /*03e0*/  LOP3.LUT R19, R19, 0x4, R18, 0xf8, !PT ;  /* 0x0000000413137812 */ /* 0x000fc400078ef812 */
[----:B------:R-:W-:Y:S02]  /*03f0*/  LOP3.LUT R17, R17, 0x1, R22, 0xf8, !PT ;  /* 0x0000000111117812 */ /* 0x000fe400078ef816 */
[--C-:B------:R-:W-:Y:S02]  /*0400*/  SHF.R.U32.HI R21, RZ, 0x3, R3.reuse ;  /* 0x00000003ff157819 */ /* 0x100fe40000011603 */
[--C-:B------:R-:W-:Y:S01]  /*0410*/  SHF.R.U32.HI R18, RZ, 0x2, R3.reuse ;  /* 0x00000002ff127819 */ /* 0x100fe20000011603 */
[----:B------:R-:W-:Y:S01]  /*0420*/  IMAD.SHL.U32 R22, R16, 0x800000, RZ ;  /* 0x0080000010167824 */ /* 0x000fe200078e00ff */
[----:B------:R-:W-:Y:S02]  /*0430*/  LOP3.LUT R17, R17, 0x4000000, R20, 0xf8, !PT ;  /* 0x0400000011117812 */ /* 0x000fe400078ef814 */
[----:B------:R-:W-:Y:S02]  /*0440*/  LOP3.LUT R16, R21, 0x1, R18, 0xc8, !PT ;  /* 0x0000000115107812 */ /* 0x000fe400078ec812 */
[----:B------:R-:W-:-:S02]  /*0450*/  SHF.R.U32.HI R24, RZ, 0x1, R3 ;  /* 0x00000001ff187819 */ /* 0x000fc40000011603 */
[----:B------:R-:W-:Y:S01]  /*0460*/  LOP3.LUT R0, R0, R17, R16, 0xfe, !PT ;  /* 0x0000001100007212 */ /* 0x000fe200078efe10 */
[----:B----4-:R-:W-:Y:S01]  /*0470*/  IMAD.SHL.U32 R17, R6, 0x40000000, RZ ;  /* 0x4000000006117824 */ /* 0x010fe200078e00ff */
[----:B------:R-:W-:Y:S02]  /*0480*/  LOP3.LUT R21, R23, 0x800000, R22, 0xf8, !PT ;  /* 0x0080000017157812 */ /* 0x000fe400078ef816 */
[----:B------:R-:W-:Y:S02]  /*0490*/  LOP3.LUT R19, R19, 0x2, R24, 0xf8, !PT ;  /* 0x0000000213137812 */ /* 0x000fe400078ef818 */
[--C-:B------:R-:W-:Y:S02]  /*04a0*/  SHF.R.U64 R20, R2, 0x1f, R3.reuse ;  /* 0x0000001f02147819 */ /* 0x100fe40000001203 */
[----:B------:R-:W-:Y:S02]  /*04b0*/  SHF.R.U32.HI R18, RZ, 0xf, R3 ;  /* 0x0000000fff127819 */ /* 0x000fe40000011603 */
[----:B------:R-:W-:-:S02]  /*04c0*/  LOP3.LUT R20, R21, 0x1000000, R20, 0xf8, !PT ;  /* 0x0100000015147812 */ /* 0x000fc400078ef814 */
[----:B------:R-:W-:Y:S02]  /*04d0*/  LOP3.LUT R19, R19, 0x1, R18, 0xf8, !PT ;  /* 0x0000000113137812 */ /* 0x000fe400078ef812 */
[----:B------:R-:W-:Y:S02]  /*04e0*/  SHF.L.U64.HI R16, R2, 0x1d, R3 ;  /* 0x0000001d02107819 */ /* 0x000fe40000010203 */
[----:B------:R-:W-:Y:S02]  /*04f0*/  LOP3.LUT R17, R0, 0x40000000, R17, 0xf8, !PT ;  /* 0x4000000000117812 */ /* 0x000fe400078ef811 */
[----:B------:R-:W-:Y:S02]  /*0500*/  LOP3.LUT R19, R19, 0x200, R16, 0xf8, !PT ;  /* 0x0000020013137812 */ /* 0x000fe400078ef810 */
[----:B-----5:R-:W-:Y:S02]  /*0510*/  LOP3.LUT R17, R20, R17, R8, 0xfe, !PT ;  /* 0x0000001114117212 */ /* 0x020fe400078efe08 */
[----:B---3--:R-:W-:-:S02]  /*0520*/  LOP3.LUT R6, R12, R6, RZ, 0xfc, !PT ;  /* 0x000000060c067212 */ /* 0x008fc400078efcff */
[----:B------:R-:W-:Y:S02]  /*0530*/  LOP3.LUT R7, R13, R7, RZ, 0xfc, !PT ;  /* 0x000000070d077212 */ /* 0x000fe400078efcff */
[----:B------:R-:W-:Y:S02]  /*0540*/  LOP3.LUT R10, R14, R10, RZ, 0xfc, !PT ;  /* 0x0000000a0e0a7212 */ /* 0x000fe400078efcff */
[----:B------:R-:W-:Y:S02]  /*0550*/  LOP3.LUT R11, R15, R11, RZ, 0xfc, !PT ;  /* 0x0000000b0f0b7212 */ /* 0x000fe400078efcff */
[----:B------:R-:W-:Y:S02]  /*0560*/  LOP3.LUT R9, R3, R19, R9, 0xfe, !PT ;  /* 0x0000001303097212 */ /* 0x000fe400078efe09 */
[----:B------:R-:W-:Y:S01]  /*0570*/  LOP3.LUT R8, R17, R2, RZ, 0xfc, !PT ;  /* 0x0000000211087212 */ /* 0x000fe200078efcff */
[----:B------:R-:W-:Y:S04]  /*0580*/  STG.E.64 desc[UR4][R4.64+0x8], R6 ;  /* 0x0000080604007986 */ /* 0x000fe8000c101b04 */
[----:B------:R-:W-:Y:S04]  /*0590*/  STG.E.64 desc[UR4][R4.64+0x10], R10 ;  /* 0x0000100a04007986 */ /* 0x000fe8000c101b04 */
[----:B------:R-:W-:Y:S01]  /*05a0*/  STG.E.64 desc[UR4][R4.64], R8 ;  /* 0x0000000804007986 */ /* 0x000fe2000c101b04 */
[----:B------:R-:W-:Y:S05]  /*05b0*/  EXIT ;  /* 0x000000000000794d */ /* 0x000fea0003800000 */
.L_x_46:
        /* <DEDUP_REMOVED lines=12> */
.L_x_100:


//--------------------- .text._Z20passo_bool_11_parte1P10ulonglong3S0_y --------------------------
	.section	.text._Z20passo_bool_11_parte1P10ulonglong3S0_y,"ax",@progbits
	.align	128
        .global         _Z20passo_bool_11_parte1P10ulonglong3S0_y
        .type           _Z20passo_bool_11_parte1P10ulonglong3S0_y,@function
        .size           _Z20passo_bool_11_parte1P10ulonglong3S0_y,(.L_x_101 - _Z20passo_bool_11_parte1P10ulonglong3S0_y)
        .other          _Z20passo_bool_11_parte1P10ulonglong3S0_y,@"STO_CUDA_ENTRY STV_DEFAULT"
_Z20passo_bool_11_parte1P10ulonglong3S0_y:
.text._Z20passo_bool_11_parte1P10ulonglong3S0_y:
        /* <DEDUP_REMOVED lines=23> */
[--C-:B------:R-:W-:Y:S02]  /*0170*/  SHF.R.U32.HI R21, RZ, 0x1f, R3.reuse ;  /* 0x0000001fff157819 */ /* 0x100fe40000011603 */
[----:B------:R-:W-:Y:S02]  /*0180*/  SHF.R.U64 R19, R2, 0x3, R3 ;  /* 0x0000000302137819 */ /* 0x000fe40000001203 */
[----:B------:R-:W-:-:S04]  /*0190*/  LOP3.LUT R18, R21, 0x100000, R0, 0xf8, !PT ;  /* 0x0010000015127812 */ /* 0x000fc800078ef800 */
[----:B------:R-:W-:Y:S02]  /*01a0*/  LOP3.LUT R18, R18, 0x80000, R19, 0xf8, !PT ;  /* 0x0008000012127812 */ /* 0x000fe400078ef813 */
[----:B------:R-:W-:-:S04]  /*01b0*/  SHF.R.U64 R19, R2, 0x7, R3 ;  /* 0x0000000702137819 */ /* 0x000fc80000001203 */
[----:B------:R-:W-:Y:S02]  /*01c0*/  LOP3.LUT R18, R18, 0x40000, R19, 0xf8, !PT ;  /* 0x0004000012127812 */ /* 0x000fe400078ef813 */
[C---:B------:R-:W-:Y:S01]  /*01d0*/  SHF.R.U64 R19, R2.reuse, 0xf, R3 ;  /* 0x0000000f02137819 */ /* 0x040fe20000001203 */
[----:B------:R-:W-:-:S03]  /*01e0*/  IMAD.SHL.U32 R20, R2, 0x80, RZ ;  /* 0x0000008002147824 */ /* 0x000fc600078e00ff */
[----:B0-----:R-:W-:Y:S02]  /*01f0*/  LOP3.LUT R17, R18, 0x20000, R19, 0xf8, !PT ;  /* 0x0002000012117812 */ /* 0x001fe400078ef813 */
[----:B------:R-:W-:Y:S02]  /*0200*/  SHF.R.U64 R16, R2, 0x1e, R3 ;  /* 0x0000001e02107819 */ /* 0x000fe40000001203 */
[----:B------:R-:W-:-:S04]  /*0210*/  LOP3.LUT R17, R17, 0x10000, R20, 0xf8, !PT ;  /* 0x0001000011117812 */ /* 0x000fc800078ef814 */
[----:B------:R-:W-:Y:S01]  /*0220*/  LOP3.LUT R17, R17, 0x8000, R16, 0xf8, !PT ;  /* 0x0000800011117812 */ /* 0x000fe200078ef810 */
[----:B------:R-:W-:-:S05]  /*0230*/  IMAD.SHL.U32 R16, R2, 0x2000, RZ ;  /* 0x0000200002107824 */ /* 0x000fca00078e00ff */
[----:B------:R-:W-:Y:S02]  /*0240*/  LOP3.LUT R17, R17, 0x4000, R16, 0xf8, !PT ;  /* 0x0000400011117812 */ /* 0x000fe400078ef810 */
[----:B------:R-:W-:-:S04]  /*0250*/  SHF.R.U64 R16, R2, 0xc, R3 ;  /* 0x0000000c02107819 */ /* 0x000fc80000001203 */
[----:B------:R-:W-:Y:S02]  /*0260*/  LOP3.LUT R17, R17, 0x400, R16, 0xf8, !PT ;  /* 0x0000040011117812 */ /* 0x000fe400078ef810 */
[----:B------:R-:W-:Y:S02]  /*0270*/  SHF.R.U32.HI R16, RZ, 0x9, R3 ;  /* 0x00000009ff107819 */ /* 0x000fe40000011603 */
[----:B------:R-:W-:-:S04]  /*0280*/  LOP3.LUT R17, R17, 0x200, R19, 0xf8, !PT ;  /* 0x0000020011117812 */ /* 0x000fc800078ef813 */
[----:B------:R-:W-:Y:S02]  /*0290*/  LOP3.LUT R17, R17, 0x100, R16, 0xf8, !PT ;  /* 0x0000010011117812 */ /* 0x000fe400078ef810 */
[----:B------:R-:W-:-:S04]  /*02a0*/  SHF.R.U64 R16, R2, 0xd, R3 ;  /* 0x0000000d02107819 */ /* 0x000fc80000001203 */
[----:B------:R-:W-:Y:S02]  /*02b0*/  LOP3.LUT R17, R17, 0x80, R16, 0xf8, !PT ;  /* 0x0000008011117812 */ /* 0x000fe400078ef810 */
[C-C-:B------:R-:W-:Y:S02]  /*02c0*/  SHF.R.U64 R16, R2.reuse, 0x15, R3.reuse ;  /* 0x0000001502107819 */ /* 0x140fe40000001203 */
[C-C-:B------:R-:W-:Y:S02]  /*02d0*/  SHF.R.U64 R21, R2.reuse, 0x10, R3.reuse ;  /* 0x0000001002157819 */ /* 0x140fe40000001203 */
[----:B------:R-:W-:Y:S02]  /*02e0*/  LOP3.LUT R17, R17, 0x1, R16, 0xf8, !PT ;  /* 0x0000000111117812 */ /* 0x000fe400078ef810 */
[--C-:B------:R-:W-:Y:S02]  /*02f0*/  SHF.R.U32.HI R16, RZ, 0x14, R3.reuse ;  /* 0x00000014ff107819 */ /* 0x100fe40000011603 */
[----:B------:R-:W-:-:S02]  /*0300*/  SHF.R.U64 R18, R2, 0x12, R3 ;  /* 0x0000001202127819 */ /* 0x000fc40000001203 */
[----:B------:R-:W-:Y:S02]  /*0310*/  LOP3.LUT R16, R0, R16, R21, 0x80, !PT ;  /* 0x0000001000107212 */ /* 0x000fe400078e8015 */
[C---:B------:R-:W-:Y:S02]  /*0320*/  LOP3.LUT R19, R2.reuse, 0xc0, RZ, 0xc0, !PT ;  /* 0x000000c002137812 */ /* 0x040fe400078ec0ff */
[----:B------:R-:W-:Y:S02]  /*0330*/  LOP3.LUT R0, R17, 0x10, R18, 0xf8, !PT ;  /* 0x0000001011007812 */ /* 0x000fe400078ef812 */
[--C-:B------:R-:W-:Y:S02]  /*0340*/  SHF.R.U64 R23, R2, 0x6, R3.reuse ;  /* 0x0000000602177819 */ /* 0x100fe40000001203 */
[--C-:B------:R-:W-:Y:S02]  /*0350*/  SHF.R.U32.HI R17, RZ, 0xb, R3.reuse ;  /* 0x0000000bff117819 */ /* 0x100fe40000011603 */
[----:B------:R-:W-:-:S02]  /*0360*/  SHF.R.U32.HI R18, RZ, 0x1e, R3 ;  /* 0x0000001eff127819 */ /* 0x000fc40000011603 */
[----:B------:R-:W-:Y:S02]  /*0370*/  ISETP.NE.U32.AND P0, PT, R19, 0xc0, PT ;  /* 0x000000c01300780c */ /* 0x000fe40003f05070 */
[----:B------:R-:W-:Y:S02]  /*0380*/  LOP3.LUT R0, R0, 0x8, R23, 0xf8, !PT ;  /* 0x0000000800007812 */ /* 0x000fe400078ef817 */
[--C-:B------:R-:W-:Y:S02]  /*0390*/  SHF.R.U32.HI R20, RZ, 0x18, R3.reuse ;  /* 0x00000018ff147819 */ /* 0x100fe40000011603 */
[--C-:B------:R-:W-:Y:S02]  /*03a0*/  SHF.R.U32.HI R19, RZ, 0x19, R3.reuse ;  /* 0x00000019ff137819 */ /* 0x100fe40000011603 */
[----:B------:R-:W-:Y:S02]  /*03b0*/  SHF.R.U32.HI R23, RZ, 0x10, R3 ;  /* 0x00000010ff177819 */ /* 0x000fe40000011603 */
[----:B------:R-:W-:-:S02]  /*03c0*/  LOP3.LUT R18, R18, R17, RZ, 0xc, !PT ;  /* 0x0000001112127212 */ /* 0x000fc400078e0cff */
[----:B------:R-:W-:Y:S02]  /*03d0*/  SHF.R.U32.HI R17, RZ, 0x1b, R3 ;  /* 0x0000001bff117819 */ /* 0x000fe40000011603 */
[----:B------:R-:W-:Y:S02]  /*03e0*/  LOP3.LUT R19, R19, 0x1, R20, 0x80, !PT ;  /* 0x0000000113137812 */ /* 0x000fe400078e8014 */
[----:B------:R-:W-:Y:S02]  /*03f0*/  LOP3.LUT R0, R0, 0x40, R23, 0xf8, !PT ;  /* 0x0000004000007812 */ /* 0x000fe400078ef817 */
[C-C-:B------:R-:W-:Y:S02]  /*0400*/  SHF.R.U64 R20, R2.reuse, 0x1d, R3.reuse ;  /* 0x0000001d02147819 */ /* 0x140fe40000001203 */
[----:B------:R-:W-:Y:S02]  /*0410*/  LOP3.LUT R17, R17, 0x1, RZ, 0xc0, !PT ;  /* 0x0000000111117812 */ /* 0x000fe400078ec0ff */
[----:B------:R-:W-:-:S02]  /*0420*/  SHF.R.U64 R24, R2, 0x9, R3 ;  /* 0x0000000902187819 */ /* 0x000fc40000001203 */
[----:B------:R-:W-:Y:S02]  /*0430*/  LOP3.LUT R21, R0, 0x800, R21, 0xf8, !PT ;  /* 0x0000080000157812 */ /* 0x000fe400078ef815 */
[----:B------:R-:W-:Y:S02]  /*0440*/  LOP3.LUT R0, R17, R20, RZ, 0xc0, !PT ;  /* 0x0000001411007212 */ /* 0x000fe400078ec0ff */
[----:B------:R-:W-:Y:S02]  /*0450*/  LOP3.LUT R24, R24, 0x20, RZ, 0xc0, !PT ;  /* 0x0000002018187812 */ /* 0x000fe400078ec0ff */
[----:B------:R-:W-:Y:S01]  /*0460*/  ISETP.NE.AND.EX P0, PT, RZ, RZ, PT, P0 ;  /* 0x000000ffff00720c */ /* 0x000fe20003f05300 */
[----:B------:R-:W-:Y:S01]  /*0470*/  IMAD.SHL.U32 R26, R0, 0x2, RZ ;  /* 0x00000002001a7824 */ /* 0x000fe200078e00ff */
[C-C-:B------:R-:W-:Y:S02]  /*0480*/  SHF.R.U64 R22, R2.reuse, 0xa, R3.reuse ;  /* 0x0000000a02167819 */ /* 0x140fe40000001203 */
[----:B------:R-:W-:-:S02]  /*0490*/  SHF.R.U64 R23, R2, 0x4, R3 ;  /* 0x0000000402177819 */ /* 0x000fc40000001203 */
[--C-:B------:R-:W-:Y:S02]  /*04a0*/  SHF.R.U32.HI R20, RZ, 0xe, R3.reuse ;  /* 0x0000000eff147819 */ /* 0x100fe40000011603 */
[----:B------:R-:W-:Y:S02]  /*04b0*/  SEL R24, R24, RZ, P0 ;  /* 0x000000ff18187207 */ /* 0x000fe40000000000 */
[----:B------:R-:W-:Y:S02]  /*04c0*/  LOP3.LUT R20, R20, R23, R22, 0x80, !PT ;  /* 0x0000001714147212 */ /* 0x000fe400078e8016 */
[----:B------:R-:W-:Y:S01]  /*04d0*/  LOP3.LUT R23, R26, R19, RZ, 0xfc, !PT ;  /* 0x000000131a177212 */ /* 0x000fe200078efcff */
[----:B------:R-:W-:Y:S01]  /*04e0*/  IMAD.SHL.U32 R18, R18, 0x4, RZ ;  /* 0x0000000412127824 */ /* 0x000fe200078e00ff */
[----:B----4-:R-:W-:Y:S01]  /*04f0*/  LOP3.LUT R10, R10, R21, R24, 0xfe, !PT ;  /* 0x000000150a0a7212 */ /* 0x010fe200078efe18 */
[----:B------:R-:W-:Y:S01]  /*0500*/  IMAD.SHL.U32 R21, R16, 0x1000, RZ ;  /* 0x0000100010157824 */ /* 0x000fe200078e00ff */
[----:B------:R-:W-:-:S02]  /*0510*/  SHF.R.U64 R19, R2, 0x1a, R3 ;  /* 0x0000001a02137819 */ /* 0x000fc40000001203 */
[----:B------:R-:W-:Y:S02]  /*0520*/  LOP3.LUT R23, R23, 0x4, R18, 0xf8, !PT ;  /* 0x0000000417177812 */ /* 0x000fe400078ef812 */
[----:B------:R-:W-:Y:S02]  /*0530*/  LOP3.LUT R19, R20, R19, RZ, 0xc0, !PT ;  /* 0x0000001314137212 */ /* 0x000fe400078ec0ff */
[----:B------:R-:W-:-:S03]  /*0540*/  LOP3.LUT R10, R10, 0x1000, R21, 0xf8, !PT ;  /* 0x000010000a0a7812 */ /* 0x000fc600078ef815 */
[----:B------:R-:W-:Y:S01]  /*0550*/  IMAD.SHL.U32 R19, R19, 0x2000, RZ ;  /* 0x0000200013137824 */ /* 0x000fe200078e00ff */
[----:B------:R-:W-:-:S04]  /*0560*/  LOP3.LUT R10, R10, R23, RZ, 0xfc, !PT ;  /* 0x000000170a0a7212 */ /* 0x000fc800078efcff */
[----:B------:R-:W-:Y:S02]  /*0570*/  LOP3.LUT R10, R10, 0x2000, R19, 0xf8, !PT ;  /* 0x000020000a0a7812 */ /* 0x000fe400078ef813 */
[----:B------:R-:W-:Y:S02]  /*0580*/  SHF.L.U64.HI R19, R0, 0x1, RZ ;  /* 0x0000000100137819 */ /* 0x000fe400000102ff */
[----:B---3--:R-:W-:Y:S02]  /*0590*/  LOP3.LUT R8, R8, R12, RZ, 0xfc, !PT ;  /* 0x0000000c08087212 */ /* 0x008fe400078efcff */
[----:B------:R-:W-:Y:S02]  /*05a0*/  LOP3.LUT R9, R9, R13, RZ, 0xfc, !PT ;  /* 0x0000000d09097212 */ /* 0x000fe400078efcff */
[----:B-----5:R-:W-:Y:S02]  /*05b0*/  LOP3.LUT R6, R14, R6, RZ, 0xfc, !PT ;  /* 0x000000060e067212 */ /* 0x020fe400078efcff */
[----:B------:R-:W-:-:S02]  /*05c0*/  LOP3.LUT R7, R15, R7, RZ, 0xfc, !PT ;  /* 0x000000070f077212 */ /* 0x000fc400078efcff */
[----:B------:R-:W-:Y:S02]  /*05d0*/  LOP3.LUT R11, R3, R11, R19, 0xfe, !PT ;  /* 0x0000000b030b7212 */ /* 0x000fe400078efe13 */
[----:B------:R-:W-:Y:S01]  /*05e0*/  LOP3.LUT R10, R17, R10, R2, 0xfe, !PT ;  /* 0x0000000a110a7212 */ /* 0x000fe200078efe02 */
[----:B------:R-:W-:Y:S04]  /*05f0*/  STG.E.64 desc[UR4][R4.64+0x8], R8 ;  /* 0x0000080804007986 */ /* 0x000fe8000c101b04 */
[----:B------:R-:W-:Y:S04]  /*0600*/  STG.E.64 desc[UR4][R4.64+0x10], R6 ;  /* 0x0000100604007986 */ /* 0x000fe8000c101b04 */
[----:B------:R-:W-:Y:S01]  /*0610*/  STG.E.64 desc[UR4][R4.64], R10 ;  /* 0x0000000a04007986 */ /* 0x000fe2000c101b04 */
[----:B------:R-:W-:Y:S05]  /*0620*/  EXIT ;  /* 0x000000000000794d */ /* 0x000fea0003800000 */
.L_x_47:
        /* <DEDUP_REMOVED lines=13> */
.L_x_101:


//--------------------- .text._Z19passo_tlf_10_parte3P10ulonglong3S0_y --------------------------
	.section	.text._Z19passo_tlf_10_parte3P10ulonglong3S0_y,"ax",@progbits
	.align	128
        .global         _Z19passo_tlf_10_parte3P10ulonglong3S0_y
        .type           _Z19passo_tlf_10_parte3P10ulonglong3S0_y,@function
        .size           _Z19passo_tlf_10_parte3P10ulonglong3S0_y,(.L_x_102 - _Z19passo_tlf_10_parte3P10ulonglong3S0_y)
        .other          _Z19passo_tlf_10_parte3P10ulonglong3S0_y,@"STO_CUDA_ENTRY STV_DEFAULT"
_Z19passo_tlf_10_parte3P10ulonglong3S0_y:
.text._Z19passo_tlf_10_parte3P10ulonglong3S0_y:
        /* <DEDUP_REMOVED lines=22> */
[----:B--2---:R-:W-:-:S02]  /*0160*/  SHF.L.U64.HI R21, R2, 0xd, R3 ;  /* 0x0000000d02157819 */ /* 0x004fc40000010203 */
[C-C-:B------:R-:W-:Y:S02]  /*0170*/  SHF.L.U64.HI R25, R2.reuse, 0x6, R3.reuse ;  /* 0x0000000602197819 */ /* 0x140fe40000010203 */
[--C-:B------:R-:W-:Y:S02]  /*0180*/  SHF.R.U32.HI R22, RZ, 0x1c, R3.reuse ;  /* 0x0000001cff167819 */ /* 0x100fe40000011603 */
[C---:B------:R-:W-:Y:S02]  /*0190*/  SHF.L.U64.HI R16, R2.reuse, 0x4, R3 ;  /* 0x0000000402107819 */ /* 0x040fe40000010203 */
[----:B------:R-:W-:Y:S02]  /*01a0*/  SHF.R.S32.HI R20, RZ, 0x1f, R21 ;  /* 0x0000001fff147819 */ /* 0x000fe40000011415 */
[----:B------:R-:W-:Y:S02]  /*01b0*/  SHF.R.S32.HI R17, RZ, 0x1f, R25 ;  /* 0x0000001fff117819 */ /* 0x000fe40000011419 */
[----:B------:R-:W-:-:S02]  /*01c0*/  LOP3.LUT R0, R2, 0x1, RZ, 0xc0, !PT ;  /* 0x0000000102007812 */ /* 0x000fc400078ec0ff */
[----:B------:R-:W-:Y:S02]  /*01d0*/  LOP3.LUT R22, R22, 0x2, RZ, 0xc0, !PT ;  /* 0x0000000216167812 */ /* 0x000fe400078ec0ff */
[----:B------:R-:W-:Y:S02]  /*01e0*/  LOP3.LUT R20, R20, 0xfffffffa, RZ, 0xc0, !PT ;  /* 0xfffffffa14147812 */ /* 0x000fe400078ec0ff */
[----:B0-----:R-:W-:Y:S02]  /*01f0*/  LOP3.LUT R19, R17, 0xfffffffa, RZ, 0xc0, !PT ;  /* 0xfffffffa11137812 */ /* 0x001fe400078ec0ff */
[----:B------:R-:W-:Y:S02]  /*0200*/  SHF.R.S32.HI R18, RZ, 0x1e, R16 ;  /* 0x0000001eff127819 */ /* 0x000fe40000011410 */
[----:B------:R-:W-:Y:S02]  /*0210*/  ISETP.NE.U32.AND P0, PT, R0, 0x1, PT ;  /* 0x000000010000780c */ /* 0x000fe40003f05070 */
[----:B------:R-:W-:-:S02]  /*0220*/  IADD3 R19, P2, P3, R19, R22, R20 ;  /* 0x0000001613137210 */ /* 0x000fc40007b5e014 */
[----:B------:R-:W-:Y:S02]  /*0230*/  LOP3.LUT R0, R18, 0xfffffffe, RZ, 0xc0, !PT ;  /* 0xfffffffe12007812 */ /* 0x000fe400078ec0ff */
[----:B------:R-:W-:Y:S02]  /*0240*/  SHF.R.U32.HI R17, RZ, 0x18, R3 ;  /* 0x00000018ff117819 */ /* 0x000fe40000011603 */
[----:B------:R-:W-:Y:S02]  /*0250*/  ISETP.NE.U32.AND.EX P0, PT, RZ, RZ, PT, P0 ;  /* 0x000000ffff00720c */ /* 0x000fe40003f05100 */
[----:B------:R-:W-:Y:S02]  /*0260*/  SHF.R.S32.HI R18, RZ, 0x1f, R21 ;  /* 0x0000001fff127819 */ /* 0x000fe40000011415 */
[----:B------:R-:W-:Y:S02]  /*0270*/  SHF.R.S32.HI R25, RZ, 0x1f, R25 ;  /* 0x0000001fff197819 */ /* 0x000fe40000011419 */
[----:B------:R-:W-:Y:S01]  /*0280*/  ISETP.NE.U32.AND P1, PT, R19, R0, PT ;  /* 0x000000001300720c */ /* 0x000fe20003f25070 */
[----:B------:R-:W-:Y:S01]  /*0290*/  IMAD.SHL.U32 R0, R2, 0x400000, RZ ;  /* 0x0040000002007824 */ /* 0x000fe200078e00ff */
[----:B------:R-:W-:-:S02]  /*02a0*/  LOP3.LUT R17, R17, 0x2, RZ, 0xc0, !PT ;  /* 0x0000000211117812 */ /* 0x000fc400078ec0ff */
[----:B------:R-:W-:Y:S02]  /*02b0*/  SEL R20, RZ, 0xfffffffe, P0 ;  /* 0xfffffffeff147807 */ /* 0x000fe40000000000 */
[C-C-:B------:R-:W-:Y:S02]  /*02c0*/  SHF.L.U64.HI R21, R2.reuse, 0x19, R3.reuse ;  /* 0x0000001902157819 */ /* 0x140fe40000010203 */
[----:B------:R-:W-:Y:S02]  /*02d0*/  IADD3.X R25, PT, PT, R25, RZ, R18, P2, P3 ;  /* 0x000000ff19197210 */ /* 0x000fe400017e6412 */
[----:B------:R-:W-:Y:S02]  /*02e0*/  SHF.L.U64.HI R18, R2, 0x1f, R3 ;  /* 0x0000001f02127819 */ /* 0x000fe40000010203 */
[----:B------:R-:W-:Y:S02]  /*02f0*/  IADD3 R20, P5, PT, R20, R17, RZ ;  /* 0x0000001114147210 */ /* 0x000fe40007fbe0ff */
[----:B------:R-:W-:-:S02]  /*0300*/  SHF.R.S32.HI R19, RZ, 0x1e, R21 ;  /* 0x0000001eff137819 */ /* 0x000fc40000011415 */
[----:B------:R-:W-:Y:S02]  /*0310*/  SHF.R.S32.HI R17, RZ, 0x1e, R0 ;  /* 0x0000001eff117819 */ /* 0x000fe40000011400 */
[----:B------:R-:W-:Y:S02]  /*0320*/  SHF.R.S32.HI R23, RZ, 0x1e, R18 ;  /* 0x0000001eff177819 */ /* 0x000fe40000011412 */
[----:B------:R-:W-:Y:S02]  /*0330*/  SHF.R.S32.HI R22, RZ, 0x1f, R16 ;  /* 0x0000001fff167819 */ /* 0x000fe40000011410 */
[----:B------:R-:W-:Y:S02]  /*0340*/  LOP3.LUT R16, R19, 0xfffffffe, RZ, 0xc0, !PT ;  /* 0xfffffffe13107812 */ /* 0x000fe400078ec0ff */
[----:B------:R-:W-:Y:S02]  /*0350*/  LOP3.LUT R17, R17, 0xfffffffe, RZ, 0xc0, !PT ;  /* 0xfffffffe11117812 */ /* 0x000fe400078ec0ff */
[----:B------:R-:W-:-:S02]  /*0360*/  LOP3.LUT R23, R23, 0xfffffffe, RZ, 0xc0, !PT ;  /* 0xfffffffe17177812 */ /* 0x000fc400078ec0ff */
[----:B------:R-:W-:Y:S02]  /*0370*/  ISETP.NE.AND.EX P1, PT, R25, R22, PT, P1 ;  /* 0x000000161900720c */ /* 0x000fe40003f25310 */
[----:B------:R-:W-:Y:S02]  /*0380*/  IADD3 R22, P6, PT, RZ, -R16, RZ ;  /* 0x80000010ff167210 */ /* 0x000fe40007fde0ff */
[-C--:B------:R-:W-:Y:S02]  /*0390*/  IADD3 R19, P4, PT, R17, R20.reuse, RZ ;  /* 0x0000001411137210 */ /* 0x080fe40007f9e0ff */
[----:B------:R-:W-:Y:S02]  /*03a0*/  IADD3 R16, P2, P3, R23, R20, R16 ;  /* 0x0000001417107210 */ /* 0x000fe40007b5e010 */
[--C-:B------:R-:W-:Y:S02]  /*03b0*/  SHF.R.U64 R26, R2, 0x1b, R3.reuse ;  /* 0x0000001b021a7819 */ /* 0x100fe40000001203 */
[----:B------:R-:W-:-:S02]  /*03c0*/  SHF.R.U32.HI R25, RZ, 0x16, R3 ;  /* 0x00000016ff197819 */ /* 0x000fc40000011603 */
[----:B------:R-:W-:Y:S02]  /*03d0*/  SEL R20, RZ, 0xffffffff, P0 ;  /* 0xffffffffff147807 */ /* 0x000fe40000000000 */
[----:B------:R-:W-:Y:S02]  /*03e0*/  ISETP.NE.U32.AND P0, PT, R19, R22, PT ;  /* 0x000000161300720c */ /* 0x000fe40003f05070 */
[C-C-:B------:R-:W-:Y:S02]  /*03f0*/  SHF.R.U64 R22, R2.reuse, 0x8, R3.reuse ;  /* 0x0000000802167819 */ /* 0x140fe40000001203 */
[----:B------:R-:W-:Y:S02]  /*0400*/  SHF.R.U64 R23, R2, 0x7, R3 ;  /* 0x0000000702177819 */ /* 0x000fe40000001203 */
[----:B------:R-:W-:Y:S02]  /*0410*/  LOP3.LUT R26, R26, 0x1, RZ, 0xc0, !PT ;  /* 0x000000011a1a7812 */ /* 0x000fe400078ec0ff */
[----:B------:R-:W-:-:S02]  /*0420*/  LOP3.LUT R25, R25, 0x1, RZ, 0xc0, !PT ;  /* 0x0000000119197812 */ /* 0x000fc400078ec0ff */
[----:B------:R-:W-:Y:S01]  /*0430*/  SHF.R.S32.HI R19, RZ, 0x1f, R18 ;  /* 0x0000001fff137819 */ /* 0x000fe20000011412 */
[----:B------:R-:W-:Y:S01]  /*0440*/  IMAD.X R18, RZ, RZ, R20, P5 ;  /* 0x000000ffff127224 */ /* 0x000fe200028e0614 */
[----:B------:R-:W-:Y:S02]  /*0450*/  SHF.R.S32.HI R21, RZ, 0x1f, R21 ;  /* 0x0000001fff157819 */ /* 0x000fe40000011415 */
[----:B------:R-:W-:Y:S02]  /*0460*/  LOP3.LUT R24, R22, 0x4, RZ, 0xc0, !PT ;  /* 0x0000000416187812 */ /* 0x000fe400078ec0ff */
[----:B------:R-:W-:Y:S02]  /*0470*/  LOP3.LUT R23, R23, 0x4, RZ, 0xc0, !PT ;  /* 0x0000000417177812 */ /* 0x000fe400078ec0ff */
[----:B------:R-:W-:Y:S02]  /*0480*/  IADD3 R22, P5, PT, R25, R26, RZ ;  /* 0x0000001a19167210 */ /* 0x000fe40007fbe0ff */
[----:B------:R-:W-:-:S02]  /*0490*/  SHF.R.S32.HI R26, RZ, 0x1f, R3 ;  /* 0x0000001fff1a7819 */ /* 0x000fc40000011403 */
[----:B------:R-:W-:Y:S02]  /*04a0*/  IADD3.X R19, PT, PT, R19, R18, R21, P2, P3 ;  /* 0x0000001213137210 */ /* 0x000fe400017e6415 */
[----:B------:R-:W-:Y:S02]  /*04b0*/  IADD3 R24, P3, PT, R24, R23, RZ ;  /* 0x0000001718187210 */ /* 0x000fe40007f7e0ff */
[C-C-:B------:R-:W-:Y:S02]  /*04c0*/  SHF.R.U64 R25, R2.reuse, 0x1d, R3.reuse ;  /* 0x0000001d02197819 */ /* 0x140fe40000001203 */
[----:B------:R-:W-:Y:S02]  /*04d0*/  SHF.R.U64 R20, R2, 0x1c, R3 ;  /* 0x0000001c02147819 */ /* 0x000fe40000001203 */
[----:B------:R-:W-:Y:S01]  /*04e0*/  LOP3.LUT R23, R26, 0x6, RZ, 0xc0, !PT ;  /* 0x000000061a177812 */ /* 0x000fe200078ec0ff */
[----:B------:R-:W-:Y:S01]  /*04f0*/  IMAD.X R27, RZ, RZ, RZ, P5 ;  /* 0x000000ffff1b7224 */ /* 0x000fe200028e06ff */
[----:B------:R-:W-:-:S02]  /*0500*/  LOP3.LUT R25, R25, 0x1, RZ, 0xc0, !PT ;  /* 0x0000000119197812 */ /* 0x000fc400078ec0ff */
[----:B------:R-:W-:Y:S02]  /*0510*/  LOP3.LUT R20, R20, 0x1, RZ, 0xc0, !PT ;  /* 0x0000000114147812 */ /* 0x000fe400078ec0ff */
[----:B------:R-:W-:Y:S02]  /*0520*/  LEA R23, P2, R22, R23, 0x1 ;  /* 0x0000001716177211 */ /* 0x000fe400078408ff */
[----:B------:R-:W-:Y:S02]  /*0530*/  IADD3 R20, P5, PT, R20, R25, RZ ;  /* 0x0000001914147210 */ /* 0x000fe40007fbe0ff */
[----:B------:R-:W-:Y:S02]  /*0540*/  LEA.HI.X R22, R22, RZ, R27, 0x1, P2 ;  /* 0x000000ff16167211 */ /* 0x000fe400010f0c1b */
[----:B------:R-:W-:Y:S02]  /*0550*/  SHF.R.U32.HI R25, RZ, 0xd, R3 ;  /* 0x0000000dff197819 */ /* 0x000fe40000011603 */
[----:B------:R-:W-:Y:S01]  /*0560*/  ISETP.GT.U32.AND P2, PT, R24, 0x7, PT ;  /* 0x000000071800780c */ /* 0x000fe20003f44070 */
[----:B------:R-:W-:Y:S01]  /*0570*/  IMAD.X R24, RZ, RZ, RZ, P3 ;  /* 0x000000ffff187224 */ /* 0x000fe200018e06ff */
[----:B------:R-:W-:Y:S01]  /*0580*/  LOP3.LUT R25, R25, 0x8, RZ, 0xc0, !PT ;  /* 0x0000000819197812 */ /* 0x000fe200078ec0ff */
[----:B------:R-:W-:-:S03]  /*0590*/  IMAD.X R21, RZ, RZ, ~R21, P6 ;  /* 0x000000ffff157224 */ /* 0x000fc600030e0e15 */
[----:B------:R-:W-:Y:S02]  /*05a0*/  ISETP.GT.U32.AND.EX P2, PT, R24, RZ, PT, P2 ;  /* 0x000000ff1800720c */ /* 0x000fe40003f44120 */
[----:B------:R-:W-:Y:S02]  /*05b0*/  LEA R24, P6, R20, R25, 0x3 ;  /* 0x0000001914187211 */ /* 0x000fe400078c18ff */
[----:B------:R-:W-:Y:S02]  /*05c0*/  SHF.R.U32.HI R25, RZ, 0x1, R3 ;  /* 0x00000001ff197819 */ /* 0x000fe40000011603 */
[----:B------:R-:W-:Y:S02]  /*05d0*/  ISETP.GT.U32.AND P3, PT, R23, 0x3, PT ;  /* 0x000000031700780c */ /* 0x000fe40003f64070 */
[----:B------:R-:W-:Y:S02]  /*05e0*/  SEL R23, RZ, 0x10000000, !P2 ;  /* 0x10000000ff177807 */ /* 0x000fe40005000000 */
[----:B------:R-:W-:-:S02]  /*05f0*/  ISETP.GT.U32.AND P2, PT, R24, 0x17, PT ;  /* 0x000000171800780c */ /* 0x000fc40003f44070 */
[----:B------:R-:W-:Y:S02]  /*0600*/  LOP3.LUT R25, R25, 0x2000, RZ, 0xc0, !PT ;  /* 0x0000200019197812 */ /* 0x000fe400078ec0ff */
[----:B------:R-:W-:-:S04]  /*0610*/  SHF.R.U32.HI R24, RZ, 0x5, R3 ;  /* 0x00000005ff187819 */ /* 0x000fc80000011603 */
[----:B------:R-:W-:Y:S02]  /*0620*/  LOP3.LUT R25, R25, 0x1000, R24, 0xf8, !PT ;  /* 0x0000100019197812 */ /* 0x000fe400078ef818 */
[----:B------:R-:W-:-:S04]  /*0630*/  SHF.R.U32.HI R24, RZ, 0xf, R3 ;  /* 0x0000000fff187819 */ /* 0x000fc80000011603 */
[----:B------:R-:W-:Y:S02]  /*0640*/  LOP3.LUT R25, R25, 0x400, R24, 0xf8, !PT ;  /* 0x0000040019197812 */ /* 0x000fe400078ef818 */
[----:B------:R-:W-:-:S04]  /*0650*/  SHF.L.U64.HI R24, R2, 0xe, R3 ;  /* 0x0000000e02187819 */ /* 0x000fc80000010203 */
[----:B------:R-:W-:Y:S02]  /*0660*/  LOP3.LUT R25, R25, 0x40000, R24, 0xf8, !PT ;  /* 0x0004000019197812 */ /* 0x000fe400078ef818 */
[--C-:B------:R-:W-:Y:S02]  /*0670*/  SHF.L.U64.HI R24, R2, 0x17, R3.reuse ;  /* 0x0000001702187819 */ /* 0x100fe40000010203 */
[--C-:B------:R-:W-:Y:S02]  /*0680*/  SHF.R.U32.HI R27, RZ, 0x1a, R3.reuse ;  /* 0x0000001aff1b7819 */ /* 0x100fe40000011603 */
[----:B------:R-:W-:Y:S02]  /*0690*/  LOP3.LUT R25, R25, 0x200000, R24, 0xf8, !PT ;  /* 0x0020000019197812 */ /* 0x000fe400078ef818 */
[----:B------:R-:W-:Y:S02]  /*06a0*/  SHF.R.U32.HI R24, RZ, 0x1d, R3 ;  /* 0x0000001dff187819 */ /* 0x000fe40000011603 */
[----:B------:R-:W-:-:S02]  /*06b0*/  LOP3.LUT R25, R25, 0x4000000, R2, 0xf8, !PT ;  /* 0x0400000019197812 */ /* 0x000fc400078ef802 */
[----:B------:R-:W-:Y:S02]  /*06c0*/  LOP3.LUT R27, R24, R27, RZ, 0xfc, !PT ;  /* 0x0000001b181b7212 */ /* 0x000fe400078efcff */
[----:B------:R-:W-:Y:S02]  /*06d0*/  ISETP.GT.U32.AND.EX P3, PT, R22, RZ, PT, P3 ;  /* 0x000000ff1600720c */ /* 0x000fe40003f64130 */
[----:B----4-:R-:W-:Y:S01]  /*06e0*/  LOP3.LUT R22, R25, R13, RZ, 0xfc, !PT ;  /* 0x0000000d19167212 */ /* 0x010fe200078efcff */
[----:B------:R-:W-:Y:S01]  /*06f0*/  IMAD.SHL.U32 R27, R27, 0x8000000, RZ ;  /* 0x080000001b1b7824 */ /* 0x000fe200078e00ff */
[----:B------:R-:W-:Y:S01]  /*0700*/  SHF.R.S32.HI R13, RZ, 0x1f, R0 ;  /* 0x0000001fff0d7819 */ /* 0x000fe20000011400 */
[----:B------:R-:W-:-:S03]  /*0710*/  IMAD.X R25, RZ, RZ, RZ, P5 ;  /* 0x000000ffff197224 */ /* 0x000fc600028e06ff */
[----:B------:R-:W-:Y:S01]  /*0720*/  LOP3.LUT R0, R22, 0x8000000, R27, 0xf8, !PT ;  /* 0x0800000016007812 */ /* 0x000fe200078ef81b */
[----:B------:R-:W-:Y:S01]  /*0730*/  IMAD.X R18, R13, 0x1, R18, P4 ;  /* 0x000000010d127824 */ /* 0x000fe200020e0612 */
[----:B------:R-:W-:Y:S02]  /*0740*/  IADD3 R27, P4, PT, RZ, -R17, RZ ;  /* 0x80000011ff1b7210 */ /* 0x000fe40007f9e0ff */
[----:B------:R-:W-:Y:S02]  /*0750*/  SEL R17, RZ, 0x4000, !P3 ;  /* 0x00004000ff117807 */ /* 0x000fe40005800000 */
[----:B------:R-:W-:Y:S01]  /*0760*/  ISETP.NE.U32.AND P3, PT, R16, R27, PT ;  /* 0x0000001b1000720c */ /* 0x000fe20003f65070 */
[----:B------:R-:W-:Y:S01]  /*0770*/  IMAD.X R16, RZ, RZ, ~R13, P4 ;  /* 0x000000ffff107224 */ /* 0x000fe200020e0e0d */
[----:B------:R-:W-:Y:S02]  /*0780*/  ISETP.NE.AND.EX P0, PT, R18, R21, PT, P0 ;  /* 0x000000151200720c */ /* 0x000fe40003f05300 */
[----:B------:R-:W-:-:S02]  /*0790*/  LEA.HI.X R20, R20, RZ, R25, 0x3, P6 ;  /* 0x000000ff14147211 */ /* 0x000fc400030f1c19 */
[----:B------:R-:W-:Y:S02]  /*07a0*/  LOP3.LUT R23, R17, R0, R23, 0xfe, !PT ;  /* 0x0000000011177212 */ /* 0x000fe400078efe17 */
[----:B------:R-:W-:Y:S02]  /*07b0*/  SEL R13, RZ, 0x100000, !P1 ;  /* 0x00100000ff0d7807 */ /* 0x000fe40004800000 */
[----:B------:R-:W-:Y:S02]  /*07c0*/  SEL R0, RZ, 0x1000000, !P0 ;  /* 0x01000000ff007807 */ /* 0x000fe40004000000 */
[----:B------:R-:W-:Y:S02]  /*07d0*/  ISETP.GT.U32.AND.EX P2, PT, R20, RZ, PT, P2 ;  /* 0x000000ff1400720c */ /* 0x000fe40003f44120 */
[----:B------:R-:W-:Y:S02]  /*07e0*/  ISETP.NE.AND.EX P0, PT, R19, R16, PT, P3 ;  /* 0x000000101300720c */ /* 0x000fe40003f05330 */
[----:B------:R-:W-:-:S02]  /*07f0*/  LOP3.LUT R13, R0, R23, R13, 0xfe, !PT ;  /* 0x00000017000d7212 */ /* 0x000fc400078efe0d */
[----:B------:R-:W-:Y:S02]  /*0800*/  SEL R0, RZ, 0x20000000, !P2 ;  /* 0x20000000ff007807 */ /* 0x000fe40005000000 */
[----:B------:R-:W-:-:S04]  /*0810*/  SEL R16, RZ, 0x800000, !P0 ;  /* 0x00800000ff107807 */ /* 0x000fc80004000000 */
[----:B------:R-:W-:Y:S02]  /*0820*/  LOP3.LUT R13, R16, R13, R0, 0xfe, !PT ;  /* 0x0000000d100d7212 */ /* 0x000fe400078efe00 */
[----:B---3--:R-:W-:Y:S02]  /*0830*/  LOP3.LUT R8, R10, R8, RZ, 0xfc, !PT ;  /* 0x000000080a087212 */ /* 0x008fe400078efcff */
[----:B------:R-:W-:Y:S02]  /*0840*/  LOP3.LUT R9, R11, R9, RZ, 0xfc, !PT ;  /* 0x000000090b097212 */ /* 0x000fe400078efcff */
[----:B-----5:R-:W-:Y:S02]  /*0850*/  LOP3.LUT R6, R14, R6, RZ, 0xfc, !PT ;  /* 0x000000060e067212 */ /* 0x020fe400078efcff */
[----:B------:R-:W-:Y:S02]  /*0860*/  LOP3.LUT R7, R15, R7, RZ, 0xfc, !PT ;  /* 0x000000070f077212 */ /* 0x000fe400078efcff */
[----:B------:R-:W-:-:S02]  /*0870*/  LOP3.LUT R12, R12, R2, RZ, 0xfc, !PT ;  /* 0x000000020c0c7212 */ /* 0x000fc400078efcff */
[----:B------:R-:W-:Y:S01]  /*0880*/  LOP3.LUT R13, R13, 0x24b0800, R3, 0xfe, !PT ;  /* 0x024b08000d0d7812 */ /* 0x000fe200078efe03 */
[----:B------:R-:W-:Y:S04]  /*0890*/  STG.E.64 desc[UR4][R4.64+0x8], R8 ;  /* 0x0000080804007986 */ /* 0x000fe8000c101b04 */
[----:B------:R-:W-:Y:S04]  /*08a0*/  STG.E.64 desc[UR4][R4.64+0x10], R6 ;  /* 0x0000100604007986 */ /* 0x000fe8000c101b04 */
[----:B------:R-:W-:Y:S01]  /*08b0*/  STG.E.64 desc[UR4][R4.64], R12 ;  /* 0x0000000c04007986 */ /* 0x000fe2000c101b04 */
[----:B------:R-:W-:Y:S05]  /*08c0*/  EXIT ;  /* 0x000000000000794d */ /* 0x000fea0003800000 */
.L_x_48:
        /* <DEDUP_REMOVED lines=11> */
.L_x_102:


//--------------------- .text._Z19passo_tlf_10_parte2P10ulonglong3S0_y --------------------------
	.section	.text._Z19passo_tlf_10_parte2P10ulonglong3S0_y,"ax",@progbits
	.align	128
        .global         _Z19passo_tlf_10_parte2P10ulonglong3S0_y
        .type           _Z19passo_tlf_10_parte2P10ulonglong3S0_y,@function
        .size           _Z19passo_tlf_10_parte2P10ulonglong3S0_y,(.L_x_103 - _Z19passo_tlf_10_parte2P10ulonglong3S0_y)
        .other          _Z19passo_tlf_10_parte2P10ulonglong3S0_y,@"STO_CUDA_ENTRY STV_DEFAULT"
_Z19passo_tlf_10_parte2P10ulonglong3S0_y:
.text._Z19passo_tlf_10_parte2P10ulonglong3S0_y:
        /* <DEDUP_REMOVED lines=14> */
[----:B-1----:R-:W2:Y:S02]  /*00e0*/  LDG.E.64 R2, desc[UR4][R16.64] ;  /* 0x0000000410027981 */ /* 0x002ea4000c1e1b00 */
[--C-:B--2---:R-:W-:Y:S02]  /*00f0*/  SHF.R.U32.HI R5, RZ, 0x9, R3.reuse ;  /* 0x00000009ff057819 */ /* 0x104fe40000011603 */
[----:B------:R-:W-:Y:S02]  /*0100*/  LOP3.LUT R24, R2, 0x10, RZ, 0xc0, !PT ;  /* 0x0000001002187812 */ /* 0x000fe400078ec0ff */
[----:B------:R-:W-:Y:S02]  /*0110*/  SHF.R.U32.HI R19, RZ, 0x5, R3 ;  /* 0x00000005ff137819 */ /* 0x000fe40000011603 */
[----:B------:R-:W-:Y:S02]  /*0120*/  LOP3.LUT R24, R24, 0x8, R5, 0xf8, !PT ;  /* 0x0000000818187812 */ /* 0x000fe400078ef805 */
[----:B------:R-:W-:Y:S01]  /*0130*/  SHF.R.U64 R0, R2, 0xa, R3 ;  /* 0x0000000a02007819 */ /* 0x000fe20000001203 */
[----:B------:R-:W0:Y:S01]  /*0140*/  LDC.64 R4, c[0x0][0x388] ;  /* 0x0000e200ff047b82 */ /* 0x000e220000000a00 */
[----:B------:R-:W-:-:S02]  /*0150*/  LOP3.LUT R19, R19, 0x400000, RZ, 0xc0, !PT ;  /* 0x0040000013137812 */ /* 0x000fc400078ec0ff */
[C-C-:B------:R-:W-:Y:S02]  /*0160*/  SHF.R.U64 R8, R2.reuse, 0x1a, R3.reuse ;  /* 0x0000001a02087819 */ /* 0x140fe40000001203 */
[----:B------:R-:W-:Y:S02]  /*0170*/  LOP3.LUT R19, R19, 0x200000, R0, 0xf8, !PT ;  /* 0x0020000013137812 */ /* 0x000fe400078ef800 */
[--C-:B------:R-:W-:Y:S02]  /*0180*/  SHF.R.U32.HI R0, RZ, 0x15, R3.reuse ;  /* 0x00000015ff007819 */ /* 0x100fe40000011603 */
[--C-:B------:R-:W-:Y:S02]  /*0190*/  SHF.R.U32.HI R11, RZ, 0xf, R3.reuse ;  /* 0x0000000fff0b7819 */ /* 0x100fe40000011603 */
[--C-:B------:R-:W-:Y:S02]  /*01a0*/  SHF.R.U32.HI R20, RZ, 0x7, R3.reuse ;  /* 0x00000007ff147819 */ /* 0x100fe40000011603 */
[----:B------:R-:W-:-:S02]  /*01b0*/  SHF.R.U64 R21, R2, 0x17, R3 ;  /* 0x0000001702157819 */ /* 0x000fc40000001203 */
[----:B------:R-:W-:Y:S02]  /*01c0*/  LOP3.LUT R9, R0, 0x2, RZ, 0xc0, !PT ;  /* 0x0000000200097812 */ /* 0x000fe400078ec0ff */
[----:B------:R-:W-:Y:S02]  /*01d0*/  LOP3.LUT R8, R8, 0x2, RZ, 0xc0, !PT ;  /* 0x0000000208087812 */ /* 0x000fe400078ec0ff */
[----:B------:R-:W-:Y:S02]  /*01e0*/  LOP3.LUT R11, R11, 0x1, RZ, 0xc0, !PT ;  /* 0x000000010b0b7812 */ /* 0x000fe400078ec0ff */
[----:B------:R-:W-:Y:S02]  /*01f0*/  LOP3.LUT R20, R20, 0x1, RZ, 0xc0, !PT ;  /* 0x0000000114147812 */ /* 0x000fe400078ec0ff */
[----:B------:R-:W-:Y:S01]  /*0200*/  LOP3.LUT R21, R0, R21, RZ, 0xfc, !PT ;  /* 0x0000001500157212 */ /* 0x000fe200078efcff */
[----:B0-----:R-:W-:Y:S01]  /*0210*/  IMAD.WIDE.U32 R4, R7, 0x18, R4 ;  /* 0x0000001807047825 */ /* 0x001fe200078e0004 */
[----:B------:R-:W-:-:S02]  /*0220*/  IADD3 R8, P1, PT, R8, R9, RZ ;  /* 0x0000000908087210 */ /* 0x000fc40007f3e0ff */
[--C-:B------:R-:W-:Y:S02]  /*0230*/  SHF.R.U32.HI R0, RZ, 0x3, R3.reuse ;  /* 0x00000003ff007819 */ /* 0x100fe40000011603 */
[----:B------:R-:W-:Y:S02]  /*0240*/  IADD3 R20, P2, PT, R20, R11, RZ ;  /* 0x0000000b14147210 */ /* 0x000fe40007f5e0ff */
[C-C-:B------:R-:W-:Y:S02]  /*0250*/  SHF.L.U64.HI R9, R2.reuse, 0x1, R3.reuse ;  /* 0x0000000102097819 */ /* 0x140fe40000010203 */
[C---:B------:R-:W-:Y:S02]  /*0260*/  SHF.L.U64.HI R10, R2.reuse, 0x14, R3 ;  /* 0x00000014020a7819 */ /* 0x040fe40000010203 */
[----:B------:R-:W-:Y:S02]  /*0270*/  LOP3.LUT R11, R2, 0x1, RZ, 0xc0, !PT ;  /* 0x00000001020b7812 */ /* 0x000fe400078ec0ff */
[----:B------:R-:W-:-:S02]  /*0280*/  LOP3.LUT R19, R19, 0x2000000, R0, 0xf8, !PT ;  /* 0x0200000013137812 */ /* 0x000fc400078ef800 */
[----:B------:R-:W-:Y:S02]  /*0290*/  LOP3.LUT R24, R24, 0x4, R9, 0xf8, !PT ;  /* 0x0000000418187812 */ /* 0x000fe400078ef809 */
[----:B------:R-:W-:Y:S02]  /*02a0*/  SHF.R.S32.HI R0, RZ, 0x1e, R10 ;  /* 0x0000001eff007819 */ /* 0x000fe4000001140a */
[--C-:B------:R-:W-:Y:S02]  /*02b0*/  SHF.R.U64 R13, R2, 0x18, R3.reuse ;  /* 0x00000018020d7819 */ /* 0x100fe40000001203 */
[--C-:B------:R-:W-:Y:S02]  /*02c0*/  SHF.R.U32.HI R26, RZ, 0x19, R3.reuse ;  /* 0x00000019ff1a7819 */ /* 0x100fe40000011603 */
[----:B------:R-:W-:Y:S02]  /*02d0*/  ISETP.NE.U32.AND P0, PT, R11, 0x1, PT ;  /* 0x000000010b00780c */ /* 0x000fe40003f05070 */
[----:B------:R-:W-:-:S02]  /*02e0*/  SHF.R.S32.HI R9, RZ, 0x1e, R3 ;  /* 0x0000001eff097819 */ /* 0x000fc40000011403 */
[----:B------:R-:W-:Y:S02]  /*02f0*/  SHF.R.U32.HI R6, RZ, 0x4, R3 ;  /* 0x00000004ff067819 */ /* 0x000fe40000011603 */
[----:B------:R-:W-:Y:S02]  /*0300*/  LOP3.LUT R0, R0, 0xfffffffe, RZ, 0xc0, !PT ;  /* 0xfffffffe00007812 */ /* 0x000fe400078ec0ff */
[----:B------:R-:W-:Y:S02]  /*0310*/  LOP3.LUT R22, R13, R26, RZ, 0xfc, !PT ;  /* 0x0000001a0d167212 */ /* 0x000fe400078efcff */
[----:B------:R-:W-:Y:S02]  /*0320*/  ISETP.NE.U32.AND.EX P0, PT, RZ, RZ, PT, P0 ;  /* 0x000000ffff00720c */ /* 0x000fe40003f05100 */
[----:B------:R-:W-:Y:S02]  /*0330*/  LOP3.LUT R9, R9, 0xfffffffe, RZ, 0xc0, !PT ;  /* 0xfffffffe09097812 */ /* 0x000fe400078ec0ff */
[----:B------:R-:W-:-:S02]  /*0340*/  LOP3.LUT R26, R26, 0x1, RZ, 0xc0, !PT ;  /* 0x000000011a1a7812 */ /* 0x000fc400078ec0ff */
[----:B------:R-:W-:Y:S02]  /*0350*/  SHF.R.U32.HI R7, RZ, 0xc, R3 ;  /* 0x0000000cff077819 */ /* 0x000fe40000011603 */
[----:B------:R-:W-:Y:S02]  /*0360*/  LOP3.LUT R6, R6, 0x2, RZ, 0xc0, !PT ;  /* 0x0000000206067812 */ /* 0x000fe400078ec0ff */
[----:B------:R-:W-:Y:S02]  /*0370*/  IADD3 R15, P5, PT, RZ, -R0, RZ ;  /* 0x80000000ff0f7210 */ /* 0x000fe40007fbe0ff */
[----:B------:R-:W-:Y:S02]  /*0380*/  ISETP.GT.U32.AND P4, PT, R8, 0x3, PT ;  /* 0x000000030800780c */ /* 0x000fe40003f84070 */
[----:B------:R-:W-:Y:S02]  /*0390*/  SEL R13, RZ, 0x6, P0 ;  /* 0x00000006ff0d7807 */ /* 0x000fe40000000000 */
[----:B------:R-:W-:-:S02]  /*03a0*/  IADD3 R8, P6, PT, R9, R8, RZ ;  /* 0x0000000809087210 */ /* 0x000fc40007fde0ff */
[----:B------:R-:W-:Y:S01]  /*03b0*/  IADD3 R26, P3, PT, R26, R11, RZ ;  /* 0x0000000b1a1a7210 */ /* 0x000fe20007f7e0ff */
[----:B------:R-:W-:Y:S01]  /*03c0*/  IMAD.X R11, RZ, RZ, RZ, P2 ;  /* 0x000000ffff0b7224 */ /* 0x000fe200010e06ff */
[----:B------:R-:W-:Y:S02]  /*03d0*/  SHF.L.U64.HI R9, R2, 0x15, R3 ;  /* 0x0000001502097819 */ /* 0x000fe40000010203 */
[----:B------:R-:W-:Y:S02]  /*03e0*/  LOP3.LUT R24, R24, 0x2, R7, 0xf8, !PT ;  /* 0x0000000218187812 */ /* 0x000fe400078ef807 */
[----:B------:R-:W-:Y:S02]  /*03f0*/  ISETP.NE.U32.AND P2, PT, R6, R15, PT ;  /* 0x0000000f0600720c */ /* 0x000fe40003f45070 */
[----:B------:R-:W-:Y:S01]  /*0400*/  LEA R0, P0, R20, R13, 0x1 ;  /* 0x0000000d14007211 */ /* 0x000fe200078008ff */
[----:B------:R-:W2:Y:S01]  /*0410*/  LDG.E.64 R6, desc[UR4][R4.64] ;  /* 0x0000000404067981 */ /* 0x000ea2000c1e1b00 */
[----:B------:R-:W-:-:S02]  /*0420*/  SHF.R.U32.HI R13, RZ, 0x8, R3 ;  /* 0x00000008ff0d7819 */ /* 0x000fc40000011603 */
[----:B------:R-:W-:Y:S02]  /*0430*/  SHF.R.S32.HI R12, RZ, 0x1e, R9 ;  /* 0x0000001eff0c7819 */ /* 0x000fe40000011409 */
[--C-:B------:R-:W-:Y:S02]  /*0440*/  SHF.R.U32.HI R28, RZ, 0x1d, R3.reuse ;  /* 0x0000001dff1c7819 */ /* 0x100fe40000011603 */
[----:B------:R-:W-:Y:S02]  /*0450*/  SHF.R.U64 R14, R2, 0x15, R3 ;  /* 0x00000015020e7819 */ /* 0x000fe40000001203 */
[----:B------:R-:W-:Y:S02]  /*0460*/  SHF.R.S32.HI R18, RZ, 0x1f, R10 ;  /* 0x0000001fff127819 */ /* 0x000fe4000001140a */
[----:B------:R-:W-:Y:S01]  /*0470*/  LEA.HI.X R20, R20, RZ, R11, 0x1, P0 ;  /* 0x000000ff14147211 */ /* 0x000fe200000f0c0b */
[----:B------:R-:W-:Y:S01]  /*0480*/  IMAD.SHL.U32 R11, R2, 0x40000000, RZ ;  /* 0x40000000020b7824 */ /* 0x000fe200078e00ff */
[----:B------:R-:W-:-:S02]  /*0490*/  LOP3.LUT R10, R13, 0x2, RZ, 0xc0, !PT ;  /* 0x000000020d0a7812 */ /* 0x000fc400078ec0ff */
[----:B------:R-:W-:Y:S02]  /*04a0*/  LOP3.LUT R12, R12, 0xfffffffe, RZ, 0xc0, !PT ;  /* 0xfffffffe0c0c7812 */ /* 0x000fe400078ec0ff */
[----:B------:R-:W-:Y:S02]  /*04b0*/  LOP3.LUT R28, R28, 0x1, RZ, 0xc0, !PT ;  /* 0x000000011c1c7812 */ /* 0x000fe400078ec0ff */
[----:B------:R-:W-:Y:S01]  /*04c0*/  LOP3.LUT R13, R14, 0x1, RZ, 0xc0, !PT ;  /* 0x000000010e0d7812 */ /* 0x000fe200078ec0ff */
[----:B------:R-:W-:Y:S01]  /*04d0*/  IMAD.X R23, RZ, RZ, RZ, P1 ;  /* 0x000000ffff177224 */ /* 0x000fe200008e06ff */
[----:B------:R-:W-:Y:S02]  /*04e0*/  IADD3 R15, P0, PT, RZ, -R12, RZ ;  /* 0x8000000cff0f7210 */ /* 0x000fe40007f1e0ff */
[----:B------:R-:W-:Y:S02]  /*04f0*/  IADD3 R12, P1, PT, R13, R28, RZ ;  /* 0x0000001c0d0c7210 */ /* 0x000fe40007f3e0ff */
[----:B------:R-:W-:Y:S01]  /*0500*/  SHF.R.S32.HI R13, RZ, 0x1f, R11 ;  /* 0x0000001fff0d7819 */ /* 0x000fe2000001140b */
[----:B------:R-:W-:Y:S01]  /*0510*/  IMAD.X R18, RZ, RZ, ~R18, P5 ;  /* 0x000000ffff127224 */ /* 0x000fe200028e0e12 */
[----:B------:R-:W-:-:S02]  /*0520*/  ISETP.NE.U32.AND P5, PT, R10, R15, PT ;  /* 0x0000000f0a00720c */ /* 0x000fc40003fa5070 */
[----:B------:R-:W-:Y:S01]  /*0530*/  SHF.R.S32.HI R25, RZ, 0x1f, R9 ;  /* 0x0000001fff197819 */ /* 0x000fe20000011409 */
[----:B------:R-:W-:Y:S01]  /*0540*/  IMAD.SHL.U32 R9, R26, 0x2, RZ ;  /* 0x000000021a097824 */ /* 0x000fe200078e00ff */
[----:B------:R-:W-:Y:S01]  /*0550*/  SHF.R.U32.HI R11, RZ, 0x2, R3 ;  /* 0x00000002ff0b7819 */ /* 0x000fe20000011603 */
[----:B------:R-:W-:Y:S01]  /*0560*/  IMAD.X R29, RZ, RZ, RZ, P3 ;  /* 0x000000ffff1d7224 */ /* 0x000fe200018e06ff */
[----:B------:R-:W-:Y:S01]  /*0570*/  LOP3.LUT R10, R13, 0x6, RZ, 0xc0, !PT ;  /* 0x000000060d0a7812 */ /* 0x000fe200078ec0ff */
[----:B------:R-:W-:Y:S01]  /*0580*/  IMAD.X R25, RZ, RZ, ~R25, P0 ;  /* 0x000000ffff197224 */ /* 0x000fe200000e0e19 */
[----:B------:R-:W-:Y:S01]  /*0590*/  LOP3.LUT P3, RZ, R12, 0x1, R11, 0xf8, !PT ;  /* 0x000000010cff7812 */ /* 0x000fe2000786f80b */
[----:B------:R-:W-:Y:S01]  /*05a0*/  IMAD.X R27, RZ, RZ, RZ, P1 ;  /* 0x000000ffff1b7224 */ /* 0x000fe200008e06ff */
[----:B------:R-:W-:Y:S01]  /*05b0*/  ISETP.NE.U32.AND P0, PT, R9, R10, PT ;  /* 0x0000000a0900720c */ /* 0x000fe20003f05070 */
[----:B------:R-:W3:Y:S01]  /*05c0*/  LDG.E.64 R12, desc[UR4][R16.64+0x10] ;  /* 0x00001004100c7981 */ /* 0x000ee2000c1e1b00 */
[----:B------:R-:W-:-:S03]  /*05d0*/  ISETP.GT.U32.AND P1, PT, R8, 0x3, PT ;  /* 0x000000030800780c */ /* 0x000fc60003f24070 */
[----:B------:R0:W4:Y:S04]  /*05e0*/  LDG.E.64 R8, desc[UR4][R16.64+0x8] ;  /* 0x0000080410087981 */ /* 0x000128000c1e1b00 */
[----:B------:R-:W4:Y:S04]  /*05f0*/  LDG.E.64 R10, desc[UR4][R4.64+0x8] ;  /* 0x00000804040a7981 */ /* 0x000f28000c1e1b00 */
[----:B------:R-:W3:Y:S01]  /*0600*/  LDG.E.64 R14, desc[UR4][R4.64+0x10] ;  /* 0x00001004040e7981 */ /* 0x000ee2000c1e1b00 */
[--C-:B------:R-:W-:Y:S02]  /*0610*/  LOP3.LUT R19, R19, 0x8000000, R3.reuse, 0xf8, !PT ;  /* 0x0800000013137812 */ /* 0x100fe400078ef803 */
[----:B------:R-:W-:-:S02]  /*0620*/  SHF.R.U64 R28, R2, 0x2, R3 ;  /* 0x00000002021c7819 */ /* 0x000fc40000001203 */
[----:B------:R-:W-:Y:S02]  /*0630*/  SHF.L.U64.HI R26, R26, 0x1, R29 ;  /* 0x000000011a1a7819 */ /* 0x000fe4000001021d */
[----:B------:R-:W-:Y:S01]  /*0640*/  LOP3.LUT R29, R19, 0x80000000, R28, 0xf8, !PT ;  /* 0x80000000131d7812 */ /* 0x000fe200078ef81c */
[----:B------:R-:W-:Y:S01]  /*0650*/  IMAD.SHL.U32 R22, R22, 0x800000, RZ ;  /* 0x0080000016167824 */ /* 0x000fe200078e00ff */
[----:B------:R-:W-:Y:S02]  /*0660*/  SHF.L.U64.HI R19, R2, 0x2, R3 ;  /* 0x0000000202137819 */ /* 0x000fe40000010203 */
[----:B------:R-:W-:Y:S01]  /*0670*/  ISETP.NE.AND.EX P5, PT, RZ, R25, PT, P5 ;  /* 0x00000019ff00720c */ /* 0x000fe20003fa5350 */
[----:B------:R-:W-:Y:S01]  /*0680*/  IMAD.SHL.U32 R21, R21, 0x1000000, RZ ;  /* 0x0100000015157824 */ /* 0x000fe200078e00ff */
[----:B------:R-:W-:Y:S02]  /*0690*/  LOP3.LUT R19, R24, 0x20, R19, 0xf8, !PT ;  /* 0x0000002018137812 */ /* 0x000fe400078ef813 */
[----:B0-----:R-:W-:-:S02]  /*06a0*/  SEL R16, RZ, 0x200, !P5 ;  /* 0x00000200ff107807 */ /* 0x001fc40006800000 */
[----:B------:R-:W-:Y:S02]  /*06b0*/  LOP3.LUT P3, RZ, R27, RZ, RZ, 0xfc, P3 ;  /* 0x000000ff1bff7212 */ /* 0x000fe4000186fcff */
[----:B------:R-:W-:Y:S02]  /*06c0*/  ISETP.NE.AND.EX P0, PT, R26, RZ, PT, P0 ;  /* 0x000000ff1a00720c */ /* 0x000fe40003f05300 */
[----:B------:R-:W-:Y:S02]  /*06d0*/  ISETP.NE.AND.EX P2, PT, RZ, R18, PT, P2 ;  /* 0x00000012ff00720c */ /* 0x000fe40003f45320 */
[----:B------:R-:W-:Y:S02]  /*06e0*/  ISETP.GT.U32.AND.EX P4, PT, R23, RZ, PT, P4 ;  /* 0x000000ff1700720c */ /* 0x000fe40003f84140 */
[----:B------:R-:W-:Y:S02]  /*06f0*/  LEA.HI.X.SX32 R23, R3, R23, 0x1, P6 ;  /* 0x0000001703177211 */ /* 0x000fe400030f0eff */
[----:B------:R-:W-:-:S02]  /*0700*/  ISETP.GT.U32.AND P5, PT, R0, 0x3, PT ;  /* 0x000000030000780c */ /* 0x000fc40003fa4070 */
[----:B------:R-:W-:Y:S02]  /*0710*/  SEL R0, RZ, 0x40, !P3 ;  /* 0x00000040ff007807 */ /* 0x000fe40005800000 */
[----:B------:R-:W-:Y:S02]  /*0720*/  SEL R18, RZ, 0x10000000, !P4 ;  /* 0x10000000ff127807 */ /* 0x000fe40006000000 */
[----:B------:R-:W-:Y:S02]  /*0730*/  SEL R17, RZ, 0x40000000, !P2 ;  /* 0x40000000ff117807 */ /* 0x000fe40005000000 */
[----:B------:R-:W-:Y:S02]  /*0740*/  ISETP.GT.U32.AND.EX P1, PT, R23, RZ, PT, P1 ;  /* 0x000000ff1700720c */ /* 0x000fe40003f24110 */
[----:B------:R-:W-:Y:S02]  /*0750*/  ISETP.GT.U32.AND.EX P5, PT, R20, RZ, PT, P5 ;  /* 0x000000ff1400720c */ /* 0x000fe40003fa4150 */
[----:B--2---:R-:W-:-:S02]  /*0760*/  LOP3.LUT R6, R29, R6, RZ, 0xfc, !PT ;  /* 0x000000061d067212 */ /* 0x004fc400078efcff */
[----:B------:R-:W-:Y:S02]  /*0770*/  LOP3.LUT R7, R16, R19, R7, 0xfe, !PT ;  /* 0x0000001310077212 */ /* 0x000fe400078efe07 */
[----:B------:R-:W-:Y:S02]  /*0780*/  LOP3.LUT R6, R6, 0x800000, R22, 0xf8, !PT ;  /* 0x0080000006067812 */ /* 0x000fe400078ef816 */
[----:B------:R-:W-:Y:S02]  /*0790*/  SEL R16, RZ, 0x1, !P0 ;  /* 0x00000001ff107807 */ /* 0x000fe40004000000 */
[----:B------:R-:W-:Y:S02]  /*07a0*/  LOP3.LUT R6, R6, 0x1000000, R21, 0xf8, !PT ;  /* 0x0100000006067812 */ /* 0x000fe400078ef815 */
[----:B------:R-:W-:Y:S02]  /*07b0*/  LOP3.LUT R7, R0, R7, R16, 0xfe, !PT ;  /* 0x0000000700077212 */ /* 0x000fe400078efe10 */
[----:B------:R-:W-:-:S02]  /*07c0*/  LOP3.LUT R6, R18, R6, R17, 0xfe, !PT ;  /* 0x0000000612067212 */ /* 0x000fc400078efe11 */
[----:B------:R-:W-:Y:S02]  /*07d0*/  SEL R0, RZ, 0x100, !P4 ;  /* 0x00000100ff007807 */ /* 0x000fe40006000000 */
[----:B------:R-:W-:Y:S02]  /*07e0*/  SEL R17, RZ, 0x20000000, !P1 ;  /* 0x20000000ff117807 */ /* 0x000fe40004800000 */
[----:B------:R-:W-:Y:S02]  /*07f0*/  SEL R16, RZ, 0x4000000, !P5 ;  /* 0x04000000ff107807 */ /* 0x000fe40006800000 */
[----:B------:R-:W-:Y:S02]  /*0800*/  LOP3.LUT R0, R3, R7, R0, 0xfe, !PT ;  /* 0x0000000703007212 */ /* 0x000fe400078efe00 */
[----:B------:R-:W-:-:S04]  /*0810*/  LOP3.LUT R3, R17, R6, R16, 0xfe, !PT ;  /* 0x0000000611037212 */ /* 0x000fc800078efe10 */
[----:B------:R-:W-:Y:S02]  /*0820*/  LOP3.LUT R2, R3, R2, RZ, 0xfc, !PT ;  /* 0x0000000203027212 */ /* 0x000fe400078efcff */
[----:B------:R-:W-:-:S05]  /*0830*/  LOP3.LUT R3, R0, 0x80, RZ, 0xfc, !PT ;  /* 0x0000008000037812 */ /* 0x000fca00078efcff */
[----:B------:R-:W-:Y:S01]  /*0840*/  STG.E.64 desc[UR4][R4.64], R2 ;  /* 0x0000000204007986 */ /* 0x000fe2000c101b04 */
[----:B----4-:R-:W-:Y:S02]  /*0850*/  LOP3.LUT R6, R10, R8, RZ, 0xfc, !PT ;  /* 0x000000080a067212 */ /* 0x010fe400078efcff */
[----:B------:R-:W-:Y:S02]  /*0860*/  LOP3.LUT R7, R11, R9, RZ, 0xfc, !PT ;  /* 0x000000090b077212 */ /* 0x000fe400078efcff */
[----:B---3--:R-:W-:Y:S02]  /*0870*/  LOP3.LUT R8, R14, R12, RZ, 0xfc, !PT ;  /* 0x0000000c0e087212 */ /* 0x008fe400078efcff */
[----:B------:R-:W-:Y:S01]  /*0880*/  LOP3.LUT R9, R15, R13, RZ, 0xfc, !PT ;  /* 0x0000000d0f097212 */ /* 0x000fe200078efcff */
[----:B------:R-:W-:Y:S04]  /*0890*/  STG.E.64 desc[UR4][R4.64+0x8], R6 ;  /* 0x0000080604007986 */ /* 0x000fe8000c101b04 */
[----:B------:R-:W-:Y:S01]  /*08a0*/  STG.E.64 desc[UR4][R4.64+0x10], R8 ;  /* 0x0000100804007986 */ /* 0x000fe2000c101b04 */
[----:B------:R-:W-:Y:S05]  /*08b0*/  EXIT ;  /* 0x000000000000794d */ /* 0x000fea0003800000 */
.L_x_49:
        /* <DEDUP_REMOVED lines=12> */
.L_x_103:


//--------------------- .text._Z19passo_tlf_10_parte1P10ulonglong3S0_y --------------------------
	.section	.text._Z19passo_tlf_10_parte1P10ulonglong3S0_y,"ax",@progbits
	.align	128
        .global         _Z19passo_tlf_10_parte1P10ulonglong3S0_y
        .type           _Z19passo_tlf_10_parte1P10ulonglong3S0_y,@function
        .size           _Z19passo_tlf_10_parte1P10ulonglong3S0_y,(.L_x_104 - _Z19passo_tlf_10_parte1P10ulonglong3S0_y)
        .other          _Z19passo_tlf_10_parte1P10ulonglong3S0_y,@"STO_CUDA_ENTRY STV_DEFAULT"
_Z19passo_tlf_10_parte1P10ulonglong3S0_y:
.text._Z19passo_tlf_10_parte1P10ulonglong3S0_y:
        /* <DEDUP_REMOVED lines=15> */
[C-C-:B--2---:R-:W-:Y:S01]  /*00f0*/  SHF.R.U64 R0, R2.reuse, 0x15, R3.reuse ;  /* 0x0000001502007819 */ /* 0x144fe20000001203 */
[C---:B------:R-:W-:Y:S01]  /*0100*/  IMAD.SHL.U32 R16, R2.reuse, 0x1000000, RZ ;  /* 0x0100000002107824 */ /* 0x040fe200078e00ff */
[C---:B------:R-:W-:Y:S01]  /*0110*/  LOP3.LUT R5, R2.reuse, 0x1, RZ, 0xc0, !PT ;  /* 0x0000000102057812 */ /* 0x040fe200078ec0ff */
[----:B------:R-:W-:Y:S01]  /*0120*/  IMAD.SHL.U32 R11, R2, 0x4000000, RZ ;  /* 0x04000000020b7824 */ /* 0x000fe200078e00ff */
[----:B------:R-:W-:Y:S02]  /*0130*/  LOP3.LUT R0, R0, 0x1, RZ, 0xc0, !PT ;  /* 0x0000000100007812 */ /* 0x000fe400078ec0ff */
[C-C-:B------:R-:W-:Y:S02]  /*0140*/  SHF.R.U64 R4, R2.reuse, 0x14, R3.reuse ;  /* 0x0000001402047819 */ /* 0x140fe40000001203 */
[----:B------:R-:W-:-:S02]  /*0150*/  SHF.R.U64 R7, R2, 0xe, R3 ;  /* 0x0000000e02077819 */ /* 0x000fc40000001203 */
[--C-:B------:R-:W-:Y:S02]  /*0160*/  SHF.R.U32.HI R8, RZ, 0x11, R3.reuse ;  /* 0x00000011ff087819 */ /* 0x100fe40000011603 */
[----:B------:R-:W-:Y:S02]  /*0170*/  ISETP.NE.U32.AND P1, PT, R5, 0x1, PT ;  /* 0x000000010500780c */ /* 0x000fe40003f25070 */
[----:B------:R-:W-:Y:S02]  /*0180*/  IADD3 R0, P4, PT, R0, R5, RZ ;  /* 0x0000000500007210 */ /* 0x000fe40007f9e0ff */
[C-C-:B------:R-:W-:Y:S02]  /*0190*/  SHF.R.U64 R14, R2.reuse, 0xf, R3.reuse ;  /* 0x0000000f020e7819 */ /* 0x140fe40000001203 */
[C-C-:B------:R-:W-:Y:S02]  /*01a0*/  SHF.R.U64 R19, R2.reuse, 0x10, R3.reuse ;  /* 0x0000001002137819 */ /* 0x140fe40000001203 */
[----:B------:R-:W-:-:S02]  /*01b0*/  SHF.R.U64 R10, R2, 0x17, R3 ;  /* 0x00000017020a7819 */ /* 0x000fc40000001203 */
[----:B------:R-:W-:Y:S02]  /*01c0*/  SHF.R.U64 R22, R2, 0x5, R3 ;  /* 0x0000000502167819 */ /* 0x000fe40000001203 */
[----:B------:R-:W-:Y:S02]  /*01d0*/  SHF.R.S32.HI R15, RZ, 0x1f, R16 ;  /* 0x0000001fff0f7819 */ /* 0x000fe40000011410 */
[----:B------:R-:W-:Y:S02]  /*01e0*/  SHF.R.S32.HI R5, RZ, 0x1f, R11 ;  /* 0x0000001fff057819 */ /* 0x000fe4000001140b */
[-C--:B------:R-:W-:Y:S02]  /*01f0*/  LOP3.LUT R9, R4, R7.reuse, RZ, 0xfc, !PT ;  /* 0x0000000704097212 */ /* 0x080fe400078efcff */
[----:B------:R-:W-:Y:S02]  /*0200*/  LOP3.LUT R8, R8, R7, RZ, 0xfc, !PT ;  /* 0x0000000708087212 */ /* 0x000fe400078efcff */
[----:B------:R-:W-:-:S02]  /*0210*/  SHF.L.U64.HI R4, R2, 0x7, R3 ;  /* 0x0000000702047819 */ /* 0x000fc40000010203 */
[----:B------:R-:W-:Y:S02]  /*0220*/  LOP3.LUT R19, R19, 0x1, RZ, 0xc0, !PT ;  /* 0x0000000113137812 */ /* 0x000fe400078ec0ff */
[----:B------:R-:W-:Y:S02]  /*0230*/  LOP3.LUT R6, R14, 0x1, RZ, 0xc0, !PT ;  /* 0x000000010e067812 */ /* 0x000fe400078ec0ff */
[----:B------:R-:W-:Y:S02]  /*0240*/  LOP3.LUT R7, R10, 0x1, RZ, 0xc0, !PT ;  /* 0x000000010a077812 */ /* 0x000fe400078ec0ff */
[----:B------:R-:W-:Y:S02]  /*0250*/  LOP3.LUT R22, R22, 0x2, RZ, 0xc0, !PT ;  /* 0x0000000216167812 */ /* 0x000fe400078ec0ff */
[----:B------:R-:W-:Y:S02]  /*0260*/  LOP3.LUT R23, R15, 0xfffffffa, RZ, 0xc0, !PT ;  /* 0xfffffffa0f177812 */ /* 0x000fe400078ec0ff */
[----:B------:R-:W-:-:S02]  /*0270*/  LOP3.LUT R20, R5, 0xfffffffa, RZ, 0xc0, !PT ;  /* 0xfffffffa05147812 */ /* 0x000fc400078ec0ff */
[----:B------:R-:W-:Y:S02]  /*0280*/  SHF.R.U64 R21, R2, 0xb, R3 ;  /* 0x0000000b02157819 */ /* 0x000fe40000001203 */
[----:B------:R-:W-:Y:S02]  /*0290*/  SHF.R.S32.HI R18, RZ, 0x1e, R4 ;  /* 0x0000001eff127819 */ /* 0x000fe40000011404 */
[-C--:B------:R-:W-:Y:S02]  /*02a0*/  IADD3 R7, P0, PT, R7, R6.reuse, RZ ;  /* 0x0000000607077210 */ /* 0x080fe40007f1e0ff */
[----:B------:R-:W-:Y:S02]  /*02b0*/  IADD3 R19, P5, PT, R19, R6, RZ ;  /* 0x0000000613137210 */ /* 0x000fe40007fbe0ff */
[----:B------:R-:W-:Y:S02]  /*02c0*/  IADD3 R6, P2, P6, R20, R22, R23 ;  /* 0x0000001614067210 */ /* 0x000fe40007e5e017 */
[----:B------:R-:W-:-:S02]  /*02d0*/  SHF.L.U64.HI R22, R2, 0x8, R3 ;  /* 0x0000000802167819 */ /* 0x000fc40000010203 */
[----:B------:R-:W-:Y:S02]  /*02e0*/  LOP3.LUT R21, R21, 0x2, RZ, 0xc0, !PT ;  /* 0x0000000215157812 */ /* 0x000fe400078ec0ff */
[----:B------:R-:W-:Y:S02]  /*02f0*/  LOP3.LUT R18, R18, 0xfffffffe, RZ, 0xc0, !PT ;  /* 0xfffffffe12127812 */ /* 0x000fe400078ec0ff */
[----:B------:R-:W-:Y:S02]  /*0300*/  SHF.R.S32.HI R24, RZ, 0x1f, R16 ;  /* 0x0000001fff187819 */ /* 0x000fe40000011410 */
[----:B------:R-:W-:Y:S02]  /*0310*/  SHF.R.S32.HI R20, RZ, 0x1e, R22 ;  /* 0x0000001eff147819 */ /* 0x000fe40000011416 */
[----:B------:R-:W-:Y:S02]  /*0320*/  IADD3 R16, P3, PT, R18, R21, RZ ;  /* 0x0000001512107210 */ /* 0x000fe40007f7e0ff */
[----:B------:R-:W-:-:S02]  /*0330*/  SHF.L.U64.HI R18, R2, 0xe, R3 ;  /* 0x0000000e02127819 */ /* 0x000fc40000010203 */
[----:B------:R-:W-:Y:S02]  /*0340*/  SHF.R.S32.HI R11, RZ, 0x1f, R11 ;  /* 0x0000001fff0b7819 */ /* 0x000fe4000001140b */
[----:B------:R-:W-:Y:S02]  /*0350*/  LOP3.LUT R20, R20, 0xfffffffe, RZ, 0xc0, !PT ;  /* 0xfffffffe14147812 */ /* 0x000fe400078ec0ff */
[----:B------:R-:W-:Y:S02]  /*0360*/  SHF.R.S32.HI R21, RZ, 0x1e, R18 ;  /* 0x0000001eff157819 */ /* 0x000fe40000011412 */
[----:B------:R-:W-:Y:S02]  /*0370*/  IADD3.X R11, PT, PT, R11, RZ, R24, P2, P6 ;  /* 0x000000ff0b0b7210 */ /* 0x000fe400017ec418 */
[----:B------:R-:W-:Y:S02]  /*0380*/  LOP3.LUT R26, R5, 0xe, RZ, 0xc0, !PT ;  /* 0x0000000e051a7812 */ /* 0x000fe400078ec0ff */
[----:B------:R-:W-:-:S02]  /*0390*/  SHF.R.S32.HI R22, RZ, 0x1f, R22 ;  /* 0x0000001fff167819 */ /* 0x000fc40000011416 */
[----:B------:R-:W-:Y:S02]  /*03a0*/  IADD3 R5, P2, PT, RZ, -R20, RZ ;  /* 0x80000014ff057210 */ /* 0x000fe40007f5e0ff */
[--C-:B------:R-:W-:Y:S02]  /*03b0*/  SHF.R.U64 R24, R2, 0xc, R3.reuse ;  /* 0x0000000c02187819 */ /* 0x100fe40000001203 */
[----:B------:R-:W-:Y:S02]  /*03c0*/  LOP3.LUT R20, R21, 0xfffffffe, RZ, 0xc0, !PT ;  /* 0xfffffffe15147812 */ /* 0x000fe400078ec0ff */
[----:B------:R-:W-:Y:S02]  /*03d0*/  SHF.R.U32.HI R21, RZ, 0x6, R3 ;  /* 0x00000006ff157819 */ /* 0x000fe40000011603 */
[----:B------:R-:W-:Y:S01]  /*03e0*/  LOP3.LUT R23, R15, 0xe, RZ, 0xc0, !PT ;  /* 0x0000000e0f177812 */ /* 0x000fe200078ec0ff */
[----:B------:R-:W-:Y:S01]  /*03f0*/  IMAD.X R15, RZ, RZ, ~R22, P2 ;  /* 0x000000ffff0f7224 */ /* 0x000fe200010e0e16 */
[----:B------:R-:W-:-:S02]  /*0400*/  LOP3.LUT R24, R24, 0x2, RZ, 0xc0, !PT ;  /* 0x0000000218187812 */ /* 0x000fc400078ec0ff */
[----:B------:R-:W-:Y:S02]  /*0410*/  LEA.HI.X.SX32 R22, R4, RZ, 0x1, P3 ;  /* 0x000000ff04167211 */ /* 0x000fe400018f0eff */
[----:B------:R-:W-:Y:S01]  /*0420*/  LOP3.LUT P3, RZ, R0, 0x1, R21, 0xf8, !PT ;  /* 0x0000000100ff7812 */ /* 0x000fe2000786f815 */
[----:B------:R-:W-:Y:S01]  /*0430*/  IMAD.X R0, RZ, RZ, RZ, P0 ;  /* 0x000000ffff007224 */ /* 0x000fe200000e06ff */
[-C--:B------:R-:W-:Y:S01]  /*0440*/  ISETP.NE.U32.AND P0, PT, R24, R5.reuse, PT ;  /* 0x000000051800720c */ /* 0x080fe20003f05070 */
[----:B------:R-:W-:Y:S01]  /*0450*/  IMAD.SHL.U32 R21, R7, 0x2, RZ ;  /* 0x0000000207157824 */ /* 0x000fe200078e00ff */
[----:B------:R-:W-:Y:S01]  /*0460*/  SHF.R.S32.HI R24, RZ, 0x1f, R18 ;  /* 0x0000001fff187819 */ /* 0x000fe20000011412 */
[----:B------:R-:W-:Y:S01]  /*0470*/  IMAD.X R18, RZ, RZ, RZ, P4 ;  /* 0x000000ffff127224 */ /* 0x000fe200020e06ff */
[----:B------:R-:W-:Y:S02]  /*0480*/  ISETP.NE.U32.AND P4, PT, R16, R5, PT ;  /* 0x000000051000720c */ /* 0x000fe40003f85070 */
[----:B------:R-:W0:Y:S01]  /*0490*/  LDC.64 R4, c[0x0][0x388] ;  /* 0x0000e200ff047b82 */ /* 0x000e220000000a00 */
[----:B------:R-:W-:Y:S01]  /*04a0*/  IADD3 R20, P2, P6, R23, R20, R26 ;  /* 0x0000001417147210 */ /* 0x000fe20007e5e01a */
[----:B------:R-:W-:Y:S01]  /*04b0*/  IMAD.SHL.U32 R23, R2, 0x8000000, RZ ;  /* 0x0800000002177824 */ /* 0x000fe200078e00ff */
[----:B------:R-:W-:Y:S01]  /*04c0*/  ISETP.NE.AND.EX P4, PT, R22, R15, PT, P4 ;  /* 0x0000000f1600720c */ /* 0x000fe20003f85340 */
[----:B------:R-:W-:Y:S01]  /*04d0*/  IMAD.X R26, RZ, RZ, RZ, P5 ;  /* 0x000000ffff1a7224 */ /* 0x000fe200028e06ff */
[----:B------:R-:W-:-:S02]  /*04e0*/  IADD3.X R24, PT, PT, RZ, R24, RZ, P2, P6 ;  /* 0x00000018ff187210 */ /* 0x000fc400017ec4ff */
[----:B------:R-:W-:Y:S01]  /*04f0*/  ISETP.NE.U32.AND P2, PT, R21, R20, PT ;  /* 0x000000141500720c */ /* 0x000fe20003f45070 */
[C---:B------:R-:W-:Y:S01]  /*0500*/  IMAD.SHL.U32 R21, R2.reuse, 0x10000000, RZ ;  /* 0x1000000002157824 */ /* 0x040fe200078e00ff */
[--C-:B------:R-:W-:Y:S02]  /*0510*/  SHF.L.U64.HI R20, R2, 0x6, R3.reuse ;  /* 0x0000000602147819 */ /* 0x100fe40000010203 */
[----:B------:R-:W-:Y:S02]  /*0520*/  ISETP.NE.AND.EX P0, PT, RZ, R15, PT, P0 ;  /* 0x0000000fff00720c */ /* 0x000fe40003f05300 */
[----:B------:R-:W-:Y:S02]  /*0530*/  SHF.R.U32.HI R22, RZ, 0x1c, R3 ;  /* 0x0000001cff167819 */ /* 0x000fe40000011603 */
[----:B------:R-:W-:Y:S02]  /*0540*/  SHF.R.S32.HI R15, RZ, 0x1f, R20 ;  /* 0x0000001fff0f7819 */ /* 0x000fe40000011414 */
[----:B------:R-:W-:-:S02]  /*0550*/  SHF.R.S32.HI R25, RZ, 0x1f, R21 ;  /* 0x0000001fff197819 */ /* 0x000fc40000011415 */
[----:B------:R-:W-:Y:S02]  /*0560*/  LOP3.LUT R22, R22, 0x2, RZ, 0xc0, !PT ;  /* 0x0000000216167812 */ /* 0x000fe400078ec0ff */
[----:B------:R-:W-:Y:S02]  /*0570*/  LOP3.LUT R15, R15, 0xfffffffa, RZ, 0xc0, !PT ;  /* 0xfffffffa0f0f7812 */ /* 0x000fe400078ec0ff */
[----:B------:R-:W-:Y:S01]  /*0580*/  LOP3.LUT R25, R25, 0xfffffffa, RZ, 0xc0, !PT ;  /* 0xfffffffa19197812 */ /* 0x000fe200078ec0ff */
[----:B0-----:R-:W-:Y:S01]  /*0590*/  IMAD.WIDE.U32 R4, R17, 0x18, R4 ;  /* 0x0000001811047825 */ /* 0x001fe200078e0004 */
[----:B------:R-:W-:Y:S02]  /*05a0*/  SHF.R.S32.HI R27, RZ, 0x1f, R23 ;  /* 0x0000001fff1b7819 */ /* 0x000fe40000011417 */
[----:B------:R-:W-:Y:S02]  /*05b0*/  SHF.L.U64.HI R7, R7, 0x1, R0 ;  /* 0x0000000107077819 */ /* 0x000fe40000010200 */
[----:B------:R-:W-:-:S02]  /*05c0*/  SHF.R.S32.HI R21, RZ, 0x1f, R21 ;  /* 0x0000001fff157819 */ /* 0x000fc40000011415 */
[----:B------:R-:W-:Y:S02]  /*05d0*/  SHF.R.S32.HI R0, RZ, 0x1f, R20 ;  /* 0x0000001fff007819 */ /* 0x000fe40000011414 */
[----:B------:R-:W-:Y:S02]  /*05e0*/  IADD3 R16, P5, P6, R25, R15, R22 ;  /* 0x0000000f19107210 */ /* 0x000fe40007ebe016 */
[----:B------:R-:W-:Y:S02]  /*05f0*/  SHF.L.U64.HI R17, R2, 0xb, R3 ;  /* 0x0000000b02117819 */ /* 0x000fe40000010203 */
[----:B------:R-:W-:Y:S02]  /*0600*/  LOP3.LUT R27, R27, 0xfffffffa, RZ, 0xc0, !PT ;  /* 0xfffffffa1b1b7812 */ /* 0x000fe400078ec0ff */
[----:B------:R-:W-:Y:S02]  /*0610*/  LOP3.LUT P3, RZ, R18, RZ, RZ, 0xfc, P3 ;  /* 0x000000ff12ff7212 */ /* 0x000fe4000186fcff */
[----:B------:R-:W-:-:S02]  /*0620*/  IADD3.X R18, PT, PT, R21, R0, RZ, P5, P6 ;  /* 0x0000000015127210 */ /* 0x000fc40002fec4ff */
[----:B------:R-:W-:Y:S02]  /*0630*/  SHF.R.S32.HI R28, RZ, 0x1f, R17 ;  /* 0x0000001fff1c7819 */ /* 0x000fe40000011411 */
[----:B------:R-:W-:Y:S02]  /*0640*/  IADD3 R22, P5, P6, R27, R25, R22 ;  /* 0x000000191b167210 */ /* 0x000fe40007ebe016 */
[----:B------:R-:W-:Y:S01]  /*0650*/  SHF.R.S32.HI R25, RZ, 0x1f, R23 ;  /* 0x0000001fff197819 */ /* 0x000fe20000011417 */
[C---:B------:R-:W-:Y:S01]  /*0660*/  IMAD.SHL.U32 R23, R19.reuse, 0x2, RZ ;  /* 0x0000000213177824 */ /* 0x040fe200078e00ff */
[----:B------:R-:W-:Y:S02]  /*0670*/  LOP3.LUT R28, R28, 0x6, RZ, 0xc0, !PT ;  /* 0x000000061c1c7812 */ /* 0x000fe400078ec0ff */
[----:B------:R-:W-:Y:S02]  /*0680*/  SHF.L.U64.HI R26, R19, 0x1, R26 ;  /* 0x00000001131a7819 */ /* 0x000fe4000001021a */
[----:B------:R-:W-:-:S02]  /*0690*/  IADD3.X R19, PT, PT, R25, R21, RZ, P5, P6 ;  /* 0x0000001519137210 */ /* 0x000fc40002fec4ff */
[----:B------:R-:W-:Y:S02]  /*06a0*/  ISETP.NE.U32.AND P5, PT, R23, R28, PT ;  /* 0x0000001c1700720c */ /* 0x000fe40003fa5070 */
[----:B------:R-:W-:Y:S02]  /*06b0*/  SHF.R.U64 R21, R2, 0x11, R3 ;  /* 0x0000001102157819 */ /* 0x000fe40000001203 */
[----:B------:R-:W-:Y:S02]  /*06c0*/  SHF.R.S32.HI R28, RZ, 0x1e, R17 ;  /* 0x0000001eff1c7819 */ /* 0x000fe40000011411 */
[----:B------:R-:W-:Y:S02]  /*06d0*/  LOP3.LUT R21, R21, 0x2, RZ, 0xc0, !PT ;  /* 0x0000000215157812 */ /* 0x000fe400078ec0ff */
[----:B------:R-:W-:Y:S02]  /*06e0*/  LOP3.LUT R28, R28, 0xfffffffe, RZ, 0xc0, !PT ;  /* 0xfffffffe1c1c7812 */ /* 0x000fe400078ec0ff */
[----:B------:R-:W-:-:S02]  /*06f0*/  ISETP.NE.U32.AND.EX P1, PT, RZ, RZ, PT, P1 ;  /* 0x000000ffff00720c */ /* 0x000fc40003f25110 */
[----:B------:R-:W-:Y:S02]  /*0700*/  IADD3 R28, P6, PT, R28, R21, RZ ;  /* 0x000000151c1c7210 */ /* 0x000fe40007fde0ff */
[----:B------:R-:W-:Y:S02]  /*0710*/  SEL R21, RZ, 0x2, P1 ;  /* 0x00000002ff157807 */ /* 0x000fe40000800000 */
[----:B------:R-:W-:Y:S02]  /*0720*/  ISETP.NE.AND.EX P2, PT, R7, R24, PT, P2 ;  /* 0x000000180700720c */ /* 0x000fe40003f45320 */
[----:B------:R-:W-:Y:S02]  /*0730*/  ISETP.NE.U32.AND P1, PT, R28, R21, PT ;  /* 0x000000151c00720c */ /* 0x000fe40003f25070 */
[----:B------:R-:W-:Y:S02]  /*0740*/  SHF.R.S32.HI R21, RZ, 0x1e, R20 ;  /* 0x0000001eff157819 */ /* 0x000fe40000011414 */
[----:B------:R-:W-:-:S02]  /*0750*/  SEL R20, RZ, 0x100, !P0 ;  /* 0x00000100ff147807 */ /* 0x000fc40004000000 */
[----:B------:R-:W-:-:S04]  /*0760*/  LOP3.LUT R21, R21, 0xfffffffe, RZ, 0xc0, !PT ;  /* 0xfffffffe15157812 */ /* 0x000fc800078ec0ff */
[----:B------:R-:W-:Y:S02]  /*0770*/  ISETP.NE.U32.AND P0, PT, R6, R21, PT ;  /* 0x000000150600720c */ /* 0x000fe40003f05070 */
[----:B------:R-:W2:Y:S01]  /*0780*/  LDG.E.64 R6, desc[UR4][R4.64] ;  /* 0x0000000404067981 */ /* 0x000ea2000c1e1b00 */
[C-C-:B------:R-:W-:Y:S01]  /*0790*/  SHF.R.U64 R27, R2.reuse, 0x12, R3.reuse ;  /* 0x00000012021b7819 */ /* 0x140fe20000001203 */
[----:B------:R-:W-:Y:S01]  /*07a0*/  IMAD.SHL.U32 R24, R2, 0x8, RZ ;  /* 0x0000000802187824 */ /* 0x000fe200078e00ff */
[----:B------:R-:W-:Y:S01]  /*07b0*/  ISETP.NE.AND.EX P5, PT, R26, RZ, PT, P5 ;  /* 0x000000ff1a00720c */ /* 0x000fe20003fa5350 */
[----:B------:R-:W-:Y:S01]  /*07c0*/  IMAD.SHL.U32 R8, R8, 0x100000, RZ ;  /* 0x0010000008087824 */ /* 0x000fe200078e00ff */
[----:B------:R-:W-:Y:S02]  /*07d0*/  LOP3.LUT R27, R27, 0x40000, RZ, 0xc0, !PT ;  /* 0x000400001b1b7812 */ /* 0x000fe400078ec0ff */
[----:B------:R-:W-:Y:S02]  /*07e0*/  SHF.L.U64.HI R21, R2, 0x4, R3 ;  /* 0x0000000402157819 */ /* 0x000fe40000010203 */
[----:B------:R-:W-:-:S02]  /*07f0*/  LOP3.LUT R27, R27, 0x20000, R24, 0xf8, !PT ;  /* 0x000200001b1b7812 */ /* 0x000fc400078ef818 */
[--C-:B------:R-:W-:Y:S02]  /*0800*/  SHF.R.U32.HI R24, RZ, 0x13, R3.reuse ;  /* 0x00000013ff187819 */ /* 0x100fe40000011603 */
[--C-:B------:R-:W-:Y:S02]  /*0810*/  SHF.R.U32.HI R26, RZ, 0x9, R3.reuse ;  /* 0x00000009ff1a7819 */ /* 0x100fe40000011603 */
[----:B------:R-:W-:Y:S02]  /*0820*/  LOP3.LUT R27, R27, 0x800, R24, 0xf8, !PT ;  /* 0x000008001b1b7812 */ /* 0x000fe400078ef818 */
[----:B------:R-:W-:Y:S02]  /*0830*/  SHF.R.U64 R24, R2, 0x2, R3 ;  /* 0x0000000202187819 */ /* 0x000fe40000001203 */
[----:B------:R-:W-:Y:S02]  /*0840*/  SEL R23, RZ, 0x200, !P4 ;  /* 0x00000200ff177807 */ /* 0x000fe40006000000 */
[----:B------:R-:W-:-:S02]  /*0850*/  LOP3.LUT R27, R27, 0x400, R24, 0xf8, !PT ;  /* 0x000004001b1b7812 */ /* 0x000fc400078ef818 */
[----:B------:R-:W-:Y:S02]  /*0860*/  SHF.R.S32.HI R24, RZ, 0x1e, R21 ;  /* 0x0000001eff187819 */ /* 0x000fe40000011415 */
[----:B------:R-:W-:Y:S02]  /*0870*/  LOP3.LUT R27, R27, 0x1, R26, 0xf8, !PT ;  /* 0x000000011b1b7812 */ /* 0x000fe400078ef81a */
[----:B------:R-:W-:Y:S01]  /*0880*/  IADD3 R28, P4, PT, R22, R15, RZ ;  /* 0x0000000f161c7210 */ /* 0x000fe20007f9e0ff */
[----:B------:R-:W-:Y:S01]  /*0890*/  IMAD.SHL.U32 R22, R2, 0x200, RZ ;  /* 0x0000020002167824 */ /* 0x000fe200078e00ff */
[----:B------:R-:W-:Y:S02]  /*08a0*/  LOP3.LUT R15, R24, 0xfffffffe, RZ, 0xc0, !PT ;  /* 0xfffffffe180f7812 */ /* 0x000fe400078ec0ff */
[----:B------:R-:W-:Y:S02]  /*08b0*/  LOP3.LUT R27, R27, 0x4, R14, 0xf8, !PT ;  /* 0x000000041b1b7812 */ /* 0x000fe400078ef80e */
[----:B------:R-:W-:-:S02]  /*08c0*/  LEA.HI.X.SX32 R17, R17, RZ, 0x1, P6 ;  /* 0x000000ff11117211 */ /* 0x000fc400030f0eff */
[--C-:B------:R-:W-:Y:S02]  /*08d0*/  SHF.R.U64 R14, R2, 0x19, R3.reuse ;  /* 0x00000019020e7819 */ /* 0x100fe40000001203 */
[----:B------:R-:W-:Y:S02]  /*08e0*/  ISETP.NE.U32.AND P6, PT, R16, R15, PT ;  /* 0x0000000f1000720c */ /* 0x000fe40003fc5070 */
[----:B------:R-:W-:Y:S02]  /*08f0*/  ISETP.NE.AND.EX P1, PT, R17, RZ, PT, P1 ;  /* 0x000000ff1100720c */ /* 0x000fe40003f25310 */
[----:B------:R-:W-:Y:S01]  /*0900*/  LOP3.LUT R27, R27, 0x2000, R14, 0xf8, !PT ;  /* 0x000020001b1b7812 */ /* 0x000fe200078ef80e */
[C---:B------:R-:W-:Y:S01]  /*0910*/  IMAD.SHL.U32 R14, R2.reuse, 0x40000, RZ ;  /* 0x00040000020e7824 */ /* 0x040fe200078e00ff */
[----:B------:R-:W-:Y:S02]  /*0920*/  SHF.R.U64 R16, R2, 0x16, R3 ;  /* 0x0000001602107819 */ /* 0x000fe40000001203 */
[----:B------:R-:W-:-:S02]  /*0930*/  SHF.R.S32.HI R17, RZ, 0x1e, R22 ;  /* 0x0000001eff117819 */ /* 0x000fc40000011416 */
[----:B------:R-:W-:Y:S02]  /*0940*/  LOP3.LUT R24, R10, 0x2, RZ, 0xc0, !PT ;  /* 0x000000020a187812 */ /* 0x000fe400078ec0ff */
[----:B------:R-:W-:Y:S02]  /*0950*/  LOP3.LUT R10, R16, 0x2, RZ, 0xc0, !PT ;  /* 0x00000002100a7812 */ /* 0x000fe400078ec0ff */
[----:B------:R-:W-:Y:S02]  /*0960*/  LOP3.LUT R17, R17, 0xfffffffe, RZ, 0xc0, !PT ;  /* 0xfffffffe11117812 */ /* 0x000fe400078ec0ff */
[----:B------:R-:W-:Y:S02]  /*0970*/  LOP3.LUT R27, R27, 0x80000, R14, 0xf8, !PT ;  /* 0x000800001b1b7812 */ /* 0x000fe400078ef80e */
[----:B------:R-:W-:Y:S02]  /*0980*/  SEL R25, RZ, 0x1000, !P3 ;  /* 0x00001000ff197807 */ /* 0x000fe40005800000 */
[----:B------:R-:W-:-:S02]  /*0990*/  SEL R26, RZ, 0x4000, !P5 ;  /* 0x00004000ff1a7807 */ /* 0x000fc40006800000 */
[----:B------:R-:W-:Y:S01]  /*09a0*/  IADD3 R24, P5, P3, R17, R10, R24 ;  /* 0x0000000a11187210 */ /* 0x000fe20007bbe018 */
[----:B------:R-:W-:Y:S01]  /*09b0*/  IMAD.SHL.U32 R10, R9, 0x2, RZ ;  /* 0x00000002090a7824 */ /* 0x000fe200078e00ff */
[----:B------:R-:W-:Y:S01]  /*09c0*/  ISETP.NE.AND.EX P0, PT, R11, R0, PT, P0 ;  /* 0x000000000b00720c */ /* 0x000fe20003f05300 */
[----:B------:R-:W3:Y:S01]  /*09d0*/  LDG.E.64 R16, desc[UR4][R4.64+0x10] ;  /* 0x0000100404107981 */ /* 0x000ee2000c1e1b00 */
[----:B--2---:R-:W-:Y:S02]  /*09e0*/  LOP3.LUT R27, R27, R6, RZ, 0xfc, !PT ;  /* 0x000000061b1b7212 */ /* 0x004fe400078efcff */
[----:B------:R-:W-:Y:S02]  /*09f0*/  SEL R6, RZ, 0x10000, !P1 ;  /* 0x00010000ff067807 */ /* 0x000fe40004800000 */
[----:B------:R-:W-:Y:S02]  /*0a00*/  LOP3.LUT R27, R27, 0x2, R10, 0xf8, !PT ;  /* 0x000000021b1b7812 */ /* 0x000fe400078ef80a */
[----:B------:R-:W-:Y:S01]  /*0a10*/  ISETP.NE.U32.AND P1, PT, R28, R15, PT ;  /* 0x0000000f1c00720c */ /* 0x000fe20003f25070 */
[----:B------:R-:W2:Y:S01]  /*0a20*/  LDG.E.64 R10, desc[UR4][R4.64+0x8] ;  /* 0x00000804040a7981 */ /* 0x000ea2000c1e1b00 */
[----:B------:R-:W-:-:S03]  /*0a30*/  LOP3.LUT R27, R27, 0x100000, R8, 0xf8, !PT ;  /* 0x001000001b1b7812 */ /* 0x000fc600078ef808 */
[----:B------:R-:W2:Y:S04]  /*0a40*/  LDG.E.64 R8, desc[UR4][R12.64+0x8] ;  /* 0x000008040c087981 */ /* 0x000ea8000c1e1b00 */
[----:B------:R0:W3:Y:S01]  /*0a50*/  LDG.E.64 R14, desc[UR4][R12.64+0x10] ;  /* 0x000010040c0e7981 */ /* 0x0000e2000c1e1b00 */
[----:B------:R-:W-:Y:S02]  /*0a60*/  LOP3.LUT R20, R23, R27, R20, 0xfe, !PT ;  /* 0x0000001b17147212 */ /* 0x000fe400078efe14 */
[----:B------:R-:W-:Y:S02]  /*0a70*/  SHF.R.S32.HI R21, RZ, 0x1f, R21 ;  /* 0x0000001fff157819 */ /* 0x000fe40000011415 */
[----:B------:R-:W-:Y:S02]  /*0a80*/  SHF.R.S32.HI R22, RZ, 0x1f, R22 ;  /* 0x0000001fff167819 */ /* 0x000fe40000011416 */
[----:B------:R-:W-:Y:S01]  /*0a90*/  LOP3.LUT R25, R26, R20, R25, 0xfe, !PT ;  /* 0x000000141a197212 */ /* 0x000fe200078efe19 */
[----:B------:R-:W-:Y:S01]  /*0aa0*/  IMAD.X R20, R19, 0x1, R0, P4 ;  /* 0x0000000113147824 */ /* 0x000fe200020e0600 */
[----:B------:R-:W-:-:S02]  /*0ab0*/  SEL R23, RZ, 0x10, !P0 ;  /* 0x00000010ff177807 */ /* 0x000fc40004000000 */
[----:B------:R-:W-:Y:S02]  /*0ac0*/  ISETP.NE.AND.EX P6, PT, R18, R21, PT, P6 ;  /* 0x000000151200720c */ /* 0x000fe40003fc5360 */
[----:B------:R-:W-:Y:S02]  /*0ad0*/  ISETP.GT.U32.AND P0, PT, R24, 0x3, PT ;  /* 0x000000031800780c */ /* 0x000fe40003f04070 */
[----:B------:R-:W-:Y:S02]  /*0ae0*/  IADD3.X R0, PT, PT, R22, RZ, RZ, P5, P3 ;  /* 0x000000ff16007210 */ /* 0x000fe40002fe64ff */
[----:B------:R-:W-:Y:S02]  /*0af0*/  LOP3.LUT R6, R23, R25, R6, 0xfe, !PT ;  /* 0x0000001917067212 */ /* 0x000fe400078efe06 */
[----:B0-----:R-:W-:Y:S02]  /*0b00*/  SEL R13, RZ, 0x40, !P2 ;  /* 0x00000040ff0d7807 */ /* 0x001fe40005000000 */
[----:B------:R-:W-:-:S02]  /*0b10*/  SEL R12, RZ, 0x20, !P6 ;  /* 0x00000020ff0c7807 */ /* 0x000fc40007000000 */
[----:B------:R-:W-:Y:S02]  /*0b20*/  ISETP.GT.U32.AND.EX P0, PT, R0, RZ, PT, P0 ;  /* 0x000000ff0000720c */ /* 0x000fe40003f04100 */
[----:B------:R-:W-:Y:S02]  /*0b30*/  ISETP.NE.AND.EX P1, PT, R20, R21, PT, P1 ;  /* 0x000000151400720c */ /* 0x000fe40003f25310 */
[----:B------:R-:W-:Y:S02]  /*0b40*/  LOP3.LUT R13, R13, R6, R12, 0xfe, !PT ;  /* 0x000000060d0d7212 */ /* 0x000fe400078efe0c */
[----:B------:R-:W-:Y:S02]  /*0b50*/  SEL R0, RZ, 0x8000, !P0 ;  /* 0x00008000ff007807 */ /* 0x000fe40004000000 */
[----:B------:R-:W-:-:S04]  /*0b60*/  SEL R6, RZ, 0x80, !P1 ;  /* 0x00000080ff067807 */ /* 0x000fc80004800000 */
[----:B------:R-:W-:Y:S02]  /*0b70*/  LOP3.LUT R13, R6, R13, R0, 0xfe, !PT ;  /* 0x0000000d060d7212 */ /* 0x000fe400078efe00 */
[----:B------:R-:W-:Y:S02]  /*0b80*/  LOP3.LUT R7, R7, R3, RZ, 0xfc, !PT ;  /* 0x0000000307077212 */ /* 0x000fe400078efcff */
[----:B------:R-:W-:-:S05]  /*0b90*/  LOP3.LUT R6, R13, 0x8, R2, 0xfe, !PT ;  /* 0x000000080d067812 */ /* 0x000fca00078efe02 */
        /* <DEDUP_REMOVED lines=8> */
.L_x_50:
        /* <DEDUP_REMOVED lines=14> */
.L_x_104:


//--------------------- .text._Z20passo_bool_10_parte3P10ulonglong3S0_y --------------------------
	.section	.text._Z20passo_bool_10_parte3P10ulonglong3S0_y,"ax",@progbits
	.align	128
        .global         _Z20passo_bool_10_parte3P10ulonglong3S0_y
        .type           _Z20passo_bool_10_parte3P10ulonglong3S0_y,@function
        .size           _Z20passo_bool_10_parte3P10ulonglong3S0_y,(.L_x_105 - _Z20passo_bool_10_parte3P10ulonglong3S0_y)
        .other          _Z20passo_bool_10_parte3P10ulonglong3S0_y,@"STO_CUDA_ENTRY STV_DEFAULT"
_Z20passo_bool_10_parte3P10ulonglong3S0_y:
.text._Z20passo_bool_10_parte3P10ulonglong3S0_y:
        /* <DEDUP_REMOVED lines=24> */
[----:B------:R-:W-:-:S02]  /*0180*/  SHF.R.U32.HI R21, RZ, 0x12, R9 ;  /* 0x00000012ff157819 */ /* 0x000fc40000011609 */
[--C-:B------:R-:W-:Y:S02]  /*0190*/  SHF.R.U32.HI R18, RZ, 0x1b, R9.reuse ;  /* 0x0000001bff127819 */ /* 0x100fe40000011609 */
[----:B------:R-:W-:Y:S02]  /*01a0*/  LOP3.LUT R20, R19, 0x80000, RZ, 0xc0, !PT ;  /* 0x0008000013147812 */ /* 0x000fe400078ec0ff */
[--C-:B0-----:R-:W-:Y:S02]  /*01b0*/  SHF.R.U32.HI R16, RZ, 0x19, R9.reuse ;  /* 0x00000019ff107819 */ /* 0x101fe40000011609 */
[----:B------:R-:W-:Y:S02]  /*01c0*/  LOP3.LUT R25, R18, R21, RZ, 0x30, !PT ;  /* 0x0000001512197212 */ /* 0x000fe400078e30ff */
[C-C-:B------:R-:W-:Y:S02]  /*01d0*/  SHF.L.U64.HI R23, R8.reuse, 0xe, R9.reuse ;  /* 0x0000000e08177819 */ /* 0x140fe40000010209 */
[----:B------:R-:W-:-:S02]  /*01e0*/  SHF.L.U64.HI R0, R8, 0x17, R9 ;  /* 0x0000001708007819 */ /* 0x000fc40000010209 */
[----:B------:R-:W-:Y:S02]  /*01f0*/  LOP3.LUT R19, R19, 0x400000, RZ, 0xc0, !PT ;  /* 0x0040000013137812 */ /* 0x000fe400078ec0ff */
[C-C-:B------:R-:W-:Y:S02]  /*0200*/  SHF.R.U64 R18, R8.reuse, 0x1e, R9.reuse ;  /* 0x0000001e08127819 */ /* 0x140fe40000001209 */
[C-C-:B------:R-:W-:Y:S02]  /*0210*/  SHF.R.U64 R22, R8.reuse, 0x1c, R9.reuse ;  /* 0x0000001c08167819 */ /* 0x140fe40000001209 */
[----:B------:R-:W-:Y:S02]  /*0220*/  SHF.R.U64 R17, R8, 0x1a, R9 ;  /* 0x0000001a08117819 */ /* 0x000fe40000001209 */
[----:B------:R-:W-:Y:S02]  /*0230*/  LOP3.LUT R25, R25, 0x1, R16, 0x40, !PT ;  /* 0x0000000119197812 */ /* 0x000fe400078e4010 */
[----:B------:R-:W-:-:S02]  /*0240*/  LOP3.LUT R20, R20, 0x40000, R23, 0xf8, !PT ;  /* 0x0004000014147812 */ /* 0x000fc400078ef817 */
[----:B------:R-:W-:Y:S02]  /*0250*/  LOP3.LUT R19, R19, 0x200000, R0, 0xf8, !PT ;  /* 0x0020000013137812 */ /* 0x000fe400078ef800 */
[--C-:B------:R-:W-:Y:S02]  /*0260*/  SHF.R.U64 R24, R8, 0x1d, R9.reuse ;  /* 0x0000001d08187819 */ /* 0x100fe40000001209 */
[----:B------:R-:W-:Y:S02]  /*0270*/  SHF.R.U32.HI R23, RZ, 0x10, R9 ;  /* 0x00000010ff177819 */ /* 0x000fe40000011609 */
[C---:B------:R-:W-:Y:S01]  /*0280*/  LOP3.LUT R0, R22.reuse, R18, R17, 0x10, !PT ;  /* 0x0000001216007212 */ /* 0x040fe200078e1011 */
[----:B------:R-:W-:Y:S01]  /*0290*/  IMAD.SHL.U32 R25, R25, 0x100000, RZ ;  /* 0x0010000019197824 */ /* 0x000fe200078e00ff */
[--C-:B------:R-:W-:Y:S02]  /*02a0*/  LOP3.LUT R17, R22, R24, R23.reuse, 0x80, !PT ;  /* 0x0000001816117212 */ /* 0x100fe400078e8017 */
[----:B------:R-:W-:-:S02]  /*02b0*/  LOP3.LUT R0, R24, R0, R23, 0x80, !PT ;  /* 0x0000000018007212 */ /* 0x000fc400078e8017 */
[--C-:B------:R-:W-:Y:S02]  /*02c0*/  SHF.R.U32.HI R23, RZ, 0xb, R9.reuse ;  /* 0x0000000bff177819 */ /* 0x100fe40000011609 */
[----:B------:R-:W-:Y:S02]  /*02d0*/  LOP3.LUT R20, R19, R25, R20, 0xfe, !PT ;  /* 0x0000001913147212 */ /* 0x000fe400078efe14 */
[C-C-:B------:R-:W-:Y:S02]  /*02e0*/  SHF.R.U64 R22, R8.reuse, 0xa, R9.reuse ;  /* 0x0000000a08167819 */ /* 0x140fe40000001209 */
[C-C-:B------:R-:W-:Y:S02]  /*02f0*/  SHF.R.U64 R24, R8.reuse, 0x8, R9.reuse ;  /* 0x0000000808187819 */ /* 0x140fe40000001209 */
[----:B------:R-:W-:Y:S02]  /*0300*/  SHF.R.U64 R19, R8, 0x9, R9 ;  /* 0x0000000908137819 */ /* 0x000fe40000001209 */
[----:B------:R-:W-:-:S02]  /*0310*/  LOP3.LUT R23, R23, 0x1, RZ, 0xc0, !PT ;  /* 0x0000000117177812 */ /* 0x000fc400078ec0ff */
[C---:B------:R-:W-:Y:S02]  /*0320*/  LOP3.LUT R24, R22.reuse, R24, RZ, 0xc0, !PT ;  /* 0x0000001816187212 */ /* 0x040fe400078ec0ff */
[----:B------:R-:W-:Y:S02]  /*0330*/  LOP3.LUT R22, R22, 0x1, R19, 0x80, !PT ;  /* 0x0000000116167812 */ /* 0x000fe400078e8013 */
[--C-:B------:R-:W-:Y:S02]  /*0340*/  SHF.R.U64 R26, R8, 0x13, R9.reuse ;  /* 0x00000013081a7819 */ /* 0x100fe40000001209 */
[----:B------:R-:W-:-:S04]  /*0350*/  LOP3.LUT R25, R23, 0x1, R9, 0x6c, !PT ;  /* 0x0000000117197812 */ /* 0x000fc800078e6c09 */
[----:B------:R-:W-:Y:S02]  /*0360*/  LOP3.LUT R22, R22, R25, R26, 0xf8, !PT ;  /* 0x0000001916167212 */ /* 0x000fe400078ef81a */
[----:B------:R-:W-:Y:S02]  /*0370*/  LOP3.LUT R18, R25, R18, RZ, 0xc0, !PT ;  /* 0x0000001219127212 */ /* 0x000fe400078ec0ff */
[----:B------:R-:W-:Y:S02]  /*0380*/  LOP3.LUT R25, R24, 0x1, R19, 0x80, !PT ;  /* 0x0000000118197812 */ /* 0x000fe400078e8013 */
[----:B------:R-:W-:Y:S01]  /*0390*/  SHF.R.U32.HI R27, RZ, 0x6, R9 ;  /* 0x00000006ff1b7819 */ /* 0x000fe20000011609 */
[----:B------:R-:W-:Y:S02]  /*03a0*/  IMAD.SHL.U32 R18, R18, 0x2000000, RZ ;  /* 0x0200000012127824 */ /* 0x000fe400078e00ff */
[----:B------:R-:W-:Y:S01]  /*03b0*/  IMAD.SHL.U32 R25, R25, 0x10000000, RZ ;  /* 0x1000000019197824 */ /* 0x000fe200078e00ff */
[----:B------:R-:W-:-:S04]  /*03c0*/  LOP3.LUT R24, R27, R9, R8, 0xfe, !PT ;  /* 0x000000091b187212 */ /* 0x000fc800078efe08 */
[----:B------:R-:W-:Y:S02]  /*03d0*/  LOP3.LUT R20, R20, R18, R25, 0xfe, !PT ;  /* 0x0000001214147212 */ /* 0x000fe400078efe19 */
[----:B------:R-:W-:Y:S02]  /*03e0*/  LOP3.LUT R25, R27, R19, R8, 0x1, !PT ;  /* 0x000000131b197212 */ /* 0x000fe400078e0108 */
[----:B------:R-:W-:Y:S02]  /*03f0*/  LOP3.LUT R27, R24, 0x1, R19, 0x4, !PT ;  /* 0x00000001181b7812 */ /* 0x000fe400078e0413 */
[--C-:B------:R-:W-:Y:S02]  /*0400*/  SHF.R.U32.HI R19, RZ, 0x1a, R9.reuse ;  /* 0x0000001aff137819 */ /* 0x100fe40000011609 */
[----:B------:R-:W-:Y:S02]  /*0410*/  SHF.R.U32.HI R18, RZ, 0x1d, R9 ;  /* 0x0000001dff127819 */ /* 0x000fe40000011609 */
[----:B------:R-:W-:-:S02]  /*0420*/  LOP3.LUT R23, R23, R19, RZ, 0xc0, !PT ;  /* 0x0000001317177212 */ /* 0x000fc400078ec0ff */
[----:B------:R-:W-:Y:S02]  /*0430*/  LOP3.LUT R21, R18, R21, RZ, 0x30, !PT ;  /* 0x0000001512157212 */ /* 0x000fe400078e30ff */
[--C-:B------:R-:W-:Y:S01]  /*0440*/  LOP3.LUT R25, R25, 0x1, R16.reuse, 0x80, !PT ;  /* 0x0000000119197812 */ /* 0x100fe200078e8010 */
[----:B------:R-:W-:Y:S01]  /*0450*/  IMAD.SHL.U32 R23, R23, 0x8000000, RZ ;  /* 0x0800000017177824 */ /* 0x000fe200078e00ff */
[----:B------:R-:W-:Y:S02]  /*0460*/  LOP3.LUT R24, R27, R16, RZ, 0xc0, !PT ;  /* 0x000000101b187212 */ /* 0x000fe400078ec0ff */
[----:B------:R-:W-:Y:S01]  /*0470*/  LOP3.LUT R21, R21, 0x1, R16, 0x40, !PT ;  /* 0x0000000115157812 */ /* 0x000fe200078e4010 */
[----:B------:R-:W-:Y:S01]  /*0480*/  IMAD.SHL.U32 R25, R25, 0x1000000, RZ ;  /* 0x0100000019197824 */ /* 0x000fe200078e00ff */
[----:B------:R-:W-:Y:S01]  /*0490*/  LOP3.LUT R16, R23, 0x4000000, R8, 0xf8, !PT ;  /* 0x0400000017107812 */ /* 0x000fe200078ef808 */
[----:B------:R-:W-:Y:S01]  /*04a0*/  IMAD.SHL.U32 R24, R24, 0x800000, RZ ;  /* 0x0080000018187824 */ /* 0x000fe200078e00ff */
[----:B------:R-:W-:Y:S01]  /*04b0*/  LOP3.LUT R21, R22, R21, RZ, 0xfc, !PT ;  /* 0x0000001516157212 */ /* 0x000fe200078efcff */
[----:B------:R-:W-:Y:S01]  /*04c0*/  IMAD.SHL.U32 R17, R17, 0x20000000, RZ ;  /* 0x2000000011117824 */ /* 0x000fe200078e00ff */
[----:B--2---:R-:W-:-:S02]  /*04d0*/  SHF.R.U64 R22, R6, 0x2, R7 ;  /* 0x0000000206167819 */ /* 0x004fc40000001207 */
[----:B------:R-:W-:Y:S02]  /*04e0*/  LOP3.LUT R16, R25, R16, R24, 0xfe, !PT ;  /* 0x0000001019107212 */ /* 0x000fe400078efe18 */
[----:B------:R-:W-:Y:S02]  /*04f0*/  LOP3.LUT R0, R21, 0x1, R0, 0xf8, !PT ;  /* 0x0000000115007812 */ /* 0x000fe400078ef800 */
[----:B------:R-:W-:Y:S02]  /*0500*/  LOP3.LUT R17, R20, 0x20000000, R17, 0xf8, !PT ;  /* 0x2000000014117812 */ /* 0x000fe400078ef811 */
[----:B------:R-:W-:Y:S02]  /*0510*/  LOP3.LUT R19, R18, R19, R22, 0xfe, !PT ;  /* 0x0000001312137212 */ /* 0x000fe400078efe16 */
[----:B------:R-:W-:Y:S02]  /*0520*/  LOP3.LUT R17, R17, 0x480000, R16, 0x36, !PT ;  /* 0x0048000011117812 */ /* 0x000fe400078e3610 */
[----:B------:R-:W-:-:S02]  /*0530*/  LOP3.LUT R19, R0, 0x1, R19, 0xf8, !PT ;  /* 0x0000000100137812 */ /* 0x000fc400078ef813 */
[----:B-----5:R-:W-:Y:S02]  /*0540*/  LOP3.LUT R6, R12, R6, RZ, 0xfc, !PT ;  /* 0x000000060c067212 */ /* 0x020fe400078efcff */
[----:B------:R-:W-:Y:S02]  /*0550*/  LOP3.LUT R7, R13, R7, RZ, 0xfc, !PT ;  /* 0x000000070d077212 */ /* 0x000fe400078efcff */
[----:B----4-:R-:W-:Y:S02]  /*0560*/  LOP3.LUT R12, R14, R4, RZ, 0xfc, !PT ;  /* 0x000000040e0c7212 */ /* 0x010fe400078efcff */
[----:B------:R-:W-:Y:S02]  /*0570*/  LOP3.LUT R13, R15, R5, RZ, 0xfc, !PT ;  /* 0x000000050f0d7212 */ /* 0x000fe400078efcff */
[----:B------:R-:W-:Y:S02]  /*0580*/  LOP3.LUT R4, R8, R10, R19, 0xfe, !PT ;  /* 0x0000000a08047212 */ /* 0x000fe400078efe13 */
[----:B------:R-:W-:Y:S01]  /*0590*/  LOP3.LUT R5, R9, R11, R17, 0xfe, !PT ;  /* 0x0000000b09057212 */ /* 0x000fe200078efe11 */
[----:B------:R-:W-:Y:S04]  /*05a0*/  STG.E.64 desc[UR6][R2.64+0x8], R6 ;  /* 0x0000080602007986 */ /* 0x000fe8000c101b06 */
[----:B------:R-:W-:Y:S04]  /*05b0*/  STG.E.64 desc[UR6][R2.64+0x10], R12 ;  /* 0x0000100c02007986 */ /* 0x000fe8000c101b06 */
[----:B------:R-:W-:Y:S01]  /*05c0*/  STG.E.64 desc[UR6][R2.64], R4 ;  /* 0x0000000402007986 */ /* 0x000fe2000c101b06 */
[----:B------:R-:W-:Y:S05]  /*05d0*/  EXIT ;  /* 0x000000000000794d */ /* 0x000fea0003800000 */
.L_x_51:
        /* <DEDUP_REMOVED lines=10> */
.L_x_105:


//--------------------- .text._Z20passo_bool_10_parte2P10ulonglong3S0_y --------------------------
	.section	.text._Z20passo_bool_10_parte2P10ulonglong3S0_y,"ax",@progbits
	.align	128
        .global         _Z20passo_bool_10_parte2P10ulonglong3S0_y
        .type           _Z20passo_bool_10_parte2P10ulonglong3S0_y,@function
        .size           _Z20passo_bool_10_parte2P10ulonglong3S0_y,(.L_x_106 - _Z20passo_bool_10_parte2P10ulonglong3S0_y)
        .other          _Z20passo_bool_10_parte2P10ulonglong3S0_y,@"STO_CUDA_ENTRY STV_DEFAULT"
_Z20passo_bool_10_parte2P10ulonglong3S0_y:
.text._Z20passo_bool_10_parte2P10ulonglong3S0_y:
        /* <DEDUP_REMOVED lines=21> */
[----:B------:R-:W2:Y:S04]  /*0150*/  LDG.E.64 R10, desc[UR6][R4.64+0x8] ;  /* 0x00000806040a7981 */ /* 0x000ea8000c1e1b00 */
[----:B------:R-:W4:Y:S01]  /*0160*/  LDG.E.64 R12, desc[UR6][R4.64+0x10] ;  /* 0x00001006040c7981 */ /* 0x000f22000c1e1b00 */
[----:B---3--:R-:W-:-:S02]  /*0170*/  IMAD.SHL.U32 R19, R2, 0x4000000, RZ ;  /* 0x0400000002137824 */ /* 0x008fc400078e00ff */
[----:B------:R-:W-:-:S03]  /*0180*/  IMAD.SHL.U32 R0, R2, 0x2, RZ ;  /* 0x0000000202007824 */ /* 0x000fc600078e00ff */
[----:B------:R-:W-:-:S04]  /*0190*/  LOP3.LUT R19, R19, 0x4000000, RZ, 0xc0, !PT ;  /* 0x0400000013137812 */ /* 0x000fc800078ec0ff */
[----:B------:R-:W-:Y:S02]  /*01a0*/  LOP3.LUT R19, R19, 0x1000000, R0, 0xf8, !PT ;  /* 0x0100000013137812 */ /* 0x000fe400078ef800 */
[----:B------:R-:W-:-:S04]  /*01b0*/  SHF.R.U32.HI R0, RZ, 0x15, R3 ;  /* 0x00000015ff007819 */ /* 0x000fc80000011603 */
[----:B------:R-:W-:Y:S02]  /*01c0*/  LOP3.LUT R19, R19, 0x1, R0, 0xf8, !PT ;  /* 0x0000000113137812 */ /* 0x000fe400078ef800 */
[----:B------:R-:W-:-:S04]  /*01d0*/  SHF.R.U32.HI R0, RZ, 0x5, R3 ;  /* 0x00000005ff007819 */ /* 0x000fc80000011603 */
[----:B------:R-:W-:Y:S02]  /*01e0*/  LOP3.LUT R19, R19, 0x400000, R0, 0xf8, !PT ;  /* 0x0040000013137812 */ /* 0x000fe400078ef800 */
[C-C-:B------:R-:W-:Y:S02]  /*01f0*/  SHF.R.U64 R0, R2.reuse, 0xa, R3.reuse ;  /* 0x0000000a02007819 */ /* 0x140fe40000001203 */
[--C-:B------:R-:W-:Y:S02]  /*0200*/  SHF.R.U32.HI R20, RZ, 0x2, R3.reuse ;  /* 0x00000002ff147819 */ /* 0x100fe40000011603 */
[----:B------:R-:W-:Y:S02]  /*0210*/  LOP3.LUT R19, R19, 0x200000, R0, 0xf8, !PT ;  /* 0x0020000013137812 */ /* 0x000fe400078ef800 */
[----:B------:R-:W-:Y:S02]  /*0220*/  SHF.R.U64 R0, R2, 0x18, R3 ;  /* 0x0000001802007819 */ /* 0x000fe40000001203 */
[----:B------:R-:W-:-:S02]  /*0230*/  LOP3.LUT R19, R19, 0x800000, R20, 0xf8, !PT ;  /* 0x0080000013137812 */ /* 0x000fc400078ef814 */
[--C-:B0-----:R-:W-:Y:S02]  /*0240*/  SHF.L.U64.HI R17, R2, 0x11, R3.reuse ;  /* 0x0000001102117819 */ /* 0x101fe40000010203 */
[----:B------:R-:W-:Y:S02]  /*0250*/  LOP3.LUT R19, R19, 0x1, R0, 0xf8, !PT ;  /* 0x0000000113137812 */ /* 0x000fe400078ef800 */
[--C-:B------:R-:W-:Y:S02]  /*0260*/  SHF.R.U32.HI R0, RZ, 0x3, R3.reuse ;  /* 0x00000003ff007819 */ /* 0x100fe40000011603 */
[----:B------:R-:W-:Y:S02]  /*0270*/  LOP3.LUT R17, R17, 0x40, RZ, 0xc0, !PT ;  /* 0x0000004011117812 */ /* 0x000fe400078ec0ff */
[----:B------:R-:W-:Y:S02]  /*0280*/  SHF.R.U32.HI R16, RZ, 0x1d, R3 ;  /* 0x0000001dff107819 */ /* 0x000fe40000011603 */
[----:B------:R-:W-:-:S02]  /*0290*/  LOP3.LUT R19, R19, 0x2000000, R0, 0xf8, !PT ;  /* 0x0200000013137812 */ /* 0x000fc400078ef800 */
[--C-:B------:R-:W-:Y:S02]  /*02a0*/  SHF.R.U32.HI R21, RZ, 0x9, R3.reuse ;  /* 0x00000009ff157819 */ /* 0x100fe40000011603 */
[----:B------:R-:W-:Y:S02]  /*02b0*/  LOP3.LUT R18, R17, 0x10, R2, 0xf8, !PT ;  /* 0x0000001011127812 */ /* 0x000fe400078ef802 */
[----:B------:R-:W-:Y:S02]  /*02c0*/  LOP3.LUT R16, R16, 0x1, R20, 0xc8, !PT ;  /* 0x0000000110107812 */ /* 0x000fe400078ec814 */
[--C-:B------:R-:W-:Y:S02]  /*02d0*/  SHF.R.U64 R0, R2, 0x2, R3.reuse ;  /* 0x0000000202007819 */ /* 0x100fe40000001203 */
[--C-:B------:R-:W-:Y:S02]  /*02e0*/  LOP3.LUT R19, R19, 0x8000000, R3.reuse, 0xf8, !PT ;  /* 0x0800000013137812 */ /* 0x100fe400078ef803 */
[----:B------:R-:W-:-:S02]  /*02f0*/  SHF.R.U32.HI R25, RZ, 0xf, R3 ;  /* 0x0000000fff197819 */ /* 0x000fc40000011603 */
[--C-:B------:R-:W-:Y:S02]  /*0300*/  SHF.R.U32.HI R22, RZ, 0x7, R3.reuse ;  /* 0x00000007ff167819 */ /* 0x100fe40000011603 */
[--C-:B------:R-:W-:Y:S02]  /*0310*/  SHF.R.U32.HI R23, RZ, 0x16, R3.reuse ;  /* 0x00000016ff177819 */ /* 0x100fe40000011603 */
[----:B------:R-:W-:Y:S02]  /*0320*/  SHF.R.U64 R20, R2, 0x1b, R3 ;  /* 0x0000001b02147819 */ /* 0x000fe40000001203 */
[----:B------:R-:W-:Y:S02]  /*0330*/  LOP3.LUT R18, R18, 0x8, R21, 0xf8, !PT ;  /* 0x0000000812127812 */ /* 0x000fe400078ef815 */
[----:B------:R-:W-:Y:S02]  /*0340*/  SHF.L.U64.HI R17, R2, 0x1, R3 ;  /* 0x0000000102117819 */ /* 0x000fe40000010203 */
[----:B------:R-:W-:-:S02]  /*0350*/  LOP3.LUT R19, R19, 0x80000000, R0, 0xf8, !PT ;  /* 0x8000000013137812 */ /* 0x000fc400078ef800 */
[----:B------:R-:W-:Y:S02]  /*0360*/  LOP3.LUT R22, R22, 0x1, R25, 0x80, !PT ;  /* 0x0000000116167812 */ /* 0x000fe400078e8019 */
[----:B------:R-:W-:Y:S02]  /*0370*/  LOP3.LUT R0, R20, R23, RZ, 0xc0, !PT ;  /* 0x0000001714007212 */ /* 0x000fe400078ec0ff */
[----:B------:R-:W-:Y:S02]  /*0380*/  LOP3.LUT R18, R18, 0x4, R17, 0xf8, !PT ;  /* 0x0000000412127812 */ /* 0x000fe400078ef811 */
[--C-:B------:R-:W-:Y:S02]  /*0390*/  SHF.R.U32.HI R17, RZ, 0xc, R3.reuse ;  /* 0x0000000cff117819 */ /* 0x100fe40000011603 */
[----:B------:R-:W-:Y:S01]  /*03a0*/  LOP3.LUT R19, R22, R19, R16, 0xfe, !PT ;  /* 0x0000001316137212 */ /* 0x000fe200078efe10 */
[----:B------:R-:W-:Y:S01]  /*03b0*/  IMAD.SHL.U32 R16, R0, 0x20000000, RZ ;  /* 0x2000000000107824 */ /* 0x000fe200078e00ff */
[----:B------:R-:W-:-:S02]  /*03c0*/  SHF.L.U64.HI R21, R2, 0x2, R3 ;  /* 0x0000000202157819 */ /* 0x000fc40000010203 */
[----:B------:R-:W-:Y:S02]  /*03d0*/  LOP3.LUT R18, R18, 0x2, R17, 0xf8, !PT ;  /* 0x0000000212127812 */ /* 0x000fe400078ef811 */
[----:B-----5:R-:W-:Y:S02]  /*03e0*/  LOP3.LUT R14, R19, R14, RZ, 0xfc, !PT ;  /* 0x0000000e130e7212 */ /* 0x020fe400078efcff */
[----:B------:R-:W-:Y:S01]  /*03f0*/  LOP3.LUT R18, R18, 0x20, R21, 0xf8, !PT ;  /* 0x0000002012127812 */ /* 0x000fe200078ef815 */
[----:B------:R-:W-:Y:S01]  /*0400*/  IMAD.SHL.U32 R21, R0, 0x10000000, RZ ;  /* 0x1000000000157824 */ /* 0x000fe200078e00ff */
[----:B------:R-:W-:Y:S02]  /*0410*/  LOP3.LUT R19, R16, 0x20000000, RZ, 0xc0, !PT ;  /* 0x2000000010137812 */ /* 0x000fe400078ec0ff */
[--C-:B------:R-:W-:Y:S02]  /*0420*/  SHF.R.U32.HI R23, RZ, 0x5, R3.reuse ;  /* 0x00000005ff177819 */ /* 0x100fe40000011603 */
[----:B------:R-:W-:-:S02]  /*0430*/  SHF.R.U32.HI R16, RZ, 0xb, R3 ;  /* 0x0000000bff107819 */ /* 0x000fc40000011603 */
[----:B------:R-:W-:Y:S02]  /*0440*/  ISETP.GE.AND P0, PT, R3, RZ, PT ;  /* 0x000000ff0300720c */ /* 0x000fe40003f06270 */
[----:B------:R-:W-:Y:S02]  /*0450*/  LOP3.LUT R17, R18, 0x80, R17, 0xf4, !PT ;  /* 0x0000008012117812 */ /* 0x000fe400078ef411 */
[----:B------:R-:W-:Y:S02]  /*0460*/  LOP3.LUT R16, R16, R23, RZ, 0xc, !PT ;  /* 0x0000001710107212 */ /* 0x000fe400078e0cff */
[----:B------:R-:W-:Y:S02]  /*0470*/  LOP3.LUT R14, R14, 0x10000000, R21, 0xf8, !PT ;  /* 0x100000000e0e7812 */ /* 0x000fe400078ef815 */
[----:B------:R-:W-:Y:S01]  /*0480*/  SEL R19, R19, RZ, P0 ;  /* 0x000000ff13137207 */ /* 0x000fe20000000000 */
[----:B------:R-:W-:Y:S01]  /*0490*/  IMAD.SHL.U32 R0, R0, 0x100, RZ ;  /* 0x0000010000007824 */ /* 0x000fe200078e00ff */
[----:B------:R-:W-:Y:S01]  /*04a0*/  LOP3.LUT R17, R17, R15, RZ, 0xfc, !PT ;  /* 0x0000000f11117212 */ /* 0x000fe200078efcff */
[----:B------:R-:W-:Y:S01]  /*04b0*/  IMAD.SHL.U32 R16, R16, 0x40000000, RZ ;  /* 0x4000000010107824 */ /* 0x000fe200078e00ff */
[----:B------:R-:W-:-:S02]  /*04c0*/  LOP3.LUT R15, R14, R19, RZ, 0xfc, !PT ;  /* 0x000000130e0f7212 */ /* 0x000fc400078efcff */
[--C-:B------:R-:W-:Y:S02]  /*04d0*/  SHF.R.U32.HI R19, RZ, 0x19, R3.reuse ;  /* 0x00000019ff137819 */ /* 0x100fe40000011603 */
[----:B------:R-:W-:Y:S02]  /*04e0*/  SHF.R.U64 R14, R2, 0x1, R3 ;  /* 0x00000001020e7819 */ /* 0x000fe40000001203 */
[----:B------:R-:W-:Y:S02]  /*04f0*/  LOP3.LUT R17, R17, 0x100, R0, 0xf8, !PT ;  /* 0x0000010011117812 */ /* 0x000fe400078ef800 */
[----:B------:R-:W-:Y:S02]  /*0500*/  LOP3.LUT R14, R14, 0x1, R19, 0x8, !PT ;  /* 0x000000010e0e7812 */ /* 0x000fe400078e0813 */
[----:B------:R-:W-:Y:S02]  /*0510*/  LOP3.LUT R15, R15, 0x40000000, R16, 0xf8, !PT ;  /* 0x400000000f0f7812 */ /* 0x000fe400078ef810 */
[----:B--2---:R-:W-:-:S02]  /*0520*/  LOP3.LUT R8, R10, R8, RZ, 0xfc, !PT ;  /* 0x000000080a087212 */ /* 0x004fc400078efcff */
[----:B------:R-:W-:Y:S02]  /*0530*/  LOP3.LUT R9, R11, R9, RZ, 0xfc, !PT ;  /* 0x000000090b097212 */ /* 0x000fe400078efcff */
[----:B----4-:R-:W-:Y:S02]  /*0540*/  LOP3.LUT R6, R12, R6, RZ, 0xfc, !PT ;  /* 0x000000060c067212 */ /* 0x010fe400078efcff */
[----:B------:R-:W-:Y:S02]  /*0550*/  LOP3.LUT R7, R13, R7, RZ, 0xfc, !PT ;  /* 0x000000070d077212 */ /* 0x000fe400078efcff */
[----:B------:R-:W-:Y:S02]  /*0560*/  LOP3.LUT R3, R3, R17, R14, 0xfe, !PT ;  /* 0x0000001103037212 */ /* 0x000fe400078efe0e */
[----:B------:R-:W-:Y:S01]  /*0570*/  LOP3.LUT R2, R15, R2, RZ, 0xfc, !PT ;  /* 0x000000020f027212 */ /* 0x000fe200078efcff */
[----:B------:R-:W-:Y:S04]  /*0580*/  STG.E.64 desc[UR6][R4.64+0x8], R8 ;  /* 0x0000080804007986 */ /* 0x000fe8000c101b06 */
[----:B------:R-:W-:Y:S04]  /*0590*/  STG.E.64 desc[UR6][R4.64+0x10], R6 ;  /* 0x0000100604007986 */ /* 0x000fe8000c101b06 */
[----:B------:R-:W-:Y:S01]  /*05a0*/  STG.E.64 desc[UR6][R4.64], R2 ;  /* 0x0000000204007986 */ /* 0x000fe2000c101b06 */
[----:B------:R-:W-:Y:S05]  /*05b0*/  EXIT ;  /* 0x000000000000794d */ /* 0x000fea0003800000 */
.L_x_52:
        /* <DEDUP_REMOVED lines=12> */
.L_x_106:


//--------------------- .text._Z20passo_bool_10_parte1P10ulonglong3S0_y --------------------------
	.section	.text._Z20passo_bool_10_parte1P10ulonglong3S0_y,"ax",@progbits
	.align	128
        .global         _Z20passo_bool_10_parte1P10ulonglong3S0_y
        .type           _Z20passo_bool_10_parte1P10ulonglong3S0_y,@function
        .size           _Z20passo_bool_10_parte1P10ulonglong3S0_y,(.L_x_107 - _Z20passo_bool_10_parte1P10ulonglong3S0_y)
        .other          _Z20passo_bool_10_parte1P10ulonglong3S0_y,@"STO_CUDA_ENTRY STV_DEFAULT"
_Z20passo_bool_10_parte1P10ulonglong3S0_y:
.text._Z20passo_bool_10_parte1P10ulonglong3S0_y:
        /* <DEDUP_REMOVED lines=16> */
[----:B--2---:R-:W-:-:S04]  /*0100*/  IMAD.WIDE.U32 R2, R7, 0x18, R2 ;  /* 0x0000001807027825 */ /* 0x004fc800078e0002 */
[----:B------:R-:W-:Y:S01]  /*0110*/  VIADD R3, R3, UR4 ;  /* 0x0000000403037c36 */ /* 0x000fe20008000000 */
[--C-:B---3--:R-:W-:Y:S02]  /*0120*/  SHF.R.U32.HI R23, RZ, 0x19, R5.reuse ;  /* 0x00000019ff177819 */ /* 0x108fe40000011605 */
[--C-:B------:R-:W-:Y:S02]  /*0130*/  SHF.R.U32.HI R26, RZ, 0x1b, R5.reuse ;  /* 0x0000001bff1a7819 */ /* 0x100fe40000011605 */
[--C-:B------:R-:W-:Y:S02]  /*0140*/  SHF.R.U64 R25, R4, 0x3, R5.reuse ;  /* 0x0000000304197819 */ /* 0x100fe40000001205 */
[----:B------:R-:W-:Y:S02]  /*0150*/  SHF.R.U32.HI R24, RZ, 0x1d, R5 ;  /* 0x0000001dff187819 */ /* 0x000fe40000011605 */
[-C--:B------:R-:W-:Y:S02]  /*0160*/  LOP3.LUT R6, R26, R23.reuse, RZ, 0x30, !PT ;  /* 0x000000171a067212 */ /* 0x080fe400078e30ff */
[----:B------:R-:W-:-:S02]  /*0170*/  LOP3.LUT R8, R24, R23, RZ, 0x30, !PT ;  /* 0x0000001718087212 */ /* 0x000fc400078e30ff */
[----:B------:R-:W-:Y:S02]  /*0180*/  LOP3.LUT R9, R6, 0x1, R25, 0x40, !PT ;  /* 0x0000000106097812 */ /* 0x000fe400078e4019 */
[----:B------:R-:W-:Y:S02]  /*0190*/  SHF.R.U64 R0, R4, 0x7, R5 ;  /* 0x0000000704007819 */ /* 0x000fe40000001205 */
[----:B------:R-:W-:Y:S01]  /*01a0*/  LOP3.LUT R7, R8, 0x1, R25, 0x40, !PT ;  /* 0x0000000108077812 */ /* 0x000fe200078e4019 */
[----:B------:R-:W-:Y:S01]  /*01b0*/  IMAD.SHL.U32 R8, R9, 0x20, RZ ;  /* 0x0000002009087824 */ /* 0x000fe200078e00ff */
[C-C-:B------:R-:W-:Y:S02]  /*01c0*/  SHF.R.U64 R11, R4.reuse, 0x5, R5.reuse ;  /* 0x00000005040b7819 */ /* 0x140fe40000001205 */
[----:B------:R-:W-:Y:S02]  /*01d0*/  LOP3.LUT R10, R23, R0, RZ, 0x30, !PT ;  /* 0x00000000170a7212 */ /* 0x000fe400078e30ff */
[----:B------:R-:W-:-:S02]  /*01e0*/  SHF.R.U64 R13, R4, 0x6, R5 ;  /* 0x00000006040d7819 */ /* 0x000fc40000001205 */
[----:B------:R-:W-:Y:S02]  /*01f0*/  LOP3.LUT R10, R10, 0x1, R11, 0x40, !PT ;  /* 0x000000010a0a7812 */ /* 0x000fe400078e400b */
[----:B------:R-:W-:Y:S02]  /*0200*/  LOP3.LUT R8, R8, R7, RZ, 0xfc, !PT ;  /* 0x0000000708087212 */ /* 0x000fe400078efcff */
[----:B------:R-:W-:Y:S01]  /*0210*/  LOP3.LUT R12, R13, R0, RZ, 0x30, !PT ;  /* 0x000000000d0c7212 */ /* 0x000fe200078e30ff */
[----:B------:R-:W2:Y:S01]  /*0220*/  LDG.E.64 R6, desc[UR6][R2.64] ;  /* 0x0000000602067981 */ /* 0x000ea2000c1e1b00 */
[----:B------:R-:W-:Y:S01]  /*0230*/  IMAD.SHL.U32 R13, R10, 0x10, RZ ;  /* 0x000000100a0d7824 */ /* 0x000fe200078e00ff */
[C---:B------:R-:W-:Y:S01]  /*0240*/  SHF.R.U64 R19, R4.reuse, 0xf, R5 ;  /* 0x0000000f04137819 */ /* 0x040fe20000001205 */
[----:B------:R-:W-:Y:S01]  /*0250*/  IMAD.SHL.U32 R20, R4, 0x8, RZ ;  /* 0x0000000804147824 */ /* 0x000fe200078e00ff */
[----:B------:R-:W-:Y:S02]  /*0260*/  LOP3.LUT R12, R12, 0x1, R11, 0x40, !PT ;  /* 0x000000010c0c7812 */ /* 0x000fe400078e400b */
[----:B------:R-:W-:-:S02]  /*0270*/  SHF.R.U32.HI R14, RZ, 0x11, R5 ;  /* 0x00000011ff0e7819 */ /* 0x000fc40000011605 */
[--C-:B------:R-:W-:Y:S02]  /*0280*/  SHF.R.U64 R22, R4, 0x17, R5.reuse ;  /* 0x0000001704167819 */ /* 0x100fe40000001205 */
[----:B------:R-:W-:Y:S02]  /*0290*/  SHF.R.U32.HI R21, RZ, 0x17, R5 ;  /* 0x00000017ff157819 */ /* 0x000fe40000011605 */
[----:B------:R-:W-:Y:S02]  /*02a0*/  LOP3.LUT R8, R8, R13, R12, 0xfe, !PT ;  /* 0x0000000d08087212 */ /* 0x000fe400078efe0c */
[----:B------:R-:W-:Y:S02]  /*02b0*/  LOP3.LUT R20, R20, 0x8, RZ, 0xc0, !PT ;  /* 0x0000000814147812 */ /* 0x000fe400078ec0ff */
[----:B------:R-:W-:Y:S02]  /*02c0*/  LOP3.LUT R27, R11, R14, R19, 0xe, !PT ;  /* 0x0000000e0b1b7212 */ /* 0x000fe400078e0e13 */
[----:B------:R-:W-:-:S02]  /*02d0*/  LOP3.LUT R13, R22, R11, RZ, 0x30, !PT ;  /* 0x0000000b160d7212 */ /* 0x000fc400078e30ff */
[C-C-:B------:R-:W-:Y:S02]  /*02e0*/  SHF.R.U64 R12, R4.reuse, 0xd, R5.reuse ;  /* 0x0000000d040c7819 */ /* 0x140fe40000001205 */
[----:B------:R-:W-:Y:S02]  /*02f0*/  LOP3.LUT R21, R21, 0x1, RZ, 0xc, !PT ;  /* 0x0000000115157812 */ /* 0x000fe400078e0cff */
[--C-:B------:R-:W-:Y:S02]  /*0300*/  SHF.R.U32.HI R15, RZ, 0x9, R5.reuse ;  /* 0x00000009ff0f7819 */ /* 0x100fe40000011605 */
[----:B------:R-:W-:Y:S02]  /*0310*/  SHF.R.U64 R18, R4, 0x14, R5 ;  /* 0x0000001404127819 */ /* 0x000fe40000001205 */
[----:B------:R-:W-:Y:S02]  /*0320*/  LOP3.LUT R11, R20, 0x4, R19, 0xf8, !PT ;  /* 0x00000004140b7812 */ /* 0x000fe400078ef813 */
[----:B------:R-:W-:-:S02]  /*0330*/  LOP3.LUT R27, R27, 0x1, R0, 0x40, !PT ;  /* 0x000000011b1b7812 */ /* 0x000fc400078e4000 */
[----:B------:R-:W-:Y:S02]  /*0340*/  LOP3.LUT R13, R13, 0x1, R0, 0x40, !PT ;  /* 0x000000010d0d7812 */ /* 0x000fe400078e4000 */
[----:B------:R-:W-:Y:S02]  /*0350*/  LOP3.LUT R0, R21, R12, RZ, 0xc0, !PT ;  /* 0x0000000c15007212 */ /* 0x000fe400078ec0ff */
[----:B------:R-:W-:Y:S02]  /*0360*/  LOP3.LUT R18, R18, 0x1, R15, 0xc8, !PT ;  /* 0x0000000112127812 */ /* 0x000fe400078ec80f */
[----:B------:R-:W-:Y:S02]  /*0370*/  LOP3.LUT R11, R11, 0x2, R12, 0xf8, !PT ;  /* 0x000000020b0b7812 */ /* 0x000fe400078ef80c */
[----:B------:R-:W-:Y:S01]  /*0380*/  SHF.L.U64.HI R15, R9, 0x5, RZ ;  /* 0x00000005090f7819 */ /* 0x000fe200000102ff */
[----:B------:R-:W-:Y:S01]  /*0390*/  IMAD.SHL.U32 R9, R0, 0x100, RZ ;  /* 0x0000010000097824 */ /* 0x000fe200078e00ff */
[----:B------:R-:W-:Y:S01]  /*03a0*/  SHF.L.U64.HI R12, R10, 0x4, RZ ;  /* 0x000000040a0c7819 */ /* 0x000fe200000102ff */
[C---:B------:R-:W-:Y:S01]  /*03b0*/  IMAD.SHL.U32 R10, R13.reuse, 0x40, RZ ;  /* 0x000000400d0a7824 */ /* 0x040fe200078e00ff */
[----:B------:R-:W-:-:S02]  /*03c0*/  SHF.L.U64.HI R20, R13, 0x6, RZ ;  /* 0x000000060d147819 */ /* 0x000fc400000102ff */
[----:B------:R-:W-:Y:S02]  /*03d0*/  LOP3.LUT R18, R9, R11, R18, 0xfe, !PT ;  /* 0x0000000b09127212 */ /* 0x000fe400078efe12 */
[----:B------:R-:W-:Y:S02]  /*03e0*/  LOP3.LUT R27, R8, R10, R27, 0xfe, !PT ;  /* 0x0000000a081b7212 */ /* 0x000fe400078efe1b */
[----:B------:R-:W-:Y:S01]  /*03f0*/  LOP3.LUT R20, R20, R15, R12, 0xfe, !PT ;  /* 0x0000000f14147212 */ /* 0x000fe200078efe0c */
[----:B------:R-:W3:Y:S04]  /*0400*/  LDG.E.64 R8, desc[UR6][R16.64+0x8] ;  /* 0x0000080610087981 */ /* 0x000ee8000c1e1b00 */
[----:B------:R-:W3:Y:S04]  /*0410*/  LDG.E.64 R10, desc[UR6][R2.64+0x8] ;  /* 0x00000806020a7981 */ /* 0x000ee8000c1e1b00 */
[----:B------:R0:W4:Y:S04]  /*0420*/  LDG.E.64 R12, desc[UR6][R16.64+0x10] ;  /* 0x00001006100c7981 */ /* 0x000128000c1e1b00 */
[----:B------:R-:W4:Y:S01]  /*0430*/  LDG.E.64 R14, desc[UR6][R2.64+0x10] ;  /* 0x00001006020e7981 */ /* 0x000f22000c1e1b00 */
[----:B------:R-:W-:-:S04]  /*0440*/  SHF.R.U64 R28, R4, 0x4, R5 ;  /* 0x00000004041c7819 */ /* 0x000fc80000001205 */
[----:B------:R-:W-:-:S04]  /*0450*/  LOP3.LUT R25, R25, R28, RZ, 0xfc, !PT ;  /* 0x0000001c19197212 */ /* 0x000fc800078efcff */
[-C--:B------:R-:W-:Y:S02]  /*0460*/  LOP3.LUT R26, R26, R25.reuse, RZ, 0x30, !PT ;  /* 0x000000191a1a7212 */ /* 0x080fe400078e30ff */
[----:B------:R-:W-:Y:S02]  /*0470*/  LOP3.LUT R28, R24, R25, RZ, 0x30, !PT ;  /* 0x00000019181c7212 */ /* 0x000fe400078e30ff */
[--C-:B------:R-:W-:Y:S02]  /*0480*/  LOP3.LUT R24, R26, 0x1, R23.reuse, 0x40, !PT ;  /* 0x000000011a187812 */ /* 0x100fe400078e4017 */
[----:B------:R-:W-:-:S03]  /*0490*/  LOP3.LUT R23, R28, 0x1, R23, 0x40, !PT ;  /* 0x000000011c177812 */ /* 0x000fc600078e4017 */
[----:B------:R-:W-:Y:S01]  /*04a0*/  IMAD.SHL.U32 R26, R24, 0x80, RZ ;  /* 0x00000080181a7824 */ /* 0x000fe200078e00ff */
[C-C-:B------:R-:W-:Y:S01]  /*04b0*/  SHF.R.U64 R25, R4.reuse, 0x18, R5.reuse ;  /* 0x0000001804197819 */ /* 0x140fe20000001205 */
[C---:B0-----:R-:W-:Y:S01]  /*04c0*/  IMAD.SHL.U32 R16, R4.reuse, 0x40, RZ ;  /* 0x0000004004107824 */ /* 0x041fe200078e00ff */
[----:B------:R-:W-:Y:S02]  /*04d0*/  SHF.R.U64 R17, R4, 0x16, R5 ;  /* 0x0000001604117819 */ /* 0x000fe40000001205 */
[----:B------:R-:W-:Y:S02]  /*04e0*/  LOP3.LUT R23, R27, R26, R23, 0xfe, !PT ;  /* 0x0000001a1b177212 */ /* 0x000fe400078efe17 */
[----:B------:R-:W-:Y:S02]  /*04f0*/  SHF.R.U32.HI R27, RZ, 0x11, R5 ;  /* 0x00000011ff1b7819 */ /* 0x000fe40000011605 */
[----:B------:R-:W-:Y:S02]  /*0500*/  LOP3.LUT R22, R22, R17, R25, 0x20, !PT ;  /* 0x0000001116167212 */ /* 0x000fe400078e2019 */
[----:B------:R-:W-:-:S02]  /*0510*/  SHF.R.U64 R25, R4, 0xc, R5 ;  /* 0x0000000c04197819 */ /* 0x000fc40000001205 */
[----:B------:R-:W-:Y:S02]  /*0520*/  SHF.R.U32.HI R26, RZ, 0x18, R5 ;  /* 0x00000018ff1a7819 */ /* 0x000fe40000011605 */
[----:B------:R-:W-:Y:S02]  /*0530*/  LOP3.LUT R16, R16, 0x100001, R27, 0xc8, !PT ;  /* 0x0010000110107812 */ /* 0x000fe400078ec81b */
[----:B------:R-:W-:Y:S02]  /*0540*/  SHF.R.U64 R17, R4, 0x12, R5 ;  /* 0x0000001204117819 */ /* 0x000fe40000001205 */
[----:B------:R-:W-:Y:S02]  /*0550*/  LOP3.LUT R21, R21, R25, R26, 0x40, !PT ;  /* 0x0000001915157212 */ /* 0x000fe400078e401a */
[----:B------:R-:W-:Y:S01]  /*0560*/  LOP3.LUT R25, R16, 0x40000, R17, 0xf8, !PT ;  /* 0x0004000010197812 */ /* 0x000fe200078ef811 */
[----:B------:R-:W-:-:S05]  /*0570*/  IMAD.SHL.U32 R16, R4, 0x8, RZ ;  /* 0x0000000804107824 */ /* 0x000fca00078e00ff */
[----:B------:R-:W-:Y:S02]  /*0580*/  LOP3.LUT R25, R25, 0x20000, R16, 0xf8, !PT ;  /* 0x0002000019197812 */ /* 0x000fe400078ef810 */
[----:B------:R-:W-:-:S04]  /*0590*/  SHF.R.U64 R16, R4, 0x9, R5 ;  /* 0x0000000904107819 */ /* 0x000fc80000001205 */
[----:B------:R-:W-:Y:S02]  /*05a0*/  LOP3.LUT R25, R25, 0x1000, R16, 0xf8, !PT ;  /* 0x0000100019197812 */ /* 0x000fe400078ef810 */
[----:B------:R-:W-:-:S04]  /*05b0*/  SHF.R.U32.HI R16, RZ, 0x13, R5 ;  /* 0x00000013ff107819 */ /* 0x000fc80000011605 */
[----:B------:R-:W-:Y:S02]  /*05c0*/  LOP3.LUT R25, R25, 0x800, R16, 0xf8, !PT ;  /* 0x0000080019197812 */ /* 0x000fe400078ef810 */
[----:B------:R-:W-:-:S04]  /*05d0*/  SHF.R.U64 R16, R4, 0x2, R5 ;  /* 0x0000000204107819 */ /* 0x000fc80000001205 */
[----:B------:R-:W-:Y:S02]  /*05e0*/  LOP3.LUT R25, R25, 0x400, R16, 0xf8, !PT ;  /* 0x0000040019197812 */ /* 0x000fe400078ef810 */
[C---:B------:R-:W-:Y:S01]  /*05f0*/  SHF.R.U64 R16, R4.reuse, 0x19, R5 ;  /* 0x0000001904107819 */ /* 0x040fe20000001205 */
[----:B------:R-:W-:-:S03]  /*0600*/  IMAD.SHL.U32 R26, R4, 0x40000, RZ ;  /* 0x00040000041a7824 */ /* 0x000fc600078e00ff */
[----:B------:R-:W-:Y:S02]  /*0610*/  LOP3.LUT R25, R25, 0x2000, R16, 0xf8, !PT ;  /* 0x0000200019197812 */ /* 0x000fe400078ef810 */
[--C-:B------:R-:W-:Y:S02]  /*0620*/  SHF.R.U32.HI R16, RZ, 0x14, R5.reuse ;  /* 0x00000014ff107819 */ /* 0x100fe40000011605 */
[----:B------:R-:W-:Y:S02]  /*0630*/  LOP3.LUT R25, R25, 0x80000, R26, 0xf8, !PT ;  /* 0x0008000019197812 */ /* 0x000fe400078ef81a */
[----:B------:R-:W-:Y:S02]  /*0640*/  SHF.R.U32.HI R28, RZ, 0x6, R5 ;  /* 0x00000006ff1c7819 */ /* 0x000fe40000011605 */
[----:B------:R-:W-:Y:S02]  /*0650*/  LOP3.LUT R26, R17, R4, R16, 0x10, !PT ;  /* 0x00000004111a7212 */ /* 0x000fe400078e1010 */
[----:B------:R-:W-:-:S02]  /*0660*/  LOP3.LUT R17, R25, 0x1, R28, 0xf8, !PT ;  /* 0x0000000119117812 */ /* 0x000fc400078ef81c */
[----:B------:R-:W-:Y:S01]  /*0670*/  SHF.R.U64 R25, R4, 0x10, R5 ;  /* 0x0000001004197819 */ /* 0x000fe20000001205 */
[----:B------:R-:W-:Y:S01]  /*0680*/  IMAD.U32 R26, R26, 0x10000, RZ ;  /* 0x000100001a1a7824 */ /* 0x000fe200078e00ff */
[--C-:B------:R-:W-:Y:S01]  /*0690*/  LOP3.LUT R19, R19, 0x1, R16.reuse, 0x40, !PT ;  /* 0x0000000113137812 */ /* 0x100fe200078e4010 */
[----:B------:R-:W-:Y:S01]  /*06a0*/  IMAD.SHL.U32 R22, R22, 0x8000, RZ ;  /* 0x0000800016167824 */ /* 0x000fe200078e00ff */
[----:B------:R-:W-:Y:S02]  /*06b0*/  SHF.L.U64.HI R0, R0, 0x8, RZ ;  /* 0x0000000800007819 */ /* 0x000fe400000102ff */
[----:B--2---:R-:W-:Y:S02]  /*06c0*/  LOP3.LUT R17, R17, R6, RZ, 0xfc, !PT ;  /* 0x0000000611117212 */ /* 0x004fe400078efcff */
[----:B------:R-:W-:Y:S02]  /*06d0*/  LOP3.LUT R6, R25, 0x1, R16, 0x40, !PT ;  /* 0x0000000119067812 */ /* 0x000fe400078e4010 */
[----:B------:R-:W-:-:S03]  /*06e0*/  LOP3.LUT R17, R17, 0x10000, R26, 0xf8, !PT ;  /* 0x0001000011117812 */ /* 0x000fc600078ef81a */
[----:B------:R-:W-:Y:S01]  /*06f0*/  IMAD.SHL.U32 R16, R6, 0x4000, RZ ;  /* 0x0000400006107824 */ /* 0x000fe200078e00ff */
[----:B------:R-:W-:-:S04]  /*0700*/  SHF.L.U64.HI R25, R24, 0x7, RZ ;  /* 0x0000000718197819 */ /* 0x000fc800000102ff */
[----:B------:R-:W-:Y:S02]  /*0710*/  LOP3.LUT R17, R17, R16, R19, 0xfe, !PT ;  /* 0x0000001011117212 */ /* 0x000fe400078efe13 */
[C---:B------:R-:W-:Y:S01]  /*0720*/  SHF.L.U64.HI R19, R21.reuse, 0x9, RZ ;  /* 0x0000000915137819 */ /* 0x040fe200000102ff */
[----:B------:R-:W-:Y:S01]  /*0730*/  IMAD.SHL.U32 R21, R21, 0x200, RZ ;  /* 0x0000020015157824 */ /* 0x000fe200078e00ff */
[----:B------:R-:W-:Y:S02]  /*0740*/  LOP3.LUT R20, R20, R25, RZ, 0xfc, !PT ;  /* 0x0000001914147212 */ /* 0x000fe400078efcff */
[----:B------:R-:W-:Y:S02]  /*0750*/  LOP3.LUT R17, R17, 0x8000, R22, 0xf8, !PT ;  /* 0x0000800011117812 */ /* 0x000fe400078ef816 */
[----:B------:R-:W-:Y:S02]  /*0760*/  LOP3.LUT R0, R20, R0, R19, 0xfe, !PT ;  /* 0x0000000014007212 */ /* 0x000fe400078efe13 */
[----:B------:R-:W-:-:S02]  /*0770*/  LOP3.LUT R18, R23, R18, R21, 0xfe, !PT ;  /* 0x0000001217127212 */ /* 0x000fc400078efe15 */
[----:B------:R-:W-:Y:S02]  /*0780*/  SHF.L.U64.HI R19, R6, 0xe, RZ ;  /* 0x0000000e06137819 */ /* 0x000fe400000102ff */
[----:B------:R-:W-:Y:S02]  /*0790*/  LOP3.LUT R17, R17, 0x8, R18, 0xf6, !PT ;  /* 0x0000000811117812 */ /* 0x000fe400078ef612 */
[----:B------:R-:W-:Y:S02]  /*07a0*/  LOP3.LUT R19, R0, R7, R19, 0xfe, !PT ;  /* 0x0000000700137212 */ /* 0x000fe400078efe13 */
[----:B------:R-:W-:Y:S02]  /*07b0*/  LOP3.LUT R4, R17, R4, RZ, 0xfc, !PT ;  /* 0x0000000411047212 */ /* 0x000fe400078efcff */
[----:B------:R-:W-:-:S05]  /*07c0*/  LOP3.LUT R5, R19, R5, RZ, 0xfc, !PT ;  /* 0x0000000513057212 */ /* 0x000fca00078efcff */
[----:B------:R-:W-:Y:S01]  /*07d0*/  STG.E.64 desc[UR6][R2.64], R4 ;  /* 0x0000000402007986 */ /* 0x000fe2000c101b06 */
[----:B---3--:R-:W-:Y:S02]  /*07e0*/  LOP3.LUT R6, R10, R8, RZ, 0xfc, !PT ;  /* 0x000000080a067212 */ /* 0x008fe400078efcff */
[----:B------:R-:W-:Y:S02]  /*07f0*/  LOP3.LUT R7, R11, R9, RZ, 0xfc, !PT ;  /* 0x000000090b077212 */ /* 0x000fe400078efcff */
[----:B----4-:R-:W-:Y:S02]  /*0800*/  LOP3.LUT R8, R14, R12, RZ, 0xfc, !PT ;  /* 0x0000000c0e087212 */ /* 0x010fe400078efcff */
[----:B------:R-:W-:Y:S01]  /*0810*/  LOP3.LUT R9, R15, R13, RZ, 0xfc, !PT ;  /* 0x0000000d0f097212 */ /* 0x000fe200078efcff */
[----:B------:R-:W-:Y:S04]  /*0820*/  STG.E.64 desc[UR6][R2.64+0x8], R6 ;  /* 0x0000080602007986 */ /* 0x000fe8000c101b06 */
[----:B------:R-:W-:Y:S01]  /*0830*/  STG.E.64 desc[UR6][R2.64+0x10], R8 ;  /* 0x0000100802007986 */ /* 0x000fe2000c101b06 */
[----:B------:R-:W-:Y:S05]  /*0840*/  EXIT ;  /* 0x000000000000794d */ /* 0x000fea0003800000 */
.L_x_53:
        /* <DEDUP_REMOVED lines=11> */
.L_x_107:


//--------------------- .nv.shared.reserved.0     --------------------------
	.section	.nv.shared.reserved.0,"aw",@nobits
	.weak		__nv_reservedSMEM_offset_0_alias
	.size		__nv_reservedSMEM_offset_0_alias, 0, 64
	.other		__nv_reservedSMEM_offset_0_alias,@"STO_CUDA_RESERVED_SHARED STV_DEFAULT"
__nv_reservedSMEM_offset_0_alias:
	.zero		0
	.zero		64


//--------------------- .nv.constant0._Z19passo_tlf_18_parte5P10ulonglong3S0_y --------------------------
	.section	.nv.constant0._Z19passo_tlf_18_parte5P10ulonglong3S0_y,"a",@progbits
	.sectionflags	@""
	.align	4
.nv.constant0._Z19passo_tlf_18_parte5P10ulonglong3S0_y:
	.zero		920


//--------------------- .nv.constant0._Z19passo_tlf_18_parte4P10ulonglong3S0_y --------------------------
	.section	.nv.constant0._Z19passo_tlf_18_parte4P10ulonglong3S0_y,"a",@progbits
	.sectionflags	@""
	.align	4
.nv.constant0._Z19passo_tlf_18_parte4P10ulonglong3S0_y:
	.zero		920


//--------------------- .nv.constant0._Z19passo_tlf_18_parte3P10ulonglong3S0_y --------------------------
	.section	.nv.constant0._Z19passo_tlf_18_parte3P10ulonglong3S0_y,"a",@progbits
	.sectionflags	@""
	.align	4
.nv.constant0._Z19passo_tlf_18_parte3P10ulonglong3S0_y:
	.zero		920


//--------------------- .nv.constant0._Z19passo_tlf_18_parte2P10ulonglong3S0_y --------------------------
	.section	.nv.constant0._Z19passo_tlf_18_parte2P10ulonglong3S0_y,"a",@progbits
	.sectionflags	@""
	.align	4
.nv.constant0._Z19passo_tlf_18_parte2P10ulonglong3S0_y:
	.zero		920


//--------------------- .nv.constant0._Z19passo_tlf_18_parte1P10ulonglong3S0_y --------------------------
	.section	.nv.constant0._Z19passo_tlf_18_parte1P10ulonglong3S0_y,"a",@progbits
	.sectionflags	@""
	.align	4
.nv.constant0._Z19passo_tlf_18_parte1P10ulonglong3S0_y:
	.zero		920


//--------------------- .nv.constant0._Z20passo_bool_18_parte5P10ulonglong3S0_y --------------------------
	.section	.nv.constant0._Z20passo_bool_18_parte5P10ulonglong3S0_y,"a",@progbits
	.sectionflags	@""
	.align	4
.nv.constant0._Z20passo_bool_18_parte5P10ulonglong3S0_y:
	.zero		920


//--------------------- .nv.constant0._Z20passo_bool_18_parte4P10ulonglong3S0_y --------------------------
	.section	.nv.constant0._Z20passo_bool_18_parte4P10ulonglong3S0_y,"a",@progbits
	.sectionflags	@""
	.align	4
.nv.constant0._Z20passo_bool_18_parte4P10ulonglong3S0_y:
	.zero		920


//--------------------- .nv.constant0._Z20passo_bool_18_parte3P10ulonglong3S0_y --------------------------
	.section	.nv.constant0._Z20passo_bool_18_parte3P10ulonglong3S0_y,"a",@progbits
	.sectionflags	@""
	.align	4
.nv.constant0._Z20passo_bool_18_parte3P10ulonglong3S0_y:
	.zero		920


//--------------------- .nv.constant0._Z20passo_bool_18_parte2P10ulonglong3S0_y --------------------------
	.section	.nv.constant0._Z20passo_bool_18_parte2P10ulonglong3S0_y,"a",@progbits
	.sectionflags	@""
	.align	4
.nv.constant0._Z20passo_bool_18_parte2P10ulonglong3S0_y:
	.zero		920


//--------------------- .nv.constant0._Z20passo_bool_18_parte1P10ulonglong3S0_y --------------------------
	.section	.nv.constant0._Z20passo_bool_18_parte1P10ulonglong3S0_y,"a",@progbits
	.sectionflags	@""
	.align	4
.nv.constant0._Z20passo_bool_18_parte1P10ulonglong3S0_y:
	.zero		920


//--------------------- .nv.constant0._Z19passo_tlf_17_parte4P10ulonglong3S0_y --------------------------
	.section	.nv.constant0._Z19passo_tlf_17_parte4P10ulonglong3S0_y,"a",@progbits
	.sectionflags	@""
	.align	4
.nv.constant0._Z19passo_tlf_17_parte4P10ulonglong3S0_y:
	.zero		920


//--------------------- .nv.constant0._Z19passo_tlf_17_parte3P10ulonglong3S0_y --------------------------
	.section	.nv.constant0._Z19passo_tlf_17_parte3P10ulonglong3S0_y,"a",@progbits
	.sectionflags	@""
	.align	4
.nv.constant0._Z19passo_tlf_17_parte3P10ulonglong3S0_y:
	.zero		920


//--------------------- .nv.constant0._Z19passo_tlf_17_parte2P10ulonglong3S0_y --------------------------
	.section	.nv.constant0._Z19passo_tlf_17_parte2P10ulonglong3S0_y,"a",@progbits
	.sectionflags	@""
	.align	4
.nv.constant0._Z19passo_tlf_17_parte2P10ulonglong3S0_y:
	.zero		920


//--------------------- .nv.constant0._Z19passo_tlf_17_parte1P10ulonglong3S0_y --------------------------
	.section	.nv.constant0._Z19passo_tlf_17_parte1P10ulonglong3S0_y,"a",@progbits
	.sectionflags	@""
	.align	4
.nv.constant0._Z19passo_tlf_17_parte1P10ulonglong3S0_y:
	.zero		920


//--------------------- .nv.constant0._Z20passo_bool_17_parte4P10ulonglong3S0_y --------------------------
	.section	.nv.constant0._Z20passo_bool_17_parte4P10ulonglong3S0_y,"a",@progbits
	.sectionflags	@""
	.align	4
.nv.constant0._Z20passo_bool_17_parte4P10ulonglong3S0_y:
	.zero		920


//--------------------- .nv.constant0._Z20passo_bool_17_parte3P10ulonglong3S0_y --------------------------
	.section	.nv.constant0._Z20passo_bool_17_parte3P10ulonglong3S0_y,"a",@progbits
	.sectionflags	@""
	.align	4
.nv.constant0._Z20passo_bool_17_parte3P10ulonglong3S0_y:
	.zero		920


//--------------------- .nv.constant0._Z20passo_bool_17_parte2P10ulonglong3S0_y --------------------------
	.section	.nv.constant0._Z20passo_bool_17_parte2P10ulonglong3S0_y,"a",@progbits
	.sectionflags	@""
	.align	4
.nv.constant0._Z20passo_bool_17_parte2P10ulonglong3S0_y:
	.zero		920


//--------------------- .nv.constant0._Z20passo_bool_17_parte1P10ulonglong3S0_y --------------------------
	.section	.nv.constant0._Z20passo_bool_17_parte1P10ulonglong3S0_y,"a",@progbits
	.sectionflags	@""
	.align	4
.nv.constant0._Z20passo_bool_17_parte1P10ulonglong3S0_y:
	.zero		920


//--------------------- .nv.constant0._Z19passo_tlf_15_parte3P10ulonglong3S0_y --------------------------
	.section	.nv.constant0._Z19passo_tlf_15_parte3P10ulonglong3S0_y,"a",@progbits
	.sectionflags	@""
	.align	4
.nv.constant0._Z19passo_tlf_15_parte3P10ulonglong3S0_y:
	.zero		920


//--------------------- .nv.constant0._Z19passo_tlf_15_parte2P10ulonglong3S0_y --------------------------
	.section	.nv.constant0._Z19passo_tlf_15_parte2P10ulonglong3S0_y,"a",@progbits
	.sectionflags	@""
	.align	4
.nv.constant0._Z19passo_tlf_15_parte2P10ulonglong3S0_y:
	.zero		920


//--------------------- .nv.constant0._Z19passo_tlf_15_parte1P10ulonglong3S0_y --------------------------
	.section	.nv.constant0._Z19passo_tlf_15_parte1P10ulonglong3S0_y,"a",@progbits
	.sectionflags	@""
	.align	4
.nv.constant0._Z19passo_tlf_15_parte1P10ulonglong3S0_y:
	.zero		920


//--------------------- .nv.constant0._Z20passo_bool_15_parte3P10ulonglong3S0_y --------------------------
	.section	.nv.constant0._Z20passo_bool_15_parte3P10ulonglong3S0_y,"a",@progbits
	.sectionflags	@""
	.align	4
.nv.constant0._Z20passo_bool_15_parte3P10ulonglong3S0_y:
	.zero		920


//--------------------- .nv.constant0._Z20passo_bool_15_parte2P10ulonglong3S0_y --------------------------
	.section	.nv.constant0._Z20passo_bool_15_parte2P10ulonglong3S0_y,"a",@progbits
	.sectionflags	@""
	.align	4
.nv.constant0._Z20passo_bool_15_parte2P10ulonglong3S0_y:
	.zero		920


//--------------------- .nv.constant0._Z20passo_bool_15_parte1P10ulonglong3S0_y --------------------------
	.section	.nv.constant0._Z20passo_bool_15_parte1P10ulonglong3S0_y,"a",@progbits
	.sectionflags	@""
	.align	4
.nv.constant0._Z20passo_bool_15_parte1P10ulonglong3S0_y:
	.zero		920


//--------------------- .nv.constant0._Z19passo_tlf_14_parte3P10ulonglong3S0_y --------------------------
	.section	.nv.constant0._Z19passo_tlf_14_parte3P10ulonglong3S0_y,"a",@progbits
	.sectionflags	@""
	.align	4
.nv.constant0._Z19passo_tlf_14_parte3P10ulonglong3S0_y:
	.zero		920


//--------------------- .nv.constant0._Z19passo_tlf_14_parte2P10ulonglong3S0_y --------------------------
	.section	.nv.constant0._Z19passo_tlf_14_parte2P10ulonglong3S0_y,"a",@progbits
	.sectionflags	@""
	.align	4
.nv.constant0._Z19passo_tlf_14_parte2P10ulonglong3S0_y:
	.zero		920


//--------------------- .nv.constant0._Z19passo_tlf_14_parte1P10ulonglong3S0_y --------------------------
	.section	.nv.constant0._Z19passo_tlf_14_parte1P10ulonglong3S0_y,"a",@progbits
	.sectionflags	@""
	.align	4
.nv.constant0._Z19passo_tlf_14_parte1P10ulonglong3S0_y:
	.zero		920


//--------------------- .nv.constant0._Z20passo_bool_14_parte3P10ulonglong3S0_y --------------------------
	.section	.nv.constant0._Z20passo_bool_14_parte3P10ulonglong3S0_y,"a",@progbits
	.sectionflags	@""
	.align	4
.nv.constant0._Z20passo_bool_14_parte3P10ulonglong3S0_y:
	.zero		920


//--------------------- .nv.constant0._Z20passo_bool_14_parte2P10ulonglong3S0_y --------------------------
	.section	.nv.constant0._Z20passo_bool_14_parte2P10ulonglong3S0_y,"a",@progbits
	.sectionflags	@""
	.align	4
.nv.constant0._Z20passo_bool_14_parte2P10ulonglong3S0_y:
	.zero		920


//--------------------- .nv.constant0._Z20passo_bool_14_parte1P10ulonglong3S0_y --------------------------
	.section	.nv.constant0._Z20passo_bool_14_parte1P10ulonglong3S0_y,"a",@progbits
	.sectionflags	@""
	.align	4
.nv.constant0._Z20passo_bool_14_parte1P10ulonglong3S0_y:
	.zero		920


//--------------------- .nv.constant0._Z19passo_tlf_13_parte3P10ulonglong3S0_y --------------------------
	.section	.nv.constant0._Z19passo_tlf_13_parte3P10ulonglong3S0_y,"a",@progbits
	.sectionflags	@""
	.align	4
.nv.constant0._Z19passo_tlf_13_parte3P10ulonglong3S0_y:
	.zero		920


//--------------------- .nv.constant0._Z19passo_tlf_13_parte2P10ulonglong3S0_y --------------------------
	.section	.nv.constant0._Z19passo_tlf_13_parte2P10ulonglong3S0_y,"a",@progbits
	.sectionflags	@""
	.align	4
.nv.constant0._Z19passo_tlf_13_parte2P10ulonglong3S0_y:
	.zero		920


//--------------------- .nv.constant0._Z19passo_tlf_13_parte1P10ulonglong3S0_y --------------------------
	.section	.nv.constant0._Z19passo_tlf_13_parte1P10ulonglong3S0_y,"a",@progbits
	.sectionflags	@""
	.align	4
.nv.constant0._Z19passo_tlf_13_parte1P10ulonglong3S0_y:
	.zero		920


//--------------------- .nv.constant0._Z20passo_bool_13_parte3P10ulonglong3S0_y --------------------------
	.section	.nv.constant0._Z20passo_bool_13_parte3P10ulonglong3S0_y,"a",@progbits
	.sectionflags	@""
	.align	4
.nv.constant0._Z20passo_bool_13_parte3P10ulonglong3S0_y:
	.zero		920


//--------------------- .nv.constant0._Z20passo_bool_13_parte2P10ulonglong3S0_y --------------------------
	.section	.nv.constant0._Z20passo_bool_13_parte2P10ulonglong3S0_y,"a",@progbits
	.sectionflags	@""
	.align	4
.nv.constant0._Z20passo_bool_13_parte2P10ulonglong3S0_y:
	.zero		920


//--------------------- .nv.constant0._Z20passo_bool_13_parte1P10ulonglong3S0_y --------------------------
	.section	.nv.constant0._Z20passo_bool_13_parte1P10ulonglong3S0_y,"a",@progbits
	.sectionflags	@""
	.align	4
.nv.constant0._Z20passo_bool_13_parte1P10ulonglong3S0_y:
	.zero		920


//--------------------- .nv.constant0._Z19passo_tlf_12_parte3P10ulonglong3S0_y --------------------------
	.section	.nv.constant0._Z19passo_tlf_12_parte3P10ulonglong3S0_y,"a",@progbits
	.sectionflags	@""
	.align	4
.nv.constant0._Z19passo_tlf_12_parte3P10ulonglong3S0_y:
	.zero		920


//--------------------- .nv.constant0._Z19passo_tlf_12_parte2P10ulonglong3S0_y --------------------------
	.section	.nv.constant0._Z19passo_tlf_12_parte2P10ulonglong3S0_y,"a",@progbits
	.sectionflags	@""
	.align	4
.nv.constant0._Z19passo_tlf_12_parte2P10ulonglong3S0_y:
	.zero		920


//--------------------- .nv.constant0._Z19passo_tlf_12_parte1P10ulonglong3S0_y --------------------------
	.section	.nv.constant0._Z19passo_tlf_12_parte1P10ulonglong3S0_y,"a",@progbits
	.sectionflags	@""
	.align	4
.nv.constant0._Z19passo_tlf_12_parte1P10ulonglong3S0_y:
	.zero		920


//--------------------- .nv.constant0._Z20passo_bool_12_parte3P10ulonglong3S0_y --------------------------
	.section	.nv.constant0._Z20passo_bool_12_parte3P10ulonglong3S0_y,"a",@progbits
	.sectionflags	@""
	.align	4
.nv.constant0._Z20passo_bool_12_parte3P10ulonglong3S0_y:
	.zero		920


//--------------------- .nv.constant0._Z20passo_bool_12_parte2P10ulonglong3S0_y --------------------------
	.section	.nv.constant0._Z20passo_bool_12_parte2P10ulonglong3S0_y,"a",@progbits
	.sectionflags	@""
	.align	4
.nv.constant0._Z20passo_bool_12_parte2P10ulonglong3S0_y:
	.zero		920


//--------------------- .nv.constant0._Z20passo_bool_12_parte1P10ulonglong3S0_y --------------------------
	.section	.nv.constant0._Z20passo_bool_12_parte1P10ulonglong3S0_y,"a",@progbits
	.sectionflags	@""
	.align	4
.nv.constant0._Z20passo_bool_12_parte1P10ulonglong3S0_y:
	.zero		920


//--------------------- .nv.constant0._Z19passo_tlf_11_parte3P10ulonglong3S0_y --------------------------
	.section	.nv.constant0._Z19passo_tlf_11_parte3P10ulonglong3S0_y,"a",@progbits
	.sectionflags	@""
	.align	4
.nv.constant0._Z19passo_tlf_11_parte3P10ulonglong3S0_y:
	.zero		920


//--------------------- .nv.constant0._Z19passo_tlf_11_parte2P10ulonglong3S0_y --------------------------
	.section	.nv.constant0._Z19passo_tlf_11_parte2P10ulonglong3S0_y,"a",@progbits
	.sectionflags	@""
	.align	4
.nv.constant0._Z19passo_tlf_11_parte2P10ulonglong3S0_y:
	.zero		920


//--------------------- .nv.constant0._Z19passo_tlf_11_parte1P10ulonglong3S0_y --------------------------
	.section	.nv.constant0._Z19passo_tlf_11_parte1P10ulonglong3S0_y,"a",@progbits
	.sectionflags	@""
	.align	4
.nv.constant0._Z19passo_tlf_11_parte1P10ulonglong3S0_y:
	.zero		920


//--------------------- .nv.constant0._Z20passo_bool_11_parte3P10ulonglong3S0_y --------------------------
	.section	.nv.constant0._Z20passo_bool_11_parte3P10ulonglong3S0_y,"a",@progbits
	.sectionflags	@""
	.align	4
.nv.constant0._Z20passo_bool_11_parte3P10ulonglong3S0_y:
	.zero		920


//--------------------- .nv.constant0._Z20passo_bool_11_parte2P10ulonglong3S0_y --------------------------
	.section	.nv.constant0._Z20passo_bool_11_parte2P10ulonglong3S0_y,"a",@progbits
	.sectionflags	@""
	.align	4
.nv.constant0._Z20passo_bool_11_parte2P10ulonglong3S0_y:
	.zero		920


//--------------------- .nv.constant0._Z20passo_bool_11_parte1P10ulonglong3S0_y --------------------------
	.section	.nv.constant0._Z20passo_bool_11_parte1P10ulonglong3S0_y,"a",@progbits
	.sectionflags	@""
	.align	4
.nv.constant0._Z20passo_bool_11_parte1P10ulonglong3S0_y:
	.zero		920


//--------------------- .nv.constant0._Z19passo_tlf_10_parte3P10ulonglong3S0_y --------------------------
	.section	.nv.constant0._Z19passo_tlf_10_parte3P10ulonglong3S0_y,"a",@progbits
	.sectionflags	@""
	.align	4
.nv.constant0._Z19passo_tlf_10_parte3P10ulonglong3S0_y:
	.zero		920


//--------------------- .nv.constant0._Z19passo_tlf_10_parte2P10ulonglong3S0_y --------------------------
	.section	.nv.constant0._Z19passo_tlf_10_parte2P10ulonglong3S0_y,"a",@progbits
	.sectionflags	@""
	.align	4
.nv.constant0._Z19passo_tlf_10_parte2P10ulonglong3S0_y:
	.zero		920


//--------------------- .nv.constant0._Z19passo_tlf_10_parte1P10ulonglong3S0_y --------------------------
	.section	.nv.constant0._Z19passo_tlf_10_parte1P10ulonglong3S0_y,"a",@progbits
	.sectionflags	@""
	.align	4
.nv.constant0._Z19passo_tlf_10_parte1P10ulonglong3S0_y:
	.zero		920


//--------------------- .nv.constant0._Z20passo_bool_10_parte3P10ulonglong3S0_y --------------------------
	.section	.nv.constant0._Z20passo_bool_10_parte3P10ulonglong3S0_y,"a",@progbits
	.sectionflags	@""
	.align	4
.nv.constant0._Z20passo_bool_10_parte3P10ulonglong3S0_y:
	.zero		920


//--------------------- .nv.constant0._Z20passo_bool_10_parte2P10ulonglong3S0_y --------------------------
	.section	.nv.constant0._Z20passo_bool_10_parte2P10ulonglong3S0_y,"a",@progbits
	.sectionflags	@""
	.align	4
.nv.constant0._Z20passo_bool_10_parte2P10ulonglong3S0_y:
	.zero		920


//--------------------- .nv.constant0._Z20passo_bool_10_parte1P10ulonglong3S0_y --------------------------
	.section	.nv.constant0._Z20passo_bool_10_parte1P10ulonglong3S0_y,"a",@progbits
	.sectionflags	@""
	.align	4
.nv.constant0._Z20passo_bool_10_parte1P10ulonglong3S0_y:
	.zero		920


//--------------------- SYMBOLS --------------------------

	.type		.nv.reservedSmem.offset0,@object
	.size		.nv.reservedSmem.offset0,0x4
